//
// Generated by NVIDIA NVVM Compiler
//
// Compiler Build ID: CL-36424714
// Cuda compilation tools, release 13.0, V13.0.88
// Based on NVVM 20.0.0
//

.version 9.0
.target sm_100
.address_size 64

.global .align 4 .b8 IP1[256] = {58, 0, 0, 0, 50, 0, 0, 0, 42, 0, 0, 0, 34, 0, 0, 0, 26, 0, 0, 0, 18, 0, 0, 0, 10, 0, 0, 0, 2, 0, 0, 0, 60, 0, 0, 0, 52, 0, 0, 0, 44, 0, 0, 0, 36, 0, 0, 0, 28, 0, 0, 0, 20, 0, 0, 0, 12, 0, 0, 0, 4, 0, 0, 0, 62, 0, 0, 0, 54, 0, 0, 0, 46, 0, 0, 0, 38, 0, 0, 0, 30, 0, 0, 0, 22, 0, 0, 0, 14, 0, 0, 0, 6, 0, 0, 0, 64, 0, 0, 0, 56, 0, 0, 0, 48, 0, 0, 0, 40, 0, 0, 0, 32, 0, 0, 0, 24, 0, 0, 0, 16, 0, 0, 0, 8, 0, 0, 0, 57, 0, 0, 0, 49, 0, 0, 0, 41, 0, 0, 0, 33, 0, 0, 0, 25, 0, 0, 0, 17, 0, 0, 0, 9, 0, 0, 0, 1, 0, 0, 0, 59, 0, 0, 0, 51, 0, 0, 0, 43, 0, 0, 0, 35, 0, 0, 0, 27, 0, 0, 0, 19, 0, 0, 0, 11, 0, 0, 0, 3, 0, 0, 0, 61, 0, 0, 0, 53, 0, 0, 0, 45, 0, 0, 0, 37, 0, 0, 0, 29, 0, 0, 0, 21, 0, 0, 0, 13, 0, 0, 0, 5, 0, 0, 0, 63, 0, 0, 0, 55, 0, 0, 0, 47, 0, 0, 0, 39, 0, 0, 0, 31, 0, 0, 0, 23, 0, 0, 0, 15, 0, 0, 0, 7};
.global .align 4 .b8 IP2[256] = {40, 0, 0, 0, 8, 0, 0, 0, 48, 0, 0, 0, 16, 0, 0, 0, 56, 0, 0, 0, 24, 0, 0, 0, 64, 0, 0, 0, 32, 0, 0, 0, 39, 0, 0, 0, 7, 0, 0, 0, 47, 0, 0, 0, 15, 0, 0, 0, 55, 0, 0, 0, 23, 0, 0, 0, 63, 0, 0, 0, 31, 0, 0, 0, 38, 0, 0, 0, 6, 0, 0, 0, 46, 0, 0, 0, 14, 0, 0, 0, 54, 0, 0, 0, 22, 0, 0, 0, 62, 0, 0, 0, 30, 0, 0, 0, 37, 0, 0, 0, 5, 0, 0, 0, 45, 0, 0, 0, 13, 0, 0, 0, 53, 0, 0, 0, 21, 0, 0, 0, 61, 0, 0, 0, 29, 0, 0, 0, 36, 0, 0, 0, 4, 0, 0, 0, 44, 0, 0, 0, 12, 0, 0, 0, 52, 0, 0, 0, 20, 0, 0, 0, 60, 0, 0, 0, 28, 0, 0, 0, 35, 0, 0, 0, 3, 0, 0, 0, 43, 0, 0, 0, 11, 0, 0, 0, 51, 0, 0, 0, 19, 0, 0, 0, 59, 0, 0, 0, 27, 0, 0, 0, 34, 0, 0, 0, 2, 0, 0, 0, 42, 0, 0, 0, 10, 0, 0, 0, 50, 0, 0, 0, 18, 0, 0, 0, 58, 0, 0, 0, 26, 0, 0, 0, 33, 0, 0, 0, 1, 0, 0, 0, 41, 0, 0, 0, 9, 0, 0, 0, 49, 0, 0, 0, 17, 0, 0, 0, 57, 0, 0, 0, 25};
.global .align 4 .b8 P_BOX[192] = {32, 0, 0, 0, 1, 0, 0, 0, 2, 0, 0, 0, 3, 0, 0, 0, 4, 0, 0, 0, 5, 0, 0, 0, 4, 0, 0, 0, 5, 0, 0, 0, 6, 0, 0, 0, 7, 0, 0, 0, 8, 0, 0, 0, 9, 0, 0, 0, 8, 0, 0, 0, 9, 0, 0, 0, 10, 0, 0, 0, 11, 0, 0, 0, 12, 0, 0, 0, 13, 0, 0, 0, 12, 0, 0, 0, 13, 0, 0, 0, 14, 0, 0, 0, 15, 0, 0, 0, 16, 0, 0, 0, 17, 0, 0, 0, 16, 0, 0, 0, 17, 0, 0, 0, 18, 0, 0, 0, 19, 0, 0, 0, 20, 0, 0, 0, 21, 0, 0, 0, 20, 0, 0, 0, 21, 0, 0, 0, 22, 0, 0, 0, 23, 0, 0, 0, 24, 0, 0, 0, 25, 0, 0, 0, 24, 0, 0, 0, 25, 0, 0, 0, 26, 0, 0, 0, 27, 0, 0, 0, 28, 0, 0, 0, 29, 0, 0, 0, 28, 0, 0, 0, 29, 0, 0, 0, 30, 0, 0, 0, 31, 0, 0, 0, 32, 0, 0, 0, 1};
.global .align 4 .b8 ROUND_P_BOX[128] = {16, 0, 0, 0, 7, 0, 0, 0, 20, 0, 0, 0, 21, 0, 0, 0, 29, 0, 0, 0, 12, 0, 0, 0, 28, 0, 0, 0, 17, 0, 0, 0, 1, 0, 0, 0, 15, 0, 0, 0, 23, 0, 0, 0, 26, 0, 0, 0, 5, 0, 0, 0, 18, 0, 0, 0, 31, 0, 0, 0, 10, 0, 0, 0, 2, 0, 0, 0, 8, 0, 0, 0, 24, 0, 0, 0, 14, 0, 0, 0, 32, 0, 0, 0, 27, 0, 0, 0, 3, 0, 0, 0, 9, 0, 0, 0, 19, 0, 0, 0, 13, 0, 0, 0, 30, 0, 0, 0, 6, 0, 0, 0, 22, 0, 0, 0, 11, 0, 0, 0, 4, 0, 0, 0, 25};
.global .align 1 .b8 S_BOX[512] = {14, 4, 13, 1, 2, 15, 11, 8, 3, 10, 6, 12, 5, 9, 0, 7, 0, 15, 7, 4, 14, 2, 13, 1, 10, 6, 12, 11, 9, 5, 3, 8, 4, 1, 14, 8, 13, 6, 2, 11, 15, 12, 9, 7, 3, 10, 5, 0, 15, 12, 8, 2, 4, 9, 1, 7, 5, 11, 3, 14, 10, 0, 6, 13, 15, 1, 8, 14, 6, 11, 3, 4, 9, 7, 2, 13, 12, 0, 5, 10, 3, 13, 4, 7, 15, 2, 8, 14, 12, 0, 1, 10, 6, 9, 11, 5, 0, 14, 7, 11, 10, 4, 13, 1, 5, 8, 12, 6, 9, 3, 2, 15, 13, 8, 10, 1, 3, 15, 4, 2, 11, 6, 7, 12, 0, 5, 14, 9, 10, 0, 9, 14, 6, 3, 15, 5, 1, 13, 12, 7, 11, 4, 2, 8, 13, 7, 0, 9, 3, 4, 6, 10, 2, 8, 5, 14, 12, 11, 15, 1, 13, 6, 4, 9, 8, 15, 3, 0, 11, 1, 2, 12, 5, 10, 14, 7, 1, 10, 13, 0, 6, 9, 8, 7, 4, 15, 14, 3, 11, 5, 2, 12, 7, 13, 14, 3, 0, 6, 9, 10, 1, 2, 8, 5, 11, 12, 4, 15, 13, 8, 11, 5, 6, 15, 0, 3, 4, 7, 2, 12, 1, 10, 14, 9, 10, 6, 9, 0, 12, 11, 7, 13, 15, 1, 3, 14, 5, 2, 8, 4, 3, 15, 0, 6, 10, 1, 13, 8, 9, 4, 5, 11, 12, 7, 2, 14, 2, 12, 4, 1, 7, 10, 11, 6, 8, 5, 3, 15, 13, 0, 14, 9, 14, 11, 2, 12, 4, 7, 13, 1, 5, 0, 15, 10, 3, 9, 8, 6, 4, 2, 1, 11, 10, 13, 7, 8, 15, 9, 12, 5, 6, 3, 0, 14, 11, 8, 12, 7, 1, 14, 2, 13, 6, 15, 0, 9, 10, 4, 5, 3, 12, 1, 10, 15, 9, 2, 6, 8, 0, 13, 3, 4, 14, 7, 5, 11, 10, 15, 4, 2, 7, 12, 9, 5, 6, 1, 13, 14, 0, 11, 3, 8, 9, 14, 15, 5, 2, 8, 12, 3, 7, 0, 4, 10, 1, 13, 11, 6, 4, 3, 2, 12, 9, 5, 15, 10, 11, 14, 1, 7, 6, 0, 8, 13, 4, 11, 2, 14, 15, 0, 8, 13, 3, 12, 9, 7, 5, 10, 6, 1, 13, 0, 11, 7, 4, 9, 1, 10, 14, 3, 5, 12, 2, 15, 8, 6, 1, 4, 11, 13, 12, 3, 7, 14, 10, 15, 6, 8, 0, 5, 9, 2, 6, 11, 13, 8, 1, 4, 10, 7, 9, 5, 0, 15, 14, 2, 3, 12, 13, 2, 8, 4, 6, 15, 11, 1, 10, 9, 3, 14, 5, 0, 12, 7, 1, 15, 13, 8, 10, 3, 7, 4, 12, 5, 6, 11, 0, 14, 9, 2, 7, 11, 4, 1, 9, 12, 14, 2, 0, 6, 10, 13, 15, 3, 5, 8, 2, 1, 14, 7, 4, 10, 8, 13, 15, 12, 9, 0, 3, 5, 6, 11};

.entry _Z7map_desPmiS_i(
	.param .u64 .ptr .align 1 _Z7map_desPmiS_i_param_0,
	.param .u32 _Z7map_desPmiS_i_param_1,
	.param .u64 .ptr .align 1 _Z7map_desPmiS_i_param_2,
	.param .u32 _Z7map_desPmiS_i_param_3
)
{
	.reg .pred 	%p<5>;
	.reg .b16 	%rs<33>;
	.reg .b32 	%r<32>;
	.reg .b64 	%rd<1118>;

	ld.param.u64 	%rd18, [_Z7map_desPmiS_i_param_0];
	ld.param.u32 	%r7, [_Z7map_desPmiS_i_param_1];
	ld.param.u64 	%rd19, [_Z7map_desPmiS_i_param_2];
	ld.param.u32 	%r6, [_Z7map_desPmiS_i_param_3];
	cvta.to.global.u64 	%rd1110, %rd19;
	mov.u32 	%r8, %ctaid.x;
	mov.u32 	%r9, %tid.x;
	mad.lo.s32 	%r1, %r8, 500, %r9;
	setp.ge.s32 	%p1, %r1, %r7;
	@%p1 bra 	$L__BB0_7;
	cvta.to.global.u64 	%rd20, %rd18;
	mul.wide.s32 	%rd21, %r1, 8;
	add.s64 	%rd2, %rd20, %rd21;
	ld.global.u64 	%rd22, [%rd2];
	shr.u64 	%rd23, %rd22, 6;
	shr.u64 	%rd24, %rd22, 22;
	shr.u64 	%rd25, %rd22, 3;
	and.b64  	%rd26, %rd25, 8;
	shr.u64 	%rd27, %rd22, 12;
	and.b64  	%rd28, %rd27, 4;
	or.b64  	%rd29, %rd26, %rd28;
	shr.u64 	%rd30, %rd22, 21;
	and.b64  	%rd31, %rd30, 2;
	or.b64  	%rd32, %rd29, %rd31;
	shr.u64 	%rd33, %rd22, 30;
	and.b64  	%rd34, %rd33, 1;
	or.b64  	%rd35, %rd34, %rd32;
	shr.u64 	%rd36, %rd22, 38;
	shl.b64 	%rd37, %rd35, 2;
	shr.u64 	%rd38, %rd22, 37;
	and.b64  	%rd39, %rd38, 2;
	or.b64  	%rd40, %rd37, %rd39;
	shr.u64 	%rd41, %rd22, 46;
	and.b64  	%rd42, %rd41, 1;
	or.b64  	%rd43, %rd42, %rd40;
	shr.u64 	%rd44, %rd22, 54;
	shl.b64 	%rd45, %rd43, 2;
	shr.u64 	%rd46, %rd22, 53;
	and.b64  	%rd47, %rd46, 2;
	or.b64  	%rd48, %rd45, %rd47;
	shr.u64 	%rd49, %rd22, 62;
	and.b64  	%rd50, %rd49, 1;
	or.b64  	%rd51, %rd50, %rd48;
	shr.u64 	%rd52, %rd22, 4;
	shl.b64 	%rd53, %rd51, 2;
	and.b64  	%rd54, %rd25, 2;
	or.b64  	%rd55, %rd53, %rd54;
	and.b64  	%rd56, %rd27, 1;
	or.b64  	%rd57, %rd56, %rd55;
	shr.u64 	%rd58, %rd22, 20;
	shl.b64 	%rd59, %rd57, 2;
	shr.u64 	%rd60, %rd22, 19;
	and.b64  	%rd61, %rd60, 2;
	or.b64  	%rd62, %rd59, %rd61;
	shr.u64 	%rd63, %rd22, 28;
	and.b64  	%rd64, %rd63, 1;
	or.b64  	%rd65, %rd64, %rd62;
	shr.u64 	%rd66, %rd22, 36;
	shl.b64 	%rd67, %rd65, 2;
	shr.u64 	%rd68, %rd22, 35;
	and.b64  	%rd69, %rd68, 2;
	or.b64  	%rd70, %rd67, %rd69;
	shr.u64 	%rd71, %rd22, 44;
	and.b64  	%rd72, %rd71, 1;
	or.b64  	%rd73, %rd72, %rd70;
	shr.u64 	%rd74, %rd22, 52;
	shl.b64 	%rd75, %rd73, 2;
	shr.u64 	%rd76, %rd22, 51;
	and.b64  	%rd77, %rd76, 2;
	or.b64  	%rd78, %rd75, %rd77;
	shr.u64 	%rd79, %rd22, 60;
	and.b64  	%rd80, %rd79, 1;
	or.b64  	%rd81, %rd80, %rd78;
	shr.u64 	%rd82, %rd22, 2;
	shl.b64 	%rd83, %rd81, 2;
	shr.u64 	%rd84, %rd22, 1;
	and.b64  	%rd85, %rd84, 2;
	or.b64  	%rd86, %rd83, %rd85;
	shr.u64 	%rd87, %rd22, 10;
	and.b64  	%rd88, %rd87, 1;
	or.b64  	%rd89, %rd88, %rd86;
	shr.u64 	%rd90, %rd22, 18;
	shl.b64 	%rd91, %rd89, 2;
	shr.u64 	%rd92, %rd22, 17;
	and.b64  	%rd93, %rd92, 2;
	or.b64  	%rd94, %rd91, %rd93;
	shr.u64 	%rd95, %rd22, 26;
	and.b64  	%rd96, %rd95, 1;
	or.b64  	%rd97, %rd96, %rd94;
	shr.u64 	%rd98, %rd22, 34;
	shl.b64 	%rd99, %rd97, 2;
	shr.u64 	%rd100, %rd22, 33;
	and.b64  	%rd101, %rd100, 2;
	or.b64  	%rd102, %rd99, %rd101;
	shr.u64 	%rd103, %rd22, 42;
	and.b64  	%rd104, %rd103, 1;
	or.b64  	%rd105, %rd104, %rd102;
	shr.u64 	%rd106, %rd22, 50;
	shl.b64 	%rd107, %rd105, 2;
	shr.u64 	%rd108, %rd22, 49;
	and.b64  	%rd109, %rd108, 2;
	or.b64  	%rd110, %rd107, %rd109;
	shr.u64 	%rd111, %rd22, 58;
	and.b64  	%rd112, %rd111, 1;
	or.b64  	%rd113, %rd112, %rd110;
	shl.b64 	%rd114, %rd113, 2;
	shl.b64 	%rd115, %rd22, 1;
	and.b64  	%rd116, %rd115, 2;
	or.b64  	%rd117, %rd114, %rd116;
	shr.u64 	%rd118, %rd22, 8;
	and.b64  	%rd119, %rd118, 1;
	or.b64  	%rd120, %rd119, %rd117;
	shr.u64 	%rd121, %rd22, 16;
	shl.b64 	%rd122, %rd120, 2;
	shr.u64 	%rd123, %rd22, 15;
	and.b64  	%rd124, %rd123, 2;
	or.b64  	%rd125, %rd122, %rd124;
	shr.u64 	%rd126, %rd22, 24;
	and.b64  	%rd127, %rd126, 1;
	or.b64  	%rd128, %rd127, %rd125;
	shr.u64 	%rd129, %rd22, 32;
	shl.b64 	%rd130, %rd128, 2;
	shr.u64 	%rd131, %rd22, 31;
	and.b64  	%rd132, %rd131, 2;
	or.b64  	%rd133, %rd130, %rd132;
	shr.u64 	%rd134, %rd22, 40;
	and.b64  	%rd135, %rd134, 1;
	or.b64  	%rd136, %rd135, %rd133;
	shr.u64 	%rd137, %rd22, 48;
	shl.b64 	%rd138, %rd136, 2;
	shr.u64 	%rd139, %rd22, 47;
	and.b64  	%rd140, %rd139, 2;
	or.b64  	%rd141, %rd138, %rd140;
	shr.u64 	%rd142, %rd22, 56;
	and.b64  	%rd143, %rd142, 1;
	or.b64  	%rd144, %rd143, %rd141;
	shl.b64 	%rd145, %rd144, 2;
	and.b64  	%rd146, %rd23, 2;
	or.b64  	%rd147, %rd145, %rd146;
	and.b64  	%rd148, %rd123, 1;
	or.b64  	%rd149, %rd148, %rd147;
	shl.b64 	%rd150, %rd149, 2;
	and.b64  	%rd151, %rd24, 2;
	or.b64  	%rd152, %rd150, %rd151;
	and.b64  	%rd153, %rd131, 1;
	or.b64  	%rd154, %rd153, %rd152;
	shl.b64 	%rd155, %rd154, 2;
	and.b64  	%rd156, %rd36, 2;
	or.b64  	%rd157, %rd155, %rd156;
	and.b64  	%rd158, %rd139, 1;
	or.b64  	%rd159, %rd158, %rd157;
	shl.b64 	%rd160, %rd159, 2;
	and.b64  	%rd161, %rd44, 2;
	or.b64  	%rd162, %rd160, %rd161;
	shr.u64 	%rd163, %rd22, 63;
	or.b64  	%rd164, %rd163, %rd162;
	shl.b64 	%rd165, %rd164, 2;
	and.b64  	%rd166, %rd52, 2;
	or.b64  	%rd167, %rd165, %rd166;
	shr.u64 	%rd168, %rd22, 13;
	and.b64  	%rd169, %rd168, 1;
	or.b64  	%rd170, %rd169, %rd167;
	shl.b64 	%rd171, %rd170, 2;
	and.b64  	%rd172, %rd58, 2;
	or.b64  	%rd173, %rd171, %rd172;
	shr.u64 	%rd174, %rd22, 29;
	and.b64  	%rd175, %rd174, 1;
	or.b64  	%rd176, %rd175, %rd173;
	shl.b64 	%rd177, %rd176, 2;
	and.b64  	%rd178, %rd66, 2;
	or.b64  	%rd179, %rd177, %rd178;
	shr.u64 	%rd180, %rd22, 45;
	and.b64  	%rd181, %rd180, 1;
	or.b64  	%rd182, %rd181, %rd179;
	shl.b64 	%rd183, %rd182, 2;
	and.b64  	%rd184, %rd74, 2;
	or.b64  	%rd185, %rd183, %rd184;
	shr.u64 	%rd186, %rd22, 61;
	and.b64  	%rd187, %rd186, 1;
	or.b64  	%rd188, %rd187, %rd185;
	shl.b64 	%rd189, %rd188, 2;
	and.b64  	%rd190, %rd82, 2;
	or.b64  	%rd191, %rd189, %rd190;
	shr.u64 	%rd192, %rd22, 11;
	and.b64  	%rd193, %rd192, 1;
	or.b64  	%rd194, %rd193, %rd191;
	shl.b64 	%rd195, %rd194, 2;
	and.b64  	%rd196, %rd90, 2;
	or.b64  	%rd197, %rd195, %rd196;
	shr.u64 	%rd198, %rd22, 27;
	and.b64  	%rd199, %rd198, 1;
	or.b64  	%rd200, %rd199, %rd197;
	shl.b64 	%rd201, %rd200, 2;
	and.b64  	%rd202, %rd98, 2;
	or.b64  	%rd203, %rd201, %rd202;
	shr.u64 	%rd204, %rd22, 43;
	and.b64  	%rd205, %rd204, 1;
	or.b64  	%rd206, %rd205, %rd203;
	shl.b64 	%rd207, %rd206, 2;
	and.b64  	%rd208, %rd106, 2;
	or.b64  	%rd209, %rd207, %rd208;
	shr.u64 	%rd210, %rd22, 59;
	and.b64  	%rd211, %rd210, 1;
	or.b64  	%rd212, %rd211, %rd209;
	and.b64  	%rd213, %rd22, 2;
	shl.b64 	%rd214, %rd212, 2;
	or.b64  	%rd215, %rd214, %rd213;
	shr.u64 	%rd216, %rd22, 9;
	and.b64  	%rd217, %rd216, 1;
	or.b64  	%rd218, %rd217, %rd215;
	shl.b64 	%rd219, %rd218, 2;
	and.b64  	%rd220, %rd121, 2;
	or.b64  	%rd221, %rd219, %rd220;
	shr.u64 	%rd222, %rd22, 25;
	and.b64  	%rd223, %rd222, 1;
	or.b64  	%rd224, %rd223, %rd221;
	shl.b64 	%rd225, %rd224, 2;
	and.b64  	%rd226, %rd129, 2;
	or.b64  	%rd227, %rd225, %rd226;
	shr.u64 	%rd228, %rd22, 41;
	and.b64  	%rd229, %rd228, 1;
	or.b64  	%rd230, %rd229, %rd227;
	shl.b64 	%rd231, %rd230, 2;
	and.b64  	%rd232, %rd137, 2;
	or.b64  	%rd233, %rd231, %rd232;
	shr.u64 	%rd234, %rd22, 57;
	and.b64  	%rd235, %rd234, 1;
	or.b64  	%rd236, %rd235, %rd233;
	shr.u64 	%rd1112, %rd231, 32;
	and.b64  	%rd1116, %rd236, 4294967295;
	setp.eq.s32 	%p2, %r6, 1;
	@%p2 bra 	$L__BB0_4;
	add.s64 	%rd1113, %rd1110, 120;
	mov.b32 	%r31, 0;
$L__BB0_3:
	mov.u64 	%rd1117, %rd1116;
	ld.global.u64 	%rd237, [%rd1113];
	shr.u64 	%rd238, %rd1117, 31;
	and.b64  	%rd239, %rd238, 1;
	shl.b64 	%rd240, %rd1117, 3;
	and.b64  	%rd241, %rd240, 8;
	shr.u64 	%rd242, %rd1117, 29;
	and.b64  	%rd243, %rd242, 4;
	or.b64  	%rd244, %rd241, %rd243;
	and.b64  	%rd245, %rd242, 2;
	or.b64  	%rd246, %rd244, %rd245;
	and.b64  	%rd247, %rd242, 1;
	or.b64  	%rd248, %rd247, %rd246;
	shl.b64 	%rd249, %rd248, 2;
	shr.u64 	%rd250, %rd1117, 27;
	and.b64  	%rd251, %rd250, 2;
	or.b64  	%rd252, %rd249, %rd251;
	and.b64  	%rd253, %rd250, 1;
	or.b64  	%rd254, %rd253, %rd252;
	shl.b64 	%rd255, %rd254, 2;
	or.b64  	%rd256, %rd255, %rd251;
	or.b64  	%rd257, %rd253, %rd256;
	shl.b64 	%rd258, %rd257, 2;
	shr.u64 	%rd259, %rd1117, 25;
	and.b64  	%rd260, %rd259, 2;
	or.b64  	%rd261, %rd258, %rd260;
	and.b64  	%rd262, %rd259, 1;
	or.b64  	%rd263, %rd262, %rd261;
	shl.b64 	%rd264, %rd263, 2;
	shr.u64 	%rd265, %rd1117, 23;
	and.b64  	%rd266, %rd265, 2;
	or.b64  	%rd267, %rd264, %rd266;
	and.b64  	%rd268, %rd265, 1;
	or.b64  	%rd269, %rd268, %rd267;
	shl.b64 	%rd270, %rd269, 2;
	or.b64  	%rd271, %rd270, %rd266;
	or.b64  	%rd272, %rd268, %rd271;
	shl.b64 	%rd273, %rd272, 2;
	shr.u64 	%rd274, %rd1117, 21;
	and.b64  	%rd275, %rd274, 2;
	or.b64  	%rd276, %rd273, %rd275;
	and.b64  	%rd277, %rd274, 1;
	or.b64  	%rd278, %rd277, %rd276;
	shl.b64 	%rd279, %rd278, 2;
	shr.u64 	%rd280, %rd1117, 19;
	and.b64  	%rd281, %rd280, 2;
	or.b64  	%rd282, %rd279, %rd281;
	and.b64  	%rd283, %rd280, 1;
	or.b64  	%rd284, %rd283, %rd282;
	shl.b64 	%rd285, %rd284, 2;
	or.b64  	%rd286, %rd285, %rd281;
	or.b64  	%rd287, %rd283, %rd286;
	shl.b64 	%rd288, %rd287, 2;
	shr.u64 	%rd289, %rd1117, 17;
	and.b64  	%rd290, %rd289, 2;
	or.b64  	%rd291, %rd288, %rd290;
	and.b64  	%rd292, %rd289, 1;
	or.b64  	%rd293, %rd292, %rd291;
	shl.b64 	%rd294, %rd293, 2;
	shr.u64 	%rd295, %rd1117, 15;
	and.b64  	%rd296, %rd295, 2;
	or.b64  	%rd297, %rd294, %rd296;
	and.b64  	%rd298, %rd295, 1;
	or.b64  	%rd299, %rd298, %rd297;
	shl.b64 	%rd300, %rd299, 2;
	or.b64  	%rd301, %rd300, %rd296;
	or.b64  	%rd302, %rd298, %rd301;
	shl.b64 	%rd303, %rd302, 2;
	shr.u64 	%rd304, %rd1117, 13;
	and.b64  	%rd305, %rd304, 2;
	or.b64  	%rd306, %rd303, %rd305;
	and.b64  	%rd307, %rd304, 1;
	or.b64  	%rd308, %rd307, %rd306;
	shl.b64 	%rd309, %rd308, 2;
	shr.u64 	%rd310, %rd1117, 11;
	and.b64  	%rd311, %rd310, 2;
	or.b64  	%rd312, %rd309, %rd311;
	and.b64  	%rd313, %rd310, 1;
	or.b64  	%rd314, %rd313, %rd312;
	shl.b64 	%rd315, %rd314, 2;
	or.b64  	%rd316, %rd315, %rd311;
	or.b64  	%rd317, %rd313, %rd316;
	shl.b64 	%rd318, %rd317, 2;
	shr.u64 	%rd319, %rd1117, 9;
	and.b64  	%rd320, %rd319, 2;
	or.b64  	%rd321, %rd318, %rd320;
	and.b64  	%rd322, %rd319, 1;
	or.b64  	%rd323, %rd322, %rd321;
	shl.b64 	%rd324, %rd323, 2;
	shr.u64 	%rd325, %rd1117, 7;
	and.b64  	%rd326, %rd325, 2;
	or.b64  	%rd327, %rd324, %rd326;
	and.b64  	%rd328, %rd325, 1;
	or.b64  	%rd329, %rd328, %rd327;
	shl.b64 	%rd330, %rd329, 2;
	or.b64  	%rd331, %rd330, %rd326;
	or.b64  	%rd332, %rd328, %rd331;
	shl.b64 	%rd333, %rd332, 2;
	shr.u64 	%rd334, %rd1117, 5;
	and.b64  	%rd335, %rd334, 2;
	or.b64  	%rd336, %rd333, %rd335;
	and.b64  	%rd337, %rd334, 1;
	or.b64  	%rd338, %rd337, %rd336;
	shl.b64 	%rd339, %rd338, 2;
	shr.u64 	%rd340, %rd1117, 3;
	and.b64  	%rd341, %rd340, 2;
	or.b64  	%rd342, %rd339, %rd341;
	and.b64  	%rd343, %rd340, 1;
	or.b64  	%rd344, %rd343, %rd342;
	shl.b64 	%rd345, %rd344, 2;
	or.b64  	%rd346, %rd345, %rd341;
	or.b64  	%rd347, %rd343, %rd346;
	shl.b64 	%rd348, %rd347, 2;
	shr.u64 	%rd349, %rd1117, 1;
	and.b64  	%rd350, %rd349, 2;
	or.b64  	%rd351, %rd348, %rd350;
	and.b64  	%rd352, %rd349, 1;
	or.b64  	%rd353, %rd352, %rd351;
	shl.b64 	%rd354, %rd353, 2;
	shl.b64 	%rd355, %rd1117, 1;
	and.b64  	%rd356, %rd355, 2;
	or.b64  	%rd357, %rd354, %rd356;
	or.b64  	%rd358, %rd239, %rd357;
	xor.b64  	%rd359, %rd358, %rd237;
	shr.u64 	%rd360, %rd359, 6;
	shr.u64 	%rd361, %rd359, 12;
	shr.u64 	%rd362, %rd359, 18;
	shr.u64 	%rd363, %rd359, 24;
	shr.u64 	%rd364, %rd359, 30;
	shr.u64 	%rd365, %rd359, 36;
	shr.u64 	%rd366, %rd359, 42;
	shr.u64 	%rd367, %rd359, 46;
	and.b64  	%rd368, %rd367, 2;
	and.b64  	%rd369, %rd366, 1;
	or.b64  	%rd370, %rd368, %rd369;
	shr.u64 	%rd371, %rd359, 43;
	and.b64  	%rd372, %rd371, 15;
	shl.b64 	%rd373, %rd370, 4;
	mov.u64 	%rd374, S_BOX;
	add.s64 	%rd375, %rd374, %rd373;
	add.s64 	%rd376, %rd375, %rd372;
	ld.global.nc.u8 	%rs1, [%rd376];
	cvt.u16.u8 	%rs2, %rs1;
	shr.u64 	%rd377, %rd359, 40;
	and.b64  	%rd378, %rd377, 2;
	and.b64  	%rd379, %rd365, 1;
	or.b64  	%rd380, %rd378, %rd379;
	shr.u64 	%rd381, %rd359, 37;
	and.b64  	%rd382, %rd381, 15;
	shl.b64 	%rd383, %rd380, 4;
	add.s64 	%rd384, %rd374, %rd383;
	add.s64 	%rd385, %rd384, %rd382;
	ld.global.nc.u8 	%rs3, [%rd385+64];
	cvt.u16.u8 	%rs4, %rs3;
	shr.u64 	%rd386, %rd359, 34;
	and.b64  	%rd387, %rd386, 2;
	and.b64  	%rd388, %rd364, 1;
	or.b64  	%rd389, %rd387, %rd388;
	shr.u64 	%rd390, %rd359, 31;
	and.b64  	%rd391, %rd390, 15;
	shl.b64 	%rd392, %rd389, 4;
	add.s64 	%rd393, %rd374, %rd392;
	add.s64 	%rd394, %rd393, %rd391;
	ld.global.nc.u8 	%rs5, [%rd394+128];
	cvt.u64.u8 	%rd395, %rs5;
	shr.u64 	%rd396, %rd359, 28;
	and.b64  	%rd397, %rd396, 2;
	and.b64  	%rd398, %rd363, 1;
	or.b64  	%rd399, %rd397, %rd398;
	shr.u64 	%rd400, %rd359, 25;
	and.b64  	%rd401, %rd400, 15;
	shl.b64 	%rd402, %rd399, 4;
	add.s64 	%rd403, %rd374, %rd402;
	add.s64 	%rd404, %rd403, %rd401;
	ld.global.nc.u8 	%rs6, [%rd404+192];
	cvt.u16.u8 	%rs7, %rs6;
	shr.u64 	%rd405, %rd359, 22;
	and.b64  	%rd406, %rd405, 2;
	and.b64  	%rd407, %rd362, 1;
	or.b64  	%rd408, %rd406, %rd407;
	shr.u64 	%rd409, %rd359, 19;
	and.b64  	%rd410, %rd409, 15;
	shl.b64 	%rd411, %rd408, 4;
	add.s64 	%rd412, %rd374, %rd411;
	add.s64 	%rd413, %rd412, %rd410;
	ld.global.nc.u8 	%rs8, [%rd413+256];
	cvt.u64.u8 	%rd414, %rs8;
	shr.u64 	%rd415, %rd359, 16;
	and.b64  	%rd416, %rd415, 2;
	and.b64  	%rd417, %rd361, 1;
	or.b64  	%rd418, %rd416, %rd417;
	shr.u64 	%rd419, %rd359, 13;
	and.b64  	%rd420, %rd419, 15;
	shl.b64 	%rd421, %rd418, 4;
	add.s64 	%rd422, %rd374, %rd421;
	add.s64 	%rd423, %rd422, %rd420;
	ld.global.nc.u8 	%rs9, [%rd423+320];
	cvt.u32.u8 	%r11, %rs9;
	shr.u64 	%rd424, %rd359, 10;
	and.b64  	%rd425, %rd424, 2;
	and.b64  	%rd426, %rd360, 1;
	or.b64  	%rd427, %rd425, %rd426;
	shr.u64 	%rd428, %rd359, 7;
	and.b64  	%rd429, %rd428, 15;
	shl.b64 	%rd430, %rd427, 4;
	add.s64 	%rd431, %rd374, %rd430;
	add.s64 	%rd432, %rd431, %rd429;
	ld.global.nc.u8 	%rs10, [%rd432+384];
	cvt.u64.u8 	%rd433, %rs10;
	shr.u64 	%rd434, %rd359, 4;
	and.b64  	%rd435, %rd434, 2;
	and.b64  	%rd436, %rd359, 1;
	or.b64  	%rd437, %rd435, %rd436;
	shr.u64 	%rd438, %rd359, 1;
	and.b64  	%rd439, %rd438, 15;
	shl.b64 	%rd440, %rd437, 4;
	add.s64 	%rd441, %rd374, %rd440;
	add.s64 	%rd442, %rd441, %rd439;
	ld.global.nc.u8 	%rs11, [%rd442+448];
	cvt.u16.u8 	%rs12, %rs11;
	shr.u16 	%rs13, %rs4, 4;
	cvt.u32.u16 	%r12, %rs2;
	and.b32  	%r13, %r12, 255;
	mul.wide.u32 	%rd443, %r13, 256;
	cvt.u32.u16 	%r14, %rs4;
	and.b32  	%r15, %r14, 255;
	mul.wide.u32 	%rd444, %r15, 16;
	or.b16  	%rs14, %rs13, %rs2;
	cvt.u64.u16 	%rd445, %rs14;
	or.b64  	%rd446, %rd443, %rd444;
	or.b64  	%rd447, %rd446, %rd395;
	cvt.u64.u16 	%rd448, %rs7;
	cvt.u32.u16 	%r16, %rs7;
	and.b32  	%r17, %r16, 255;
	mul.wide.u32 	%rd449, %r17, 16;
	shr.u64 	%rd450, %rd414, 4;
	or.b64  	%rd451, %rd450, %rd448;
	or.b64  	%rd452, %rd449, %rd414;
	shl.b64 	%rd453, %rd447, 16;
	shl.b64 	%rd454, %rd452, 8;
	or.b64  	%rd455, %rd453, %rd454;
	mul.wide.u32 	%rd456, %r11, 16;
	or.b64  	%rd457, %rd456, %rd433;
	or.b64  	%rd458, %rd457, %rd455;
	shl.b64 	%rd459, %rd458, 4;
	shr.u16 	%rs15, %rs12, 1;
	shr.u16 	%rs16, %rs12, 3;
	cvt.u64.u16 	%rd460, %rs12;
	and.b64  	%rd461, %rd460, 255;
	or.b64  	%rd462, %rd459, %rd461;
	shr.u64 	%rd463, %rd452, 2;
	and.b64  	%rd464, %rd463, 4;
	shr.u64 	%rd465, %rd447, 4;
	and.b64  	%rd466, %rd465, 2;
	or.b64  	%rd467, %rd464, %rd466;
	shr.u64 	%rd468, %rd458, 8;
	and.b64  	%rd469, %rd468, 1;
	or.b64  	%rd470, %rd469, %rd467;
	shl.b64 	%rd471, %rd470, 2;
	shr.u64 	%rd472, %rd457, 6;
	and.b64  	%rd473, %rd472, 2;
	or.b64  	%rd474, %rd471, %rd473;
	cvt.u64.u16 	%rd475, %rs16;
	and.b64  	%rd476, %rd475, 1;
	or.b64  	%rd477, %rd476, %rd474;
	shl.b64 	%rd478, %rd477, 2;
	shr.u64 	%rd479, %rd455, 15;
	and.b64  	%rd480, %rd479, 2;
	or.b64  	%rd481, %rd478, %rd480;
	shr.u64 	%rd482, %rd462, 4;
	and.b64  	%rd483, %rd482, 1;
	or.b64  	%rd484, %rd483, %rd481;
	shl.b64 	%rd485, %rd484, 2;
	shr.u64 	%rd486, %rd458, 10;
	and.b64  	%rd487, %rd486, 2;
	or.b64  	%rd488, %rd485, %rd487;
	shr.u64 	%rd489, %rd446, 11;
	and.b64  	%rd490, %rd489, 1;
	or.b64  	%rd491, %rd490, %rd488;
	shl.b64 	%rd492, %rd491, 2;
	and.b64  	%rd493, %rd451, 2;
	or.b64  	%rd494, %rd492, %rd493;
	shr.u64 	%rd495, %rd457, 5;
	and.b64  	%rd496, %rd495, 1;
	or.b64  	%rd497, %rd496, %rd494;
	shl.b64 	%rd498, %rd497, 2;
	shr.u64 	%rd499, %rd462, 5;
	and.b64  	%rd500, %rd499, 2;
	or.b64  	%rd501, %rd498, %rd500;
	shr.u64 	%rd502, %rd447, 7;
	and.b64  	%rd503, %rd502, 1;
	or.b64  	%rd504, %rd503, %rd501;
	and.b64  	%rd505, %rd468, 4;
	shl.b64 	%rd506, %rd504, 3;
	or.b64  	%rd507, %rd506, %rd505;
	and.b64  	%rd508, %rd460, 2;
	or.b64  	%rd509, %rd508, %rd507;
	shr.u64 	%rd510, %rd455, 18;
	and.b64  	%rd511, %rd510, 1;
	or.b64  	%rd512, %rd511, %rd509;
	shl.b64 	%rd513, %rd512, 2;
	shr.u64 	%rd514, %rd446, 9;
	and.b64  	%rd515, %rd514, 2;
	or.b64  	%rd516, %rd513, %rd515;
	and.b64  	%rd517, %rd465, 1;
	or.b64  	%rd518, %rd517, %rd516;
	shl.b64 	%rd519, %rd518, 2;
	shr.u64 	%rd520, %rd457, 3;
	and.b64  	%rd521, %rd520, 2;
	or.b64  	%rd522, %rd519, %rd521;
	shr.u64 	%rd523, %rd452, 6;
	and.b64  	%rd524, %rd523, 1;
	or.b64  	%rd525, %rd524, %rd522;
	shl.b64 	%rd526, %rd525, 2;
	cvt.u32.u16 	%r18, %rs12;
	and.b32  	%r19, %r18, 255;
	mul.wide.u32 	%rd527, %r19, 2;
	and.b64  	%rd528, %rd527, 2;
	or.b64  	%rd529, %rd526, %rd528;
	and.b64  	%rd530, %rd499, 1;
	or.b64  	%rd531, %rd530, %rd529;
	shl.b64 	%rd532, %rd531, 2;
	and.b64  	%rd533, %rd445, 2;
	or.b64  	%rd534, %rd532, %rd533;
	shr.u64 	%rd535, %rd455, 19;
	and.b64  	%rd536, %rd535, 1;
	or.b64  	%rd537, %rd536, %rd534;
	shl.b64 	%rd538, %rd537, 2;
	and.b64  	%rd539, %rd468, 2;
	or.b64  	%rd540, %rd538, %rd539;
	shr.u64 	%rd541, %rd452, 7;
	and.b64  	%rd542, %rd541, 1;
	or.b64  	%rd543, %rd542, %rd540;
	shl.b64 	%rd544, %rd543, 2;
	cvt.u64.u16 	%rd545, %rs15;
	and.b64  	%rd546, %rd545, 2;
	or.b64  	%rd547, %rd544, %rd546;
	shr.u64 	%rd548, %rd447, 6;
	and.b64  	%rd549, %rd548, 1;
	or.b64  	%rd550, %rd549, %rd547;
	shl.b64 	%rd551, %rd550, 2;
	and.b64  	%rd552, %rd495, 2;
	or.b64  	%rd553, %rd551, %rd552;
	shr.u64 	%rd554, %rd455, 17;
	and.b64  	%rd555, %rd554, 1;
	or.b64  	%rd556, %rd555, %rd553;
	shl.b64 	%rd557, %rd556, 2;
	shr.u64 	%rd558, %rd446, 7;
	and.b64  	%rd559, %rd558, 2;
	or.b64  	%rd560, %rd557, %rd559;
	shr.u64 	%rd561, %rd462, 7;
	and.b64  	%rd562, %rd561, 1;
	or.b64  	%rd563, %rd562, %rd560;
	xor.b64  	%rd1116, %rd563, %rd1112;
	add.s32 	%r31, %r31, 1;
	add.s64 	%rd1113, %rd1113, -8;
	setp.ne.s32 	%p3, %r31, 16;
	mov.u64 	%rd1112, %rd1117;
	@%p3 bra 	$L__BB0_3;
	bra.uni 	$L__BB0_6;
$L__BB0_4:
	mov.b32 	%r30, 0;
$L__BB0_5:
	mov.u64 	%rd1117, %rd1116;
	ld.global.u64 	%rd564, [%rd1110];
	shr.u64 	%rd565, %rd1117, 31;
	and.b64  	%rd566, %rd565, 1;
	shl.b64 	%rd567, %rd1117, 3;
	and.b64  	%rd568, %rd567, 8;
	shr.u64 	%rd569, %rd1117, 29;
	and.b64  	%rd570, %rd569, 4;
	or.b64  	%rd571, %rd568, %rd570;
	and.b64  	%rd572, %rd569, 2;
	or.b64  	%rd573, %rd571, %rd572;
	and.b64  	%rd574, %rd569, 1;
	or.b64  	%rd575, %rd574, %rd573;
	shl.b64 	%rd576, %rd575, 2;
	shr.u64 	%rd577, %rd1117, 27;
	and.b64  	%rd578, %rd577, 2;
	or.b64  	%rd579, %rd576, %rd578;
	and.b64  	%rd580, %rd577, 1;
	or.b64  	%rd581, %rd580, %rd579;
	shl.b64 	%rd582, %rd581, 2;
	or.b64  	%rd583, %rd582, %rd578;
	or.b64  	%rd584, %rd580, %rd583;
	shl.b64 	%rd585, %rd584, 2;
	shr.u64 	%rd586, %rd1117, 25;
	and.b64  	%rd587, %rd586, 2;
	or.b64  	%rd588, %rd585, %rd587;
	and.b64  	%rd589, %rd586, 1;
	or.b64  	%rd590, %rd589, %rd588;
	shl.b64 	%rd591, %rd590, 2;
	shr.u64 	%rd592, %rd1117, 23;
	and.b64  	%rd593, %rd592, 2;
	or.b64  	%rd594, %rd591, %rd593;
	and.b64  	%rd595, %rd592, 1;
	or.b64  	%rd596, %rd595, %rd594;
	shl.b64 	%rd597, %rd596, 2;
	or.b64  	%rd598, %rd597, %rd593;
	or.b64  	%rd599, %rd595, %rd598;
	shl.b64 	%rd600, %rd599, 2;
	shr.u64 	%rd601, %rd1117, 21;
	and.b64  	%rd602, %rd601, 2;
	or.b64  	%rd603, %rd600, %rd602;
	and.b64  	%rd604, %rd601, 1;
	or.b64  	%rd605, %rd604, %rd603;
	shl.b64 	%rd606, %rd605, 2;
	shr.u64 	%rd607, %rd1117, 19;
	and.b64  	%rd608, %rd607, 2;
	or.b64  	%rd609, %rd606, %rd608;
	and.b64  	%rd610, %rd607, 1;
	or.b64  	%rd611, %rd610, %rd609;
	shl.b64 	%rd612, %rd611, 2;
	or.b64  	%rd613, %rd612, %rd608;
	or.b64  	%rd614, %rd610, %rd613;
	shl.b64 	%rd615, %rd614, 2;
	shr.u64 	%rd616, %rd1117, 17;
	and.b64  	%rd617, %rd616, 2;
	or.b64  	%rd618, %rd615, %rd617;
	and.b64  	%rd619, %rd616, 1;
	or.b64  	%rd620, %rd619, %rd618;
	shl.b64 	%rd621, %rd620, 2;
	shr.u64 	%rd622, %rd1117, 15;
	and.b64  	%rd623, %rd622, 2;
	or.b64  	%rd624, %rd621, %rd623;
	and.b64  	%rd625, %rd622, 1;
	or.b64  	%rd626, %rd625, %rd624;
	shl.b64 	%rd627, %rd626, 2;
	or.b64  	%rd628, %rd627, %rd623;
	or.b64  	%rd629, %rd625, %rd628;
	shl.b64 	%rd630, %rd629, 2;
	shr.u64 	%rd631, %rd1117, 13;
	and.b64  	%rd632, %rd631, 2;
	or.b64  	%rd633, %rd630, %rd632;
	and.b64  	%rd634, %rd631, 1;
	or.b64  	%rd635, %rd634, %rd633;
	shl.b64 	%rd636, %rd635, 2;
	shr.u64 	%rd637, %rd1117, 11;
	and.b64  	%rd638, %rd637, 2;
	or.b64  	%rd639, %rd636, %rd638;
	and.b64  	%rd640, %rd637, 1;
	or.b64  	%rd641, %rd640, %rd639;
	shl.b64 	%rd642, %rd641, 2;
	or.b64  	%rd643, %rd642, %rd638;
	or.b64  	%rd644, %rd640, %rd643;
	shl.b64 	%rd645, %rd644, 2;
	shr.u64 	%rd646, %rd1117, 9;
	and.b64  	%rd647, %rd646, 2;
	or.b64  	%rd648, %rd645, %rd647;
	and.b64  	%rd649, %rd646, 1;
	or.b64  	%rd650, %rd649, %rd648;
	shl.b64 	%rd651, %rd650, 2;
	shr.u64 	%rd652, %rd1117, 7;
	and.b64  	%rd653, %rd652, 2;
	or.b64  	%rd654, %rd651, %rd653;
	and.b64  	%rd655, %rd652, 1;
	or.b64  	%rd656, %rd655, %rd654;
	shl.b64 	%rd657, %rd656, 2;
	or.b64  	%rd658, %rd657, %rd653;
	or.b64  	%rd659, %rd655, %rd658;
	shl.b64 	%rd660, %rd659, 2;
	shr.u64 	%rd661, %rd1117, 5;
	and.b64  	%rd662, %rd661, 2;
	or.b64  	%rd663, %rd660, %rd662;
	and.b64  	%rd664, %rd661, 1;
	or.b64  	%rd665, %rd664, %rd663;
	shl.b64 	%rd666, %rd665, 2;
	shr.u64 	%rd667, %rd1117, 3;
	and.b64  	%rd668, %rd667, 2;
	or.b64  	%rd669, %rd666, %rd668;
	and.b64  	%rd670, %rd667, 1;
	or.b64  	%rd671, %rd670, %rd669;
	shl.b64 	%rd672, %rd671, 2;
	or.b64  	%rd673, %rd672, %rd668;
	or.b64  	%rd674, %rd670, %rd673;
	shl.b64 	%rd675, %rd674, 2;
	shr.u64 	%rd676, %rd1117, 1;
	and.b64  	%rd677, %rd676, 2;
	or.b64  	%rd678, %rd675, %rd677;
	and.b64  	%rd679, %rd676, 1;
	or.b64  	%rd680, %rd679, %rd678;
	shl.b64 	%rd681, %rd680, 2;
	shl.b64 	%rd682, %rd1117, 1;
	and.b64  	%rd683, %rd682, 2;
	or.b64  	%rd684, %rd681, %rd683;
	or.b64  	%rd685, %rd566, %rd684;
	xor.b64  	%rd686, %rd685, %rd564;
	shr.u64 	%rd687, %rd686, 6;
	shr.u64 	%rd688, %rd686, 12;
	shr.u64 	%rd689, %rd686, 18;
	shr.u64 	%rd690, %rd686, 24;
	shr.u64 	%rd691, %rd686, 30;
	shr.u64 	%rd692, %rd686, 36;
	shr.u64 	%rd693, %rd686, 42;
	shr.u64 	%rd694, %rd686, 46;
	and.b64  	%rd695, %rd694, 2;
	and.b64  	%rd696, %rd693, 1;
	or.b64  	%rd697, %rd695, %rd696;
	shr.u64 	%rd698, %rd686, 43;
	and.b64  	%rd699, %rd698, 15;
	shl.b64 	%rd700, %rd697, 4;
	mov.u64 	%rd701, S_BOX;
	add.s64 	%rd702, %rd701, %rd700;
	add.s64 	%rd703, %rd702, %rd699;
	ld.global.nc.u8 	%rs17, [%rd703];
	cvt.u16.u8 	%rs18, %rs17;
	shr.u64 	%rd704, %rd686, 40;
	and.b64  	%rd705, %rd704, 2;
	and.b64  	%rd706, %rd692, 1;
	or.b64  	%rd707, %rd705, %rd706;
	shr.u64 	%rd708, %rd686, 37;
	and.b64  	%rd709, %rd708, 15;
	shl.b64 	%rd710, %rd707, 4;
	add.s64 	%rd711, %rd701, %rd710;
	add.s64 	%rd712, %rd711, %rd709;
	ld.global.nc.u8 	%rs19, [%rd712+64];
	cvt.u16.u8 	%rs20, %rs19;
	shr.u64 	%rd713, %rd686, 34;
	and.b64  	%rd714, %rd713, 2;
	and.b64  	%rd715, %rd691, 1;
	or.b64  	%rd716, %rd714, %rd715;
	shr.u64 	%rd717, %rd686, 31;
	and.b64  	%rd718, %rd717, 15;
	shl.b64 	%rd719, %rd716, 4;
	add.s64 	%rd720, %rd701, %rd719;
	add.s64 	%rd721, %rd720, %rd718;
	ld.global.nc.u8 	%rs21, [%rd721+128];
	cvt.u64.u8 	%rd722, %rs21;
	shr.u64 	%rd723, %rd686, 28;
	and.b64  	%rd724, %rd723, 2;
	and.b64  	%rd725, %rd690, 1;
	or.b64  	%rd726, %rd724, %rd725;
	shr.u64 	%rd727, %rd686, 25;
	and.b64  	%rd728, %rd727, 15;
	shl.b64 	%rd729, %rd726, 4;
	add.s64 	%rd730, %rd701, %rd729;
	add.s64 	%rd731, %rd730, %rd728;
	ld.global.nc.u8 	%rs22, [%rd731+192];
	cvt.u16.u8 	%rs23, %rs22;
	shr.u64 	%rd732, %rd686, 22;
	and.b64  	%rd733, %rd732, 2;
	and.b64  	%rd734, %rd689, 1;
	or.b64  	%rd735, %rd733, %rd734;
	shr.u64 	%rd736, %rd686, 19;
	and.b64  	%rd737, %rd736, 15;
	shl.b64 	%rd738, %rd735, 4;
	add.s64 	%rd739, %rd701, %rd738;
	add.s64 	%rd740, %rd739, %rd737;
	ld.global.nc.u8 	%rs24, [%rd740+256];
	cvt.u64.u8 	%rd741, %rs24;
	shr.u64 	%rd742, %rd686, 16;
	and.b64  	%rd743, %rd742, 2;
	and.b64  	%rd744, %rd688, 1;
	or.b64  	%rd745, %rd743, %rd744;
	shr.u64 	%rd746, %rd686, 13;
	and.b64  	%rd747, %rd746, 15;
	shl.b64 	%rd748, %rd745, 4;
	add.s64 	%rd749, %rd701, %rd748;
	add.s64 	%rd750, %rd749, %rd747;
	ld.global.nc.u8 	%rs25, [%rd750+320];
	cvt.u32.u8 	%r21, %rs25;
	shr.u64 	%rd751, %rd686, 10;
	and.b64  	%rd752, %rd751, 2;
	and.b64  	%rd753, %rd687, 1;
	or.b64  	%rd754, %rd752, %rd753;
	shr.u64 	%rd755, %rd686, 7;
	and.b64  	%rd756, %rd755, 15;
	shl.b64 	%rd757, %rd754, 4;
	add.s64 	%rd758, %rd701, %rd757;
	add.s64 	%rd759, %rd758, %rd756;
	ld.global.nc.u8 	%rs26, [%rd759+384];
	cvt.u64.u8 	%rd760, %rs26;
	shr.u64 	%rd761, %rd686, 4;
	and.b64  	%rd762, %rd761, 2;
	and.b64  	%rd763, %rd686, 1;
	or.b64  	%rd764, %rd762, %rd763;
	shr.u64 	%rd765, %rd686, 1;
	and.b64  	%rd766, %rd765, 15;
	shl.b64 	%rd767, %rd764, 4;
	add.s64 	%rd768, %rd701, %rd767;
	add.s64 	%rd769, %rd768, %rd766;
	ld.global.nc.u8 	%rs27, [%rd769+448];
	cvt.u16.u8 	%rs28, %rs27;
	shr.u16 	%rs29, %rs20, 4;
	cvt.u32.u16 	%r22, %rs18;
	and.b32  	%r23, %r22, 255;
	mul.wide.u32 	%rd770, %r23, 256;
	cvt.u32.u16 	%r24, %rs20;
	and.b32  	%r25, %r24, 255;
	mul.wide.u32 	%rd771, %r25, 16;
	or.b16  	%rs30, %rs29, %rs18;
	cvt.u64.u16 	%rd772, %rs30;
	or.b64  	%rd773, %rd770, %rd771;
	or.b64  	%rd774, %rd773, %rd722;
	cvt.u64.u16 	%rd775, %rs23;
	cvt.u32.u16 	%r26, %rs23;
	and.b32  	%r27, %r26, 255;
	mul.wide.u32 	%rd776, %r27, 16;
	shr.u64 	%rd777, %rd741, 4;
	or.b64  	%rd778, %rd777, %rd775;
	or.b64  	%rd779, %rd776, %rd741;
	shl.b64 	%rd780, %rd774, 16;
	shl.b64 	%rd781, %rd779, 8;
	or.b64  	%rd782, %rd780, %rd781;
	mul.wide.u32 	%rd783, %r21, 16;
	or.b64  	%rd784, %rd783, %rd760;
	or.b64  	%rd785, %rd784, %rd782;
	shl.b64 	%rd786, %rd785, 4;
	shr.u16 	%rs31, %rs28, 1;
	shr.u16 	%rs32, %rs28, 3;
	cvt.u64.u16 	%rd787, %rs28;
	and.b64  	%rd788, %rd787, 255;
	or.b64  	%rd789, %rd786, %rd788;
	shr.u64 	%rd790, %rd779, 2;
	and.b64  	%rd791, %rd790, 4;
	shr.u64 	%rd792, %rd774, 4;
	and.b64  	%rd793, %rd792, 2;
	or.b64  	%rd794, %rd791, %rd793;
	shr.u64 	%rd795, %rd785, 8;
	and.b64  	%rd796, %rd795, 1;
	or.b64  	%rd797, %rd796, %rd794;
	shl.b64 	%rd798, %rd797, 2;
	shr.u64 	%rd799, %rd784, 6;
	and.b64  	%rd800, %rd799, 2;
	or.b64  	%rd801, %rd798, %rd800;
	cvt.u64.u16 	%rd802, %rs32;
	and.b64  	%rd803, %rd802, 1;
	or.b64  	%rd804, %rd803, %rd801;
	shl.b64 	%rd805, %rd804, 2;
	shr.u64 	%rd806, %rd782, 15;
	and.b64  	%rd807, %rd806, 2;
	or.b64  	%rd808, %rd805, %rd807;
	shr.u64 	%rd809, %rd789, 4;
	and.b64  	%rd810, %rd809, 1;
	or.b64  	%rd811, %rd810, %rd808;
	shl.b64 	%rd812, %rd811, 2;
	shr.u64 	%rd813, %rd785, 10;
	and.b64  	%rd814, %rd813, 2;
	or.b64  	%rd815, %rd812, %rd814;
	shr.u64 	%rd816, %rd773, 11;
	and.b64  	%rd817, %rd816, 1;
	or.b64  	%rd818, %rd817, %rd815;
	shl.b64 	%rd819, %rd818, 2;
	and.b64  	%rd820, %rd778, 2;
	or.b64  	%rd821, %rd819, %rd820;
	shr.u64 	%rd822, %rd784, 5;
	and.b64  	%rd823, %rd822, 1;
	or.b64  	%rd824, %rd823, %rd821;
	shl.b64 	%rd825, %rd824, 2;
	shr.u64 	%rd826, %rd789, 5;
	and.b64  	%rd827, %rd826, 2;
	or.b64  	%rd828, %rd825, %rd827;
	shr.u64 	%rd829, %rd774, 7;
	and.b64  	%rd830, %rd829, 1;
	or.b64  	%rd831, %rd830, %rd828;
	and.b64  	%rd832, %rd795, 4;
	shl.b64 	%rd833, %rd831, 3;
	or.b64  	%rd834, %rd833, %rd832;
	and.b64  	%rd835, %rd787, 2;
	or.b64  	%rd836, %rd835, %rd834;
	shr.u64 	%rd837, %rd782, 18;
	and.b64  	%rd838, %rd837, 1;
	or.b64  	%rd839, %rd838, %rd836;
	shl.b64 	%rd840, %rd839, 2;
	shr.u64 	%rd841, %rd773, 9;
	and.b64  	%rd842, %rd841, 2;
	or.b64  	%rd843, %rd840, %rd842;
	and.b64  	%rd844, %rd792, 1;
	or.b64  	%rd845, %rd844, %rd843;
	shl.b64 	%rd846, %rd845, 2;
	shr.u64 	%rd847, %rd784, 3;
	and.b64  	%rd848, %rd847, 2;
	or.b64  	%rd849, %rd846, %rd848;
	shr.u64 	%rd850, %rd779, 6;
	and.b64  	%rd851, %rd850, 1;
	or.b64  	%rd852, %rd851, %rd849;
	shl.b64 	%rd853, %rd852, 2;
	cvt.u32.u16 	%r28, %rs28;
	and.b32  	%r29, %r28, 255;
	mul.wide.u32 	%rd854, %r29, 2;
	and.b64  	%rd855, %rd854, 2;
	or.b64  	%rd856, %rd853, %rd855;
	and.b64  	%rd857, %rd826, 1;
	or.b64  	%rd858, %rd857, %rd856;
	shl.b64 	%rd859, %rd858, 2;
	and.b64  	%rd860, %rd772, 2;
	or.b64  	%rd861, %rd859, %rd860;
	shr.u64 	%rd862, %rd782, 19;
	and.b64  	%rd863, %rd862, 1;
	or.b64  	%rd864, %rd863, %rd861;
	shl.b64 	%rd865, %rd864, 2;
	and.b64  	%rd866, %rd795, 2;
	or.b64  	%rd867, %rd865, %rd866;
	shr.u64 	%rd868, %rd779, 7;
	and.b64  	%rd869, %rd868, 1;
	or.b64  	%rd870, %rd869, %rd867;
	shl.b64 	%rd871, %rd870, 2;
	cvt.u64.u16 	%rd872, %rs31;
	and.b64  	%rd873, %rd872, 2;
	or.b64  	%rd874, %rd871, %rd873;
	shr.u64 	%rd875, %rd774, 6;
	and.b64  	%rd876, %rd875, 1;
	or.b64  	%rd877, %rd876, %rd874;
	shl.b64 	%rd878, %rd877, 2;
	and.b64  	%rd879, %rd822, 2;
	or.b64  	%rd880, %rd878, %rd879;
	shr.u64 	%rd881, %rd782, 17;
	and.b64  	%rd882, %rd881, 1;
	or.b64  	%rd883, %rd882, %rd880;
	shl.b64 	%rd884, %rd883, 2;
	shr.u64 	%rd885, %rd773, 7;
	and.b64  	%rd886, %rd885, 2;
	or.b64  	%rd887, %rd884, %rd886;
	shr.u64 	%rd888, %rd789, 7;
	and.b64  	%rd889, %rd888, 1;
	or.b64  	%rd890, %rd889, %rd887;
	xor.b64  	%rd1116, %rd890, %rd1112;
	add.s32 	%r30, %r30, 1;
	add.s64 	%rd1110, %rd1110, 8;
	setp.eq.s32 	%p4, %r30, 16;
	mov.u64 	%rd1112, %rd1117;
	@%p4 bra 	$L__BB0_6;
	bra.uni 	$L__BB0_5;
$L__BB0_6:
	shl.b64 	%rd891, %rd1116, 32;
	or.b64  	%rd892, %rd891, %rd1117;
	shr.u64 	%rd893, %rd1117, 24;
	shr.u64 	%rd894, %rd1117, 16;
	shr.u64 	%rd895, %rd1117, 21;
	and.b64  	%rd896, %rd895, 8;
	shr.u64 	%rd897, %rd892, 54;
	and.b64  	%rd898, %rd897, 4;
	or.b64  	%rd899, %rd896, %rd898;
	shr.u64 	%rd900, %rd1117, 15;
	and.b64  	%rd901, %rd900, 2;
	or.b64  	%rd902, %rd899, %rd901;
	shr.u64 	%rd903, %rd892, 48;
	and.b64  	%rd904, %rd903, 1;
	or.b64  	%rd905, %rd904, %rd902;
	shr.u64 	%rd906, %rd1117, 8;
	shl.b64 	%rd907, %rd905, 2;
	shr.u64 	%rd908, %rd1117, 7;
	and.b64  	%rd909, %rd908, 2;
	or.b64  	%rd910, %rd907, %rd909;
	shr.u64 	%rd911, %rd892, 40;
	and.b64  	%rd912, %rd911, 1;
	or.b64  	%rd913, %rd912, %rd910;
	shl.b64 	%rd914, %rd913, 2;
	shl.b64 	%rd915, %rd1117, 1;
	and.b64  	%rd916, %rd915, 2;
	or.b64  	%rd917, %rd914, %rd916;
	shr.u64 	%rd918, %rd892, 32;
	and.b64  	%rd919, %rd918, 1;
	or.b64  	%rd920, %rd919, %rd917;
	shr.u64 	%rd921, %rd1117, 25;
	shl.b64 	%rd922, %rd920, 2;
	and.b64  	%rd923, %rd893, 2;
	or.b64  	%rd924, %rd922, %rd923;
	shr.u64 	%rd925, %rd892, 57;
	and.b64  	%rd926, %rd925, 1;
	or.b64  	%rd927, %rd926, %rd924;
	shr.u64 	%rd928, %rd1117, 17;
	shl.b64 	%rd929, %rd927, 2;
	and.b64  	%rd930, %rd894, 2;
	or.b64  	%rd931, %rd929, %rd930;
	shr.u64 	%rd932, %rd892, 49;
	and.b64  	%rd933, %rd932, 1;
	or.b64  	%rd934, %rd933, %rd931;
	shr.u64 	%rd935, %rd1117, 9;
	shl.b64 	%rd936, %rd934, 2;
	and.b64  	%rd937, %rd906, 2;
	or.b64  	%rd938, %rd936, %rd937;
	shr.u64 	%rd939, %rd892, 41;
	and.b64  	%rd940, %rd939, 1;
	or.b64  	%rd941, %rd940, %rd938;
	and.b64  	%rd942, %rd1117, 2;
	shl.b64 	%rd943, %rd941, 2;
	or.b64  	%rd944, %rd943, %rd942;
	shr.u64 	%rd945, %rd892, 33;
	and.b64  	%rd946, %rd945, 1;
	or.b64  	%rd947, %rd946, %rd944;
	shr.u64 	%rd948, %rd1117, 26;
	shl.b64 	%rd949, %rd947, 2;
	and.b64  	%rd950, %rd921, 2;
	or.b64  	%rd951, %rd949, %rd950;
	shr.u64 	%rd952, %rd892, 58;
	and.b64  	%rd953, %rd952, 1;
	or.b64  	%rd954, %rd953, %rd951;
	shr.u64 	%rd955, %rd1117, 18;
	shl.b64 	%rd956, %rd954, 2;
	and.b64  	%rd957, %rd928, 2;
	or.b64  	%rd958, %rd956, %rd957;
	shr.u64 	%rd959, %rd892, 50;
	and.b64  	%rd960, %rd959, 1;
	or.b64  	%rd961, %rd960, %rd958;
	shr.u64 	%rd962, %rd1117, 10;
	shl.b64 	%rd963, %rd961, 2;
	and.b64  	%rd964, %rd935, 2;
	or.b64  	%rd965, %rd963, %rd964;
	shr.u64 	%rd966, %rd892, 42;
	and.b64  	%rd967, %rd966, 1;
	or.b64  	%rd968, %rd967, %rd965;
	shr.u64 	%rd969, %rd1117, 2;
	shl.b64 	%rd970, %rd968, 2;
	shr.u64 	%rd971, %rd1117, 1;
	and.b64  	%rd972, %rd971, 2;
	or.b64  	%rd973, %rd970, %rd972;
	shr.u64 	%rd974, %rd892, 34;
	and.b64  	%rd975, %rd974, 1;
	or.b64  	%rd976, %rd975, %rd973;
	shr.u64 	%rd977, %rd1117, 27;
	shl.b64 	%rd978, %rd976, 2;
	and.b64  	%rd979, %rd948, 2;
	or.b64  	%rd980, %rd978, %rd979;
	shr.u64 	%rd981, %rd892, 59;
	and.b64  	%rd982, %rd981, 1;
	or.b64  	%rd983, %rd982, %rd980;
	shr.u64 	%rd984, %rd1117, 19;
	shl.b64 	%rd985, %rd983, 2;
	and.b64  	%rd986, %rd955, 2;
	or.b64  	%rd987, %rd985, %rd986;
	shr.u64 	%rd988, %rd892, 51;
	and.b64  	%rd989, %rd988, 1;
	or.b64  	%rd990, %rd989, %rd987;
	shr.u64 	%rd991, %rd1117, 11;
	shl.b64 	%rd992, %rd990, 2;
	and.b64  	%rd993, %rd962, 2;
	or.b64  	%rd994, %rd992, %rd993;
	shr.u64 	%rd995, %rd892, 43;
	and.b64  	%rd996, %rd995, 1;
	or.b64  	%rd997, %rd996, %rd994;
	shr.u64 	%rd998, %rd1117, 3;
	shl.b64 	%rd999, %rd997, 2;
	and.b64  	%rd1000, %rd969, 2;
	or.b64  	%rd1001, %rd999, %rd1000;
	shr.u64 	%rd1002, %rd892, 35;
	and.b64  	%rd1003, %rd1002, 1;
	or.b64  	%rd1004, %rd1003, %rd1001;
	shr.u64 	%rd1005, %rd1117, 28;
	shl.b64 	%rd1006, %rd1004, 2;
	and.b64  	%rd1007, %rd977, 2;
	or.b64  	%rd1008, %rd1006, %rd1007;
	shr.u64 	%rd1009, %rd892, 60;
	and.b64  	%rd1010, %rd1009, 1;
	or.b64  	%rd1011, %rd1010, %rd1008;
	shr.u64 	%rd1012, %rd1117, 20;
	shl.b64 	%rd1013, %rd1011, 2;
	and.b64  	%rd1014, %rd984, 2;
	or.b64  	%rd1015, %rd1013, %rd1014;
	shr.u64 	%rd1016, %rd892, 52;
	and.b64  	%rd1017, %rd1016, 1;
	or.b64  	%rd1018, %rd1017, %rd1015;
	shr.u64 	%rd1019, %rd1117, 12;
	shl.b64 	%rd1020, %rd1018, 2;
	and.b64  	%rd1021, %rd991, 2;
	or.b64  	%rd1022, %rd1020, %rd1021;
	shr.u64 	%rd1023, %rd892, 44;
	and.b64  	%rd1024, %rd1023, 1;
	or.b64  	%rd1025, %rd1024, %rd1022;
	shr.u64 	%rd1026, %rd1117, 4;
	shl.b64 	%rd1027, %rd1025, 2;
	and.b64  	%rd1028, %rd998, 2;
	or.b64  	%rd1029, %rd1027, %rd1028;
	shr.u64 	%rd1030, %rd892, 36;
	and.b64  	%rd1031, %rd1030, 1;
	or.b64  	%rd1032, %rd1031, %rd1029;
	shr.u64 	%rd1033, %rd1117, 29;
	shl.b64 	%rd1034, %rd1032, 2;
	and.b64  	%rd1035, %rd1005, 2;
	or.b64  	%rd1036, %rd1034, %rd1035;
	shr.u64 	%rd1037, %rd892, 61;
	and.b64  	%rd1038, %rd1037, 1;
	or.b64  	%rd1039, %rd1038, %rd1036;
	shl.b64 	%rd1040, %rd1039, 2;
	and.b64  	%rd1041, %rd1012, 2;
	or.b64  	%rd1042, %rd1040, %rd1041;
	shr.u64 	%rd1043, %rd892, 53;
	and.b64  	%rd1044, %rd1043, 1;
	or.b64  	%rd1045, %rd1044, %rd1042;
	shr.u64 	%rd1046, %rd1117, 13;
	shl.b64 	%rd1047, %rd1045, 2;
	and.b64  	%rd1048, %rd1019, 2;
	or.b64  	%rd1049, %rd1047, %rd1048;
	shr.u64 	%rd1050, %rd892, 45;
	and.b64  	%rd1051, %rd1050, 1;
	or.b64  	%rd1052, %rd1051, %rd1049;
	shr.u64 	%rd1053, %rd1117, 5;
	shl.b64 	%rd1054, %rd1052, 2;
	and.b64  	%rd1055, %rd1026, 2;
	or.b64  	%rd1056, %rd1054, %rd1055;
	shr.u64 	%rd1057, %rd892, 37;
	and.b64  	%rd1058, %rd1057, 1;
	or.b64  	%rd1059, %rd1058, %rd1056;
	shr.u64 	%rd1060, %rd1117, 30;
	shl.b64 	%rd1061, %rd1059, 2;
	and.b64  	%rd1062, %rd1033, 2;
	or.b64  	%rd1063, %rd1061, %rd1062;
	shr.u64 	%rd1064, %rd892, 62;
	and.b64  	%rd1065, %rd1064, 1;
	or.b64  	%rd1066, %rd1065, %rd1063;
	shr.u64 	%rd1067, %rd1117, 22;
	shl.b64 	%rd1068, %rd1066, 2;
	and.b64  	%rd1069, %rd895, 2;
	or.b64  	%rd1070, %rd1068, %rd1069;
	and.b64  	%rd1071, %rd897, 1;
	or.b64  	%rd1072, %rd1071, %rd1070;
	shr.u64 	%rd1073, %rd1117, 14;
	shl.b64 	%rd1074, %rd1072, 2;
	and.b64  	%rd1075, %rd1046, 2;
	or.b64  	%rd1076, %rd1074, %rd1075;
	shr.u64 	%rd1077, %rd892, 46;
	and.b64  	%rd1078, %rd1077, 1;
	or.b64  	%rd1079, %rd1078, %rd1076;
	shr.u64 	%rd1080, %rd1117, 6;
	shl.b64 	%rd1081, %rd1079, 2;
	and.b64  	%rd1082, %rd1053, 2;
	or.b64  	%rd1083, %rd1081, %rd1082;
	shr.u64 	%rd1084, %rd892, 38;
	and.b64  	%rd1085, %rd1084, 1;
	or.b64  	%rd1086, %rd1085, %rd1083;
	shl.b64 	%rd1087, %rd1086, 2;
	and.b64  	%rd1088, %rd1060, 2;
	or.b64  	%rd1089, %rd1087, %rd1088;
	shr.u64 	%rd1090, %rd892, 63;
	or.b64  	%rd1091, %rd1090, %rd1089;
	shl.b64 	%rd1092, %rd1091, 2;
	and.b64  	%rd1093, %rd1067, 2;
	or.b64  	%rd1094, %rd1092, %rd1093;
	shr.u64 	%rd1095, %rd892, 55;
	and.b64  	%rd1096, %rd1095, 1;
	or.b64  	%rd1097, %rd1096, %rd1094;
	shl.b64 	%rd1098, %rd1097, 2;
	and.b64  	%rd1099, %rd1073, 2;
	or.b64  	%rd1100, %rd1098, %rd1099;
	shr.u64 	%rd1101, %rd892, 47;
	and.b64  	%rd1102, %rd1101, 1;
	or.b64  	%rd1103, %rd1102, %rd1100;
	shl.b64 	%rd1104, %rd1103, 2;
	and.b64  	%rd1105, %rd1080, 2;
	or.b64  	%rd1106, %rd1104, %rd1105;
	shr.u64 	%rd1107, %rd892, 39;
	and.b64  	%rd1108, %rd1107, 1;
	or.b64  	%rd1109, %rd1108, %rd1106;
	st.global.u64 	[%rd2], %rd1109;
$L__BB0_7:
	ret;

}
.entry _Z12map_3des_edePmiS_i(
	.param .u64 .ptr .align 1 _Z12map_3des_edePmiS_i_param_0,
	.param .u32 _Z12map_3des_edePmiS_i_param_1,
	.param .u64 .ptr .align 1 _Z12map_3des_edePmiS_i_param_2,
	.param .u32 _Z12map_3des_edePmiS_i_param_3
)
{
	.reg .pred 	%p<10>;
	.reg .b16 	%rs<97>;
	.reg .b32 	%r<87>;
	.reg .b64 	%rd<4346>;

	ld.param.u32 	%r15, [_Z12map_3des_edePmiS_i_param_1];
	ld.param.u64 	%rd240, [_Z12map_3des_edePmiS_i_param_2];
	ld.param.u32 	%r14, [_Z12map_3des_edePmiS_i_param_3];
	cvta.to.global.u64 	%rd4327, %rd240;
	mov.u32 	%r16, %ctaid.x;
	mov.u32 	%r17, %tid.x;
	mad.lo.s32 	%r1, %r16, 500, %r17;
	setp.ge.s32 	%p1, %r1, %r15;
	@%p1 bra 	$L__BB1_18;
	ld.param.u64 	%rd4321, [_Z12map_3des_edePmiS_i_param_0];
	cvta.to.global.u64 	%rd241, %rd4321;
	mul.wide.s32 	%rd242, %r1, 8;
	add.s64 	%rd243, %rd241, %rd242;
	ld.global.u64 	%rd4345, [%rd243];
	setp.eq.s32 	%p2, %r14, 2;
	@%p2 bra 	$L__BB1_10;
	setp.ne.s32 	%p3, %r14, 1;
	@%p3 bra 	$L__BB1_17;
	shr.u64 	%rd2281, %rd4345, 6;
	shr.u64 	%rd2282, %rd4345, 22;
	shr.u64 	%rd2283, %rd4345, 3;
	and.b64  	%rd2284, %rd2283, 8;
	shr.u64 	%rd2285, %rd4345, 12;
	and.b64  	%rd2286, %rd2285, 4;
	or.b64  	%rd2287, %rd2284, %rd2286;
	shr.u64 	%rd2288, %rd4345, 21;
	and.b64  	%rd2289, %rd2288, 2;
	or.b64  	%rd2290, %rd2287, %rd2289;
	shr.u64 	%rd2291, %rd4345, 30;
	and.b64  	%rd2292, %rd2291, 1;
	or.b64  	%rd2293, %rd2292, %rd2290;
	shr.u64 	%rd2294, %rd4345, 38;
	shl.b64 	%rd2295, %rd2293, 2;
	shr.u64 	%rd2296, %rd4345, 37;
	and.b64  	%rd2297, %rd2296, 2;
	or.b64  	%rd2298, %rd2295, %rd2297;
	shr.u64 	%rd2299, %rd4345, 46;
	and.b64  	%rd2300, %rd2299, 1;
	or.b64  	%rd2301, %rd2300, %rd2298;
	shr.u64 	%rd2302, %rd4345, 54;
	shl.b64 	%rd2303, %rd2301, 2;
	shr.u64 	%rd2304, %rd4345, 53;
	and.b64  	%rd2305, %rd2304, 2;
	or.b64  	%rd2306, %rd2303, %rd2305;
	shr.u64 	%rd2307, %rd4345, 62;
	and.b64  	%rd2308, %rd2307, 1;
	or.b64  	%rd2309, %rd2308, %rd2306;
	shr.u64 	%rd2310, %rd4345, 4;
	shl.b64 	%rd2311, %rd2309, 2;
	and.b64  	%rd2312, %rd2283, 2;
	or.b64  	%rd2313, %rd2311, %rd2312;
	and.b64  	%rd2314, %rd2285, 1;
	or.b64  	%rd2315, %rd2314, %rd2313;
	shr.u64 	%rd2316, %rd4345, 20;
	shl.b64 	%rd2317, %rd2315, 2;
	shr.u64 	%rd2318, %rd4345, 19;
	and.b64  	%rd2319, %rd2318, 2;
	or.b64  	%rd2320, %rd2317, %rd2319;
	shr.u64 	%rd2321, %rd4345, 28;
	and.b64  	%rd2322, %rd2321, 1;
	or.b64  	%rd2323, %rd2322, %rd2320;
	shr.u64 	%rd2324, %rd4345, 36;
	shl.b64 	%rd2325, %rd2323, 2;
	shr.u64 	%rd2326, %rd4345, 35;
	and.b64  	%rd2327, %rd2326, 2;
	or.b64  	%rd2328, %rd2325, %rd2327;
	shr.u64 	%rd2329, %rd4345, 44;
	and.b64  	%rd2330, %rd2329, 1;
	or.b64  	%rd2331, %rd2330, %rd2328;
	shr.u64 	%rd2332, %rd4345, 52;
	shl.b64 	%rd2333, %rd2331, 2;
	shr.u64 	%rd2334, %rd4345, 51;
	and.b64  	%rd2335, %rd2334, 2;
	or.b64  	%rd2336, %rd2333, %rd2335;
	shr.u64 	%rd2337, %rd4345, 60;
	and.b64  	%rd2338, %rd2337, 1;
	or.b64  	%rd2339, %rd2338, %rd2336;
	shr.u64 	%rd2340, %rd4345, 2;
	shl.b64 	%rd2341, %rd2339, 2;
	shr.u64 	%rd2342, %rd4345, 1;
	and.b64  	%rd2343, %rd2342, 2;
	or.b64  	%rd2344, %rd2341, %rd2343;
	shr.u64 	%rd2345, %rd4345, 10;
	and.b64  	%rd2346, %rd2345, 1;
	or.b64  	%rd2347, %rd2346, %rd2344;
	shr.u64 	%rd2348, %rd4345, 18;
	shl.b64 	%rd2349, %rd2347, 2;
	shr.u64 	%rd2350, %rd4345, 17;
	and.b64  	%rd2351, %rd2350, 2;
	or.b64  	%rd2352, %rd2349, %rd2351;
	shr.u64 	%rd2353, %rd4345, 26;
	and.b64  	%rd2354, %rd2353, 1;
	or.b64  	%rd2355, %rd2354, %rd2352;
	shr.u64 	%rd2356, %rd4345, 34;
	shl.b64 	%rd2357, %rd2355, 2;
	shr.u64 	%rd2358, %rd4345, 33;
	and.b64  	%rd2359, %rd2358, 2;
	or.b64  	%rd2360, %rd2357, %rd2359;
	shr.u64 	%rd2361, %rd4345, 42;
	and.b64  	%rd2362, %rd2361, 1;
	or.b64  	%rd2363, %rd2362, %rd2360;
	shr.u64 	%rd2364, %rd4345, 50;
	shl.b64 	%rd2365, %rd2363, 2;
	shr.u64 	%rd2366, %rd4345, 49;
	and.b64  	%rd2367, %rd2366, 2;
	or.b64  	%rd2368, %rd2365, %rd2367;
	shr.u64 	%rd2369, %rd4345, 58;
	and.b64  	%rd2370, %rd2369, 1;
	or.b64  	%rd2371, %rd2370, %rd2368;
	shl.b64 	%rd2372, %rd2371, 2;
	shl.b64 	%rd2373, %rd4345, 1;
	and.b64  	%rd2374, %rd2373, 2;
	or.b64  	%rd2375, %rd2372, %rd2374;
	shr.u64 	%rd2376, %rd4345, 8;
	and.b64  	%rd2377, %rd2376, 1;
	or.b64  	%rd2378, %rd2377, %rd2375;
	shr.u64 	%rd2379, %rd4345, 16;
	shl.b64 	%rd2380, %rd2378, 2;
	shr.u64 	%rd2381, %rd4345, 15;
	and.b64  	%rd2382, %rd2381, 2;
	or.b64  	%rd2383, %rd2380, %rd2382;
	shr.u64 	%rd2384, %rd4345, 24;
	and.b64  	%rd2385, %rd2384, 1;
	or.b64  	%rd2386, %rd2385, %rd2383;
	shr.u64 	%rd2387, %rd4345, 32;
	shl.b64 	%rd2388, %rd2386, 2;
	shr.u64 	%rd2389, %rd4345, 31;
	and.b64  	%rd2390, %rd2389, 2;
	or.b64  	%rd2391, %rd2388, %rd2390;
	shr.u64 	%rd2392, %rd4345, 40;
	and.b64  	%rd2393, %rd2392, 1;
	or.b64  	%rd2394, %rd2393, %rd2391;
	shr.u64 	%rd2395, %rd4345, 48;
	shl.b64 	%rd2396, %rd2394, 2;
	shr.u64 	%rd2397, %rd4345, 47;
	and.b64  	%rd2398, %rd2397, 2;
	or.b64  	%rd2399, %rd2396, %rd2398;
	shr.u64 	%rd2400, %rd4345, 56;
	and.b64  	%rd2401, %rd2400, 1;
	or.b64  	%rd2402, %rd2401, %rd2399;
	shl.b64 	%rd2403, %rd2402, 2;
	and.b64  	%rd2404, %rd2281, 2;
	or.b64  	%rd2405, %rd2403, %rd2404;
	and.b64  	%rd2406, %rd2381, 1;
	or.b64  	%rd2407, %rd2406, %rd2405;
	shl.b64 	%rd2408, %rd2407, 2;
	and.b64  	%rd2409, %rd2282, 2;
	or.b64  	%rd2410, %rd2408, %rd2409;
	and.b64  	%rd2411, %rd2389, 1;
	or.b64  	%rd2412, %rd2411, %rd2410;
	shl.b64 	%rd2413, %rd2412, 2;
	and.b64  	%rd2414, %rd2294, 2;
	or.b64  	%rd2415, %rd2413, %rd2414;
	and.b64  	%rd2416, %rd2397, 1;
	or.b64  	%rd2417, %rd2416, %rd2415;
	shl.b64 	%rd2418, %rd2417, 2;
	and.b64  	%rd2419, %rd2302, 2;
	or.b64  	%rd2420, %rd2418, %rd2419;
	shr.u64 	%rd2421, %rd4345, 63;
	or.b64  	%rd2422, %rd2421, %rd2420;
	shl.b64 	%rd2423, %rd2422, 2;
	and.b64  	%rd2424, %rd2310, 2;
	or.b64  	%rd2425, %rd2423, %rd2424;
	shr.u64 	%rd2426, %rd4345, 13;
	and.b64  	%rd2427, %rd2426, 1;
	or.b64  	%rd2428, %rd2427, %rd2425;
	shl.b64 	%rd2429, %rd2428, 2;
	and.b64  	%rd2430, %rd2316, 2;
	or.b64  	%rd2431, %rd2429, %rd2430;
	shr.u64 	%rd2432, %rd4345, 29;
	and.b64  	%rd2433, %rd2432, 1;
	or.b64  	%rd2434, %rd2433, %rd2431;
	shl.b64 	%rd2435, %rd2434, 2;
	and.b64  	%rd2436, %rd2324, 2;
	or.b64  	%rd2437, %rd2435, %rd2436;
	shr.u64 	%rd2438, %rd4345, 45;
	and.b64  	%rd2439, %rd2438, 1;
	or.b64  	%rd2440, %rd2439, %rd2437;
	shl.b64 	%rd2441, %rd2440, 2;
	and.b64  	%rd2442, %rd2332, 2;
	or.b64  	%rd2443, %rd2441, %rd2442;
	shr.u64 	%rd2444, %rd4345, 61;
	and.b64  	%rd2445, %rd2444, 1;
	or.b64  	%rd2446, %rd2445, %rd2443;
	shl.b64 	%rd2447, %rd2446, 2;
	and.b64  	%rd2448, %rd2340, 2;
	or.b64  	%rd2449, %rd2447, %rd2448;
	shr.u64 	%rd2450, %rd4345, 11;
	and.b64  	%rd2451, %rd2450, 1;
	or.b64  	%rd2452, %rd2451, %rd2449;
	shl.b64 	%rd2453, %rd2452, 2;
	and.b64  	%rd2454, %rd2348, 2;
	or.b64  	%rd2455, %rd2453, %rd2454;
	shr.u64 	%rd2456, %rd4345, 27;
	and.b64  	%rd2457, %rd2456, 1;
	or.b64  	%rd2458, %rd2457, %rd2455;
	shl.b64 	%rd2459, %rd2458, 2;
	and.b64  	%rd2460, %rd2356, 2;
	or.b64  	%rd2461, %rd2459, %rd2460;
	shr.u64 	%rd2462, %rd4345, 43;
	and.b64  	%rd2463, %rd2462, 1;
	or.b64  	%rd2464, %rd2463, %rd2461;
	shl.b64 	%rd2465, %rd2464, 2;
	and.b64  	%rd2466, %rd2364, 2;
	or.b64  	%rd2467, %rd2465, %rd2466;
	shr.u64 	%rd2468, %rd4345, 59;
	and.b64  	%rd2469, %rd2468, 1;
	or.b64  	%rd2470, %rd2469, %rd2467;
	and.b64  	%rd2471, %rd4345, 2;
	shl.b64 	%rd2472, %rd2470, 2;
	or.b64  	%rd2473, %rd2472, %rd2471;
	shr.u64 	%rd2474, %rd4345, 9;
	and.b64  	%rd2475, %rd2474, 1;
	or.b64  	%rd2476, %rd2475, %rd2473;
	shl.b64 	%rd2477, %rd2476, 2;
	and.b64  	%rd2478, %rd2379, 2;
	or.b64  	%rd2479, %rd2477, %rd2478;
	shr.u64 	%rd2480, %rd4345, 25;
	and.b64  	%rd2481, %rd2480, 1;
	or.b64  	%rd2482, %rd2481, %rd2479;
	shl.b64 	%rd2483, %rd2482, 2;
	and.b64  	%rd2484, %rd2387, 2;
	or.b64  	%rd2485, %rd2483, %rd2484;
	shr.u64 	%rd2486, %rd4345, 41;
	and.b64  	%rd2487, %rd2486, 1;
	or.b64  	%rd2488, %rd2487, %rd2485;
	shl.b64 	%rd2489, %rd2488, 2;
	and.b64  	%rd2490, %rd2395, 2;
	or.b64  	%rd2491, %rd2489, %rd2490;
	shr.u64 	%rd2492, %rd4345, 57;
	and.b64  	%rd2493, %rd2492, 1;
	or.b64  	%rd2494, %rd2493, %rd2491;
	shr.u64 	%rd4329, %rd2489, 32;
	and.b64  	%rd4328, %rd2494, 4294967295;
	mov.b32 	%r81, 0;
$L__BB1_4:
	mov.u64 	%rd6, %rd4328;
	ld.global.u64 	%rd2495, [%rd4327];
	shr.u64 	%rd2496, %rd6, 31;
	and.b64  	%rd8, %rd2496, 1;
	shl.b64 	%rd2497, %rd6, 3;
	and.b64  	%rd2498, %rd2497, 8;
	shr.u64 	%rd2499, %rd6, 29;
	and.b64  	%rd2500, %rd2499, 4;
	or.b64  	%rd2501, %rd2498, %rd2500;
	and.b64  	%rd9, %rd2499, 2;
	or.b64  	%rd2502, %rd2501, %rd9;
	and.b64  	%rd10, %rd2499, 1;
	or.b64  	%rd2503, %rd10, %rd2502;
	shl.b64 	%rd2504, %rd2503, 2;
	shr.u64 	%rd2505, %rd6, 27;
	and.b64  	%rd11, %rd2505, 2;
	or.b64  	%rd2506, %rd2504, %rd11;
	and.b64  	%rd12, %rd2505, 1;
	or.b64  	%rd2507, %rd12, %rd2506;
	shl.b64 	%rd2508, %rd2507, 2;
	or.b64  	%rd2509, %rd2508, %rd11;
	or.b64  	%rd2510, %rd12, %rd2509;
	shl.b64 	%rd2511, %rd2510, 2;
	shr.u64 	%rd2512, %rd6, 25;
	and.b64  	%rd13, %rd2512, 2;
	or.b64  	%rd2513, %rd2511, %rd13;
	and.b64  	%rd14, %rd2512, 1;
	or.b64  	%rd2514, %rd14, %rd2513;
	shr.u64 	%rd2515, %rd6, 24;
	and.b64  	%rd15, %rd2515, 1;
	shl.b64 	%rd2516, %rd2514, 2;
	shr.u64 	%rd2517, %rd6, 23;
	and.b64  	%rd2518, %rd2517, 2;
	or.b64  	%rd2519, %rd2516, %rd2518;
	and.b64  	%rd16, %rd2517, 1;
	or.b64  	%rd2520, %rd16, %rd2519;
	shl.b64 	%rd2521, %rd2520, 2;
	or.b64  	%rd2522, %rd2521, %rd2518;
	or.b64  	%rd2523, %rd16, %rd2522;
	shl.b64 	%rd2524, %rd2523, 2;
	shr.u64 	%rd2525, %rd6, 21;
	and.b64  	%rd17, %rd2525, 2;
	or.b64  	%rd2526, %rd2524, %rd17;
	and.b64  	%rd18, %rd2525, 1;
	or.b64  	%rd2527, %rd18, %rd2526;
	shl.b64 	%rd2528, %rd2527, 2;
	shr.u64 	%rd2529, %rd6, 19;
	and.b64  	%rd19, %rd2529, 2;
	or.b64  	%rd2530, %rd2528, %rd19;
	and.b64  	%rd20, %rd2529, 1;
	or.b64  	%rd2531, %rd20, %rd2530;
	shl.b64 	%rd2532, %rd2531, 2;
	or.b64  	%rd2533, %rd2532, %rd19;
	or.b64  	%rd2534, %rd20, %rd2533;
	shl.b64 	%rd2535, %rd2534, 2;
	shr.u64 	%rd2536, %rd6, 17;
	and.b64  	%rd21, %rd2536, 2;
	or.b64  	%rd2537, %rd2535, %rd21;
	and.b64  	%rd22, %rd2536, 1;
	or.b64  	%rd2538, %rd22, %rd2537;
	shl.b64 	%rd2539, %rd2538, 2;
	shr.u64 	%rd2540, %rd6, 15;
	and.b64  	%rd23, %rd2540, 2;
	or.b64  	%rd2541, %rd2539, %rd23;
	and.b64  	%rd24, %rd2540, 1;
	or.b64  	%rd2542, %rd24, %rd2541;
	shl.b64 	%rd2543, %rd2542, 2;
	or.b64  	%rd2544, %rd2543, %rd23;
	or.b64  	%rd2545, %rd24, %rd2544;
	shl.b64 	%rd2546, %rd2545, 2;
	shr.u64 	%rd2547, %rd6, 13;
	and.b64  	%rd25, %rd2547, 2;
	or.b64  	%rd2548, %rd2546, %rd25;
	and.b64  	%rd26, %rd2547, 1;
	or.b64  	%rd2549, %rd26, %rd2548;
	shl.b64 	%rd2550, %rd2549, 2;
	shr.u64 	%rd2551, %rd6, 11;
	and.b64  	%rd27, %rd2551, 2;
	or.b64  	%rd2552, %rd2550, %rd27;
	and.b64  	%rd28, %rd2551, 1;
	or.b64  	%rd2553, %rd28, %rd2552;
	shl.b64 	%rd2554, %rd2553, 2;
	or.b64  	%rd2555, %rd2554, %rd27;
	or.b64  	%rd2556, %rd28, %rd2555;
	shl.b64 	%rd2557, %rd2556, 2;
	shr.u64 	%rd2558, %rd6, 9;
	and.b64  	%rd29, %rd2558, 2;
	or.b64  	%rd2559, %rd2557, %rd29;
	and.b64  	%rd30, %rd2558, 1;
	or.b64  	%rd2560, %rd30, %rd2559;
	shl.b64 	%rd2561, %rd2560, 2;
	shr.u64 	%rd2562, %rd6, 7;
	and.b64  	%rd31, %rd2562, 2;
	or.b64  	%rd2563, %rd2561, %rd31;
	and.b64  	%rd32, %rd2562, 1;
	or.b64  	%rd2564, %rd32, %rd2563;
	shl.b64 	%rd2565, %rd2564, 2;
	or.b64  	%rd2566, %rd2565, %rd31;
	or.b64  	%rd2567, %rd32, %rd2566;
	shl.b64 	%rd2568, %rd2567, 2;
	shr.u64 	%rd2569, %rd6, 5;
	and.b64  	%rd33, %rd2569, 2;
	or.b64  	%rd2570, %rd2568, %rd33;
	and.b64  	%rd34, %rd2569, 1;
	or.b64  	%rd2571, %rd34, %rd2570;
	shl.b64 	%rd2572, %rd2571, 2;
	shr.u64 	%rd2573, %rd6, 3;
	and.b64  	%rd35, %rd2573, 2;
	or.b64  	%rd2574, %rd2572, %rd35;
	and.b64  	%rd36, %rd2573, 1;
	or.b64  	%rd2575, %rd36, %rd2574;
	shl.b64 	%rd2576, %rd2575, 2;
	or.b64  	%rd2577, %rd2576, %rd35;
	or.b64  	%rd2578, %rd36, %rd2577;
	shl.b64 	%rd2579, %rd2578, 2;
	shr.u64 	%rd2580, %rd6, 1;
	and.b64  	%rd37, %rd2580, 2;
	or.b64  	%rd2581, %rd2579, %rd37;
	and.b64  	%rd2582, %rd2580, 1;
	or.b64  	%rd2583, %rd2582, %rd2581;
	shl.b64 	%rd2584, %rd2583, 2;
	shl.b64 	%rd2585, %rd6, 1;
	and.b64  	%rd38, %rd2585, 2;
	or.b64  	%rd2586, %rd2584, %rd38;
	or.b64  	%rd2587, %rd8, %rd2586;
	xor.b64  	%rd2588, %rd2587, %rd2495;
	shr.u64 	%rd2589, %rd2588, 6;
	shr.u64 	%rd2590, %rd2588, 12;
	shr.u64 	%rd2591, %rd2588, 18;
	shr.u64 	%rd2592, %rd2588, 24;
	shr.u64 	%rd2593, %rd2588, 30;
	shr.u64 	%rd2594, %rd2588, 36;
	shr.u64 	%rd2595, %rd2588, 42;
	shr.u64 	%rd2596, %rd2588, 46;
	and.b64  	%rd2597, %rd2596, 2;
	and.b64  	%rd2598, %rd2595, 1;
	or.b64  	%rd2599, %rd2597, %rd2598;
	shr.u64 	%rd2600, %rd2588, 43;
	and.b64  	%rd2601, %rd2600, 15;
	shl.b64 	%rd2602, %rd2599, 4;
	mov.u64 	%rd2603, S_BOX;
	add.s64 	%rd2604, %rd2603, %rd2602;
	add.s64 	%rd2605, %rd2604, %rd2601;
	ld.global.nc.u8 	%rs49, [%rd2605];
	cvt.u16.u8 	%rs50, %rs49;
	shr.u64 	%rd2606, %rd2588, 40;
	and.b64  	%rd2607, %rd2606, 2;
	and.b64  	%rd2608, %rd2594, 1;
	or.b64  	%rd2609, %rd2607, %rd2608;
	shr.u64 	%rd2610, %rd2588, 37;
	and.b64  	%rd2611, %rd2610, 15;
	shl.b64 	%rd2612, %rd2609, 4;
	add.s64 	%rd2613, %rd2603, %rd2612;
	add.s64 	%rd2614, %rd2613, %rd2611;
	ld.global.nc.u8 	%rs51, [%rd2614+64];
	cvt.u16.u8 	%rs52, %rs51;
	shr.u64 	%rd2615, %rd2588, 34;
	and.b64  	%rd2616, %rd2615, 2;
	and.b64  	%rd2617, %rd2593, 1;
	or.b64  	%rd2618, %rd2616, %rd2617;
	shr.u64 	%rd2619, %rd2588, 31;
	and.b64  	%rd2620, %rd2619, 15;
	shl.b64 	%rd2621, %rd2618, 4;
	add.s64 	%rd2622, %rd2603, %rd2621;
	add.s64 	%rd2623, %rd2622, %rd2620;
	ld.global.nc.u8 	%rs53, [%rd2623+128];
	cvt.u64.u8 	%rd2624, %rs53;
	shr.u64 	%rd2625, %rd2588, 28;
	and.b64  	%rd2626, %rd2625, 2;
	and.b64  	%rd2627, %rd2592, 1;
	or.b64  	%rd2628, %rd2626, %rd2627;
	shr.u64 	%rd2629, %rd2588, 25;
	and.b64  	%rd2630, %rd2629, 15;
	shl.b64 	%rd2631, %rd2628, 4;
	add.s64 	%rd2632, %rd2603, %rd2631;
	add.s64 	%rd2633, %rd2632, %rd2630;
	ld.global.nc.u8 	%rs54, [%rd2633+192];
	cvt.u16.u8 	%rs55, %rs54;
	shr.u64 	%rd2634, %rd2588, 22;
	and.b64  	%rd2635, %rd2634, 2;
	and.b64  	%rd2636, %rd2591, 1;
	or.b64  	%rd2637, %rd2635, %rd2636;
	shr.u64 	%rd2638, %rd2588, 19;
	and.b64  	%rd2639, %rd2638, 15;
	shl.b64 	%rd2640, %rd2637, 4;
	add.s64 	%rd2641, %rd2603, %rd2640;
	add.s64 	%rd2642, %rd2641, %rd2639;
	ld.global.nc.u8 	%rs56, [%rd2642+256];
	cvt.u64.u8 	%rd2643, %rs56;
	shr.u64 	%rd2644, %rd2588, 16;
	and.b64  	%rd2645, %rd2644, 2;
	and.b64  	%rd2646, %rd2590, 1;
	or.b64  	%rd2647, %rd2645, %rd2646;
	shr.u64 	%rd2648, %rd2588, 13;
	and.b64  	%rd2649, %rd2648, 15;
	shl.b64 	%rd2650, %rd2647, 4;
	add.s64 	%rd2651, %rd2603, %rd2650;
	add.s64 	%rd2652, %rd2651, %rd2649;
	ld.global.nc.u8 	%rs57, [%rd2652+320];
	cvt.u32.u8 	%r49, %rs57;
	shr.u64 	%rd2653, %rd2588, 10;
	and.b64  	%rd2654, %rd2653, 2;
	and.b64  	%rd2655, %rd2589, 1;
	or.b64  	%rd2656, %rd2654, %rd2655;
	shr.u64 	%rd2657, %rd2588, 7;
	and.b64  	%rd2658, %rd2657, 15;
	shl.b64 	%rd2659, %rd2656, 4;
	add.s64 	%rd2660, %rd2603, %rd2659;
	add.s64 	%rd2661, %rd2660, %rd2658;
	ld.global.nc.u8 	%rs58, [%rd2661+384];
	cvt.u64.u8 	%rd2662, %rs58;
	shr.u64 	%rd2663, %rd2588, 4;
	and.b64  	%rd2664, %rd2663, 2;
	and.b64  	%rd2665, %rd2588, 1;
	or.b64  	%rd2666, %rd2664, %rd2665;
	shr.u64 	%rd2667, %rd2588, 1;
	and.b64  	%rd2668, %rd2667, 15;
	shl.b64 	%rd2669, %rd2666, 4;
	add.s64 	%rd2670, %rd2603, %rd2669;
	add.s64 	%rd2671, %rd2670, %rd2668;
	ld.global.nc.u8 	%rs59, [%rd2671+448];
	cvt.u16.u8 	%rs60, %rs59;
	shr.u16 	%rs61, %rs52, 4;
	cvt.u32.u16 	%r50, %rs50;
	and.b32  	%r51, %r50, 255;
	mul.wide.u32 	%rd2672, %r51, 256;
	cvt.u32.u16 	%r52, %rs52;
	and.b32  	%r53, %r52, 255;
	mul.wide.u32 	%rd2673, %r53, 16;
	or.b16  	%rs62, %rs61, %rs50;
	cvt.u64.u16 	%rd2674, %rs62;
	or.b64  	%rd2675, %rd2672, %rd2673;
	or.b64  	%rd2676, %rd2675, %rd2624;
	cvt.u64.u16 	%rd2677, %rs55;
	cvt.u32.u16 	%r54, %rs55;
	and.b32  	%r55, %r54, 255;
	mul.wide.u32 	%rd2678, %r55, 16;
	shr.u64 	%rd2679, %rd2643, 4;
	or.b64  	%rd2680, %rd2679, %rd2677;
	or.b64  	%rd2681, %rd2678, %rd2643;
	shl.b64 	%rd2682, %rd2676, 16;
	shl.b64 	%rd2683, %rd2681, 8;
	or.b64  	%rd2684, %rd2682, %rd2683;
	mul.wide.u32 	%rd2685, %r49, 16;
	or.b64  	%rd2686, %rd2685, %rd2662;
	or.b64  	%rd2687, %rd2686, %rd2684;
	shl.b64 	%rd2688, %rd2687, 4;
	shr.u16 	%rs63, %rs60, 1;
	shr.u16 	%rs64, %rs60, 3;
	cvt.u64.u16 	%rd2689, %rs60;
	and.b64  	%rd2690, %rd2689, 255;
	or.b64  	%rd2691, %rd2688, %rd2690;
	shr.u64 	%rd2692, %rd2681, 2;
	and.b64  	%rd2693, %rd2692, 4;
	shr.u64 	%rd2694, %rd2676, 4;
	and.b64  	%rd2695, %rd2694, 2;
	or.b64  	%rd2696, %rd2693, %rd2695;
	shr.u64 	%rd2697, %rd2687, 8;
	and.b64  	%rd2698, %rd2697, 1;
	or.b64  	%rd2699, %rd2698, %rd2696;
	shl.b64 	%rd2700, %rd2699, 2;
	shr.u64 	%rd2701, %rd2686, 6;
	and.b64  	%rd2702, %rd2701, 2;
	or.b64  	%rd2703, %rd2700, %rd2702;
	cvt.u64.u16 	%rd2704, %rs64;
	and.b64  	%rd2705, %rd2704, 1;
	or.b64  	%rd2706, %rd2705, %rd2703;
	shl.b64 	%rd2707, %rd2706, 2;
	shr.u64 	%rd2708, %rd2684, 15;
	and.b64  	%rd2709, %rd2708, 2;
	or.b64  	%rd2710, %rd2707, %rd2709;
	shr.u64 	%rd2711, %rd2691, 4;
	and.b64  	%rd2712, %rd2711, 1;
	or.b64  	%rd2713, %rd2712, %rd2710;
	shl.b64 	%rd2714, %rd2713, 2;
	shr.u64 	%rd2715, %rd2687, 10;
	and.b64  	%rd2716, %rd2715, 2;
	or.b64  	%rd2717, %rd2714, %rd2716;
	shr.u64 	%rd2718, %rd2675, 11;
	and.b64  	%rd2719, %rd2718, 1;
	or.b64  	%rd2720, %rd2719, %rd2717;
	shl.b64 	%rd2721, %rd2720, 2;
	and.b64  	%rd2722, %rd2680, 2;
	or.b64  	%rd2723, %rd2721, %rd2722;
	shr.u64 	%rd2724, %rd2686, 5;
	and.b64  	%rd2725, %rd2724, 1;
	or.b64  	%rd2726, %rd2725, %rd2723;
	shl.b64 	%rd2727, %rd2726, 2;
	shr.u64 	%rd2728, %rd2691, 5;
	and.b64  	%rd2729, %rd2728, 2;
	or.b64  	%rd2730, %rd2727, %rd2729;
	shr.u64 	%rd2731, %rd2676, 7;
	and.b64  	%rd2732, %rd2731, 1;
	or.b64  	%rd2733, %rd2732, %rd2730;
	and.b64  	%rd2734, %rd2697, 4;
	shl.b64 	%rd2735, %rd2733, 3;
	or.b64  	%rd2736, %rd2735, %rd2734;
	and.b64  	%rd2737, %rd2689, 2;
	or.b64  	%rd2738, %rd2737, %rd2736;
	shr.u64 	%rd2739, %rd2684, 18;
	and.b64  	%rd2740, %rd2739, 1;
	or.b64  	%rd2741, %rd2740, %rd2738;
	shl.b64 	%rd2742, %rd2741, 2;
	shr.u64 	%rd2743, %rd2675, 9;
	and.b64  	%rd2744, %rd2743, 2;
	or.b64  	%rd2745, %rd2742, %rd2744;
	and.b64  	%rd2746, %rd2694, 1;
	or.b64  	%rd2747, %rd2746, %rd2745;
	shl.b64 	%rd2748, %rd2747, 2;
	shr.u64 	%rd2749, %rd2686, 3;
	and.b64  	%rd2750, %rd2749, 2;
	or.b64  	%rd2751, %rd2748, %rd2750;
	shr.u64 	%rd2752, %rd2681, 6;
	and.b64  	%rd2753, %rd2752, 1;
	or.b64  	%rd2754, %rd2753, %rd2751;
	shl.b64 	%rd2755, %rd2754, 2;
	cvt.u32.u16 	%r56, %rs60;
	and.b32  	%r57, %r56, 255;
	mul.wide.u32 	%rd2756, %r57, 2;
	and.b64  	%rd2757, %rd2756, 2;
	or.b64  	%rd2758, %rd2755, %rd2757;
	and.b64  	%rd2759, %rd2728, 1;
	or.b64  	%rd2760, %rd2759, %rd2758;
	shl.b64 	%rd2761, %rd2760, 2;
	and.b64  	%rd2762, %rd2674, 2;
	or.b64  	%rd2763, %rd2761, %rd2762;
	shr.u64 	%rd2764, %rd2684, 19;
	and.b64  	%rd2765, %rd2764, 1;
	or.b64  	%rd2766, %rd2765, %rd2763;
	shl.b64 	%rd2767, %rd2766, 2;
	and.b64  	%rd2768, %rd2697, 2;
	or.b64  	%rd2769, %rd2767, %rd2768;
	shr.u64 	%rd2770, %rd2681, 7;
	and.b64  	%rd2771, %rd2770, 1;
	or.b64  	%rd2772, %rd2771, %rd2769;
	shl.b64 	%rd2773, %rd2772, 2;
	cvt.u64.u16 	%rd2774, %rs63;
	and.b64  	%rd2775, %rd2774, 2;
	or.b64  	%rd2776, %rd2773, %rd2775;
	shr.u64 	%rd2777, %rd2676, 6;
	and.b64  	%rd2778, %rd2777, 1;
	or.b64  	%rd2779, %rd2778, %rd2776;
	shl.b64 	%rd2780, %rd2779, 2;
	and.b64  	%rd2781, %rd2724, 2;
	or.b64  	%rd2782, %rd2780, %rd2781;
	shr.u64 	%rd2783, %rd2684, 17;
	and.b64  	%rd2784, %rd2783, 1;
	or.b64  	%rd2785, %rd2784, %rd2782;
	shl.b64 	%rd2786, %rd2785, 2;
	shr.u64 	%rd2787, %rd2675, 7;
	and.b64  	%rd2788, %rd2787, 2;
	or.b64  	%rd2789, %rd2786, %rd2788;
	shr.u64 	%rd2790, %rd2691, 7;
	and.b64  	%rd2791, %rd2790, 1;
	or.b64  	%rd2792, %rd2791, %rd2789;
	xor.b64  	%rd4328, %rd2792, %rd4329;
	add.s32 	%r81, %r81, 1;
	add.s64 	%rd4327, %rd4327, 8;
	setp.ne.s32 	%p7, %r81, 16;
	mov.u64 	%rd4329, %rd6;
	@%p7 bra 	$L__BB1_4;
	ld.param.u64 	%rd4325, [_Z12map_3des_edePmiS_i_param_2];
	shl.b64 	%rd2793, %rd4328, 32;
	or.b64  	%rd2794, %rd2793, %rd6;
	shl.b64 	%rd2795, %rd15, 3;
	shr.u64 	%rd2796, %rd2794, 54;
	and.b64  	%rd2797, %rd2796, 4;
	or.b64  	%rd2798, %rd2795, %rd2797;
	or.b64  	%rd2799, %rd2798, %rd23;
	shr.u64 	%rd2800, %rd2794, 48;
	and.b64  	%rd2801, %rd2800, 1;
	add.s64 	%rd2802, %rd2801, %rd2799;
	shl.b64 	%rd2803, %rd2802, 2;
	or.b64  	%rd2804, %rd2803, %rd31;
	shr.u64 	%rd2805, %rd2794, 40;
	and.b64  	%rd2806, %rd2805, 1;
	add.s64 	%rd2807, %rd2806, %rd2804;
	shl.b64 	%rd2808, %rd2807, 2;
	or.b64  	%rd2809, %rd2808, %rd38;
	shr.u64 	%rd2810, %rd2794, 32;
	and.b64  	%rd2811, %rd2810, 1;
	add.s64 	%rd2812, %rd2811, %rd2809;
	shl.b64 	%rd2813, %rd2812, 2;
	shl.b64 	%rd2814, %rd14, 1;
	or.b64  	%rd2815, %rd2813, %rd2814;
	shr.u64 	%rd2816, %rd2794, 57;
	and.b64  	%rd2817, %rd2816, 1;
	or.b64  	%rd2818, %rd2817, %rd2815;
	shl.b64 	%rd2819, %rd2818, 2;
	shl.b64 	%rd2820, %rd22, 1;
	or.b64  	%rd2821, %rd2819, %rd2820;
	shr.u64 	%rd2822, %rd2794, 49;
	and.b64  	%rd2823, %rd2822, 1;
	or.b64  	%rd2824, %rd2823, %rd2821;
	shl.b64 	%rd2825, %rd2824, 2;
	shl.b64 	%rd2826, %rd30, 1;
	or.b64  	%rd2827, %rd2825, %rd2826;
	shr.u64 	%rd2828, %rd2794, 41;
	and.b64  	%rd2829, %rd2828, 1;
	or.b64  	%rd2830, %rd2829, %rd2827;
	and.b64  	%rd2831, %rd6, 2;
	shl.b64 	%rd2832, %rd2830, 2;
	or.b64  	%rd2833, %rd2832, %rd2831;
	shr.u64 	%rd2834, %rd2794, 33;
	and.b64  	%rd2835, %rd2834, 1;
	or.b64  	%rd2836, %rd2835, %rd2833;
	shl.b64 	%rd2837, %rd2836, 2;
	or.b64  	%rd2838, %rd2837, %rd13;
	shr.u64 	%rd2839, %rd2794, 58;
	and.b64  	%rd2840, %rd2839, 1;
	add.s64 	%rd2841, %rd2840, %rd2838;
	shl.b64 	%rd2842, %rd2841, 2;
	or.b64  	%rd2843, %rd2842, %rd21;
	shr.u64 	%rd2844, %rd2794, 50;
	and.b64  	%rd2845, %rd2844, 1;
	add.s64 	%rd2846, %rd2845, %rd2843;
	shl.b64 	%rd2847, %rd2846, 2;
	or.b64  	%rd2848, %rd2847, %rd29;
	shr.u64 	%rd2849, %rd2794, 42;
	and.b64  	%rd2850, %rd2849, 1;
	add.s64 	%rd2851, %rd2850, %rd2848;
	shl.b64 	%rd2852, %rd2851, 2;
	or.b64  	%rd2853, %rd2852, %rd37;
	shr.u64 	%rd2854, %rd2794, 34;
	and.b64  	%rd2855, %rd2854, 1;
	add.s64 	%rd2856, %rd2855, %rd2853;
	shl.b64 	%rd2857, %rd2856, 2;
	shl.b64 	%rd2858, %rd12, 1;
	or.b64  	%rd2859, %rd2857, %rd2858;
	shr.u64 	%rd2860, %rd2794, 59;
	and.b64  	%rd2861, %rd2860, 1;
	or.b64  	%rd2862, %rd2861, %rd2859;
	shl.b64 	%rd2863, %rd2862, 2;
	shl.b64 	%rd2864, %rd20, 1;
	or.b64  	%rd2865, %rd2863, %rd2864;
	shr.u64 	%rd2866, %rd2794, 51;
	and.b64  	%rd2867, %rd2866, 1;
	or.b64  	%rd2868, %rd2867, %rd2865;
	shl.b64 	%rd2869, %rd2868, 2;
	shl.b64 	%rd2870, %rd28, 1;
	or.b64  	%rd2871, %rd2869, %rd2870;
	shr.u64 	%rd2872, %rd2794, 43;
	and.b64  	%rd2873, %rd2872, 1;
	or.b64  	%rd2874, %rd2873, %rd2871;
	shl.b64 	%rd2875, %rd2874, 2;
	shl.b64 	%rd2876, %rd36, 1;
	or.b64  	%rd2877, %rd2875, %rd2876;
	shr.u64 	%rd2878, %rd2794, 35;
	and.b64  	%rd2879, %rd2878, 1;
	or.b64  	%rd2880, %rd2879, %rd2877;
	shl.b64 	%rd2881, %rd2880, 2;
	or.b64  	%rd2882, %rd2881, %rd11;
	shr.u64 	%rd2883, %rd2794, 60;
	and.b64  	%rd2884, %rd2883, 1;
	add.s64 	%rd2885, %rd2884, %rd2882;
	shl.b64 	%rd2886, %rd2885, 2;
	or.b64  	%rd2887, %rd2886, %rd19;
	shr.u64 	%rd2888, %rd2794, 52;
	and.b64  	%rd2889, %rd2888, 1;
	add.s64 	%rd2890, %rd2889, %rd2887;
	shl.b64 	%rd2891, %rd2890, 2;
	or.b64  	%rd2892, %rd2891, %rd27;
	shr.u64 	%rd2893, %rd2794, 44;
	and.b64  	%rd2894, %rd2893, 1;
	add.s64 	%rd2895, %rd2894, %rd2892;
	shl.b64 	%rd2896, %rd2895, 2;
	or.b64  	%rd2897, %rd2896, %rd35;
	shr.u64 	%rd2898, %rd2794, 36;
	and.b64  	%rd2899, %rd2898, 1;
	add.s64 	%rd2900, %rd2899, %rd2897;
	shl.b64 	%rd2901, %rd2900, 2;
	shl.b64 	%rd2902, %rd10, 1;
	or.b64  	%rd2903, %rd2901, %rd2902;
	shr.u64 	%rd2904, %rd2794, 61;
	and.b64  	%rd2905, %rd2904, 1;
	or.b64  	%rd2906, %rd2905, %rd2903;
	shl.b64 	%rd2907, %rd2906, 2;
	shl.b64 	%rd2908, %rd18, 1;
	or.b64  	%rd2909, %rd2907, %rd2908;
	shr.u64 	%rd2910, %rd2794, 53;
	and.b64  	%rd2911, %rd2910, 1;
	or.b64  	%rd2912, %rd2911, %rd2909;
	shl.b64 	%rd2913, %rd2912, 2;
	shl.b64 	%rd2914, %rd26, 1;
	or.b64  	%rd2915, %rd2913, %rd2914;
	shr.u64 	%rd2916, %rd2794, 45;
	and.b64  	%rd2917, %rd2916, 1;
	or.b64  	%rd2918, %rd2917, %rd2915;
	shl.b64 	%rd2919, %rd2918, 2;
	shl.b64 	%rd2920, %rd34, 1;
	or.b64  	%rd2921, %rd2919, %rd2920;
	shr.u64 	%rd2922, %rd2794, 37;
	and.b64  	%rd2923, %rd2922, 1;
	or.b64  	%rd2924, %rd2923, %rd2921;
	shl.b64 	%rd2925, %rd2924, 2;
	or.b64  	%rd2926, %rd2925, %rd9;
	shr.u64 	%rd2927, %rd2794, 62;
	and.b64  	%rd2928, %rd2927, 1;
	add.s64 	%rd2929, %rd2928, %rd2926;
	shl.b64 	%rd2930, %rd2929, 2;
	or.b64  	%rd2931, %rd2930, %rd17;
	and.b64  	%rd2932, %rd2796, 1;
	add.s64 	%rd2933, %rd2932, %rd2931;
	shl.b64 	%rd2934, %rd2933, 2;
	or.b64  	%rd2935, %rd2934, %rd25;
	shr.u64 	%rd2936, %rd2794, 46;
	and.b64  	%rd2937, %rd2936, 1;
	add.s64 	%rd2938, %rd2937, %rd2935;
	shl.b64 	%rd2939, %rd2938, 2;
	or.b64  	%rd2940, %rd2939, %rd33;
	shr.u64 	%rd2941, %rd2794, 38;
	and.b64  	%rd2942, %rd2941, 1;
	add.s64 	%rd2943, %rd2942, %rd2940;
	shl.b64 	%rd2944, %rd2943, 2;
	shl.b64 	%rd2945, %rd8, 1;
	or.b64  	%rd2946, %rd2944, %rd2945;
	shr.u64 	%rd2947, %rd2794, 63;
	or.b64  	%rd2948, %rd2947, %rd2946;
	shl.b64 	%rd2949, %rd2948, 2;
	shl.b64 	%rd2950, %rd16, 1;
	or.b64  	%rd2951, %rd2949, %rd2950;
	shr.u64 	%rd2952, %rd2794, 55;
	and.b64  	%rd2953, %rd2952, 1;
	or.b64  	%rd2954, %rd2953, %rd2951;
	shl.b64 	%rd2955, %rd2954, 2;
	shl.b64 	%rd2956, %rd24, 1;
	or.b64  	%rd2957, %rd2955, %rd2956;
	shr.u64 	%rd2958, %rd2794, 47;
	and.b64  	%rd2959, %rd2958, 1;
	or.b64  	%rd2960, %rd2959, %rd2957;
	shl.b64 	%rd2961, %rd2960, 2;
	shl.b64 	%rd2962, %rd32, 1;
	shr.u64 	%rd2963, %rd2943, 14;
	shr.u64 	%rd2964, %rd2961, 3;
	and.b64  	%rd2965, %rd2964, 8;
	shr.u64 	%rd2966, %rd2961, 12;
	and.b64  	%rd2967, %rd2966, 4;
	or.b64  	%rd2968, %rd2965, %rd2967;
	shr.u64 	%rd2969, %rd2943, 13;
	and.b64  	%rd2970, %rd2969, 2;
	or.b64  	%rd2971, %rd2968, %rd2970;
	shr.u64 	%rd2972, %rd2943, 22;
	and.b64  	%rd2973, %rd2972, 1;
	or.b64  	%rd2974, %rd2973, %rd2971;
	shr.u64 	%rd2975, %rd2943, 30;
	shl.b64 	%rd2976, %rd2974, 2;
	shr.u64 	%rd2977, %rd2943, 29;
	and.b64  	%rd2978, %rd2977, 2;
	or.b64  	%rd2979, %rd2976, %rd2978;
	shr.u64 	%rd2980, %rd2943, 38;
	and.b64  	%rd2981, %rd2980, 1;
	or.b64  	%rd2982, %rd2981, %rd2979;
	shr.u64 	%rd2983, %rd2943, 46;
	shl.b64 	%rd2984, %rd2982, 2;
	shr.u64 	%rd2985, %rd2943, 45;
	and.b64  	%rd2986, %rd2985, 2;
	or.b64  	%rd2987, %rd2984, %rd2986;
	shr.u64 	%rd2988, %rd2943, 54;
	and.b64  	%rd2989, %rd2988, 1;
	or.b64  	%rd2990, %rd2989, %rd2987;
	shl.b64 	%rd2991, %rd2990, 2;
	and.b64  	%rd2992, %rd2964, 2;
	or.b64  	%rd2993, %rd2991, %rd2992;
	and.b64  	%rd2994, %rd2966, 1;
	or.b64  	%rd2995, %rd2994, %rd2993;
	shr.u64 	%rd2996, %rd2943, 12;
	shl.b64 	%rd2997, %rd2995, 2;
	shr.u64 	%rd2998, %rd2943, 11;
	and.b64  	%rd2999, %rd2998, 2;
	or.b64  	%rd3000, %rd2997, %rd2999;
	shr.u64 	%rd3001, %rd2943, 20;
	and.b64  	%rd3002, %rd3001, 1;
	or.b64  	%rd3003, %rd3002, %rd3000;
	shr.u64 	%rd3004, %rd2943, 28;
	shl.b64 	%rd3005, %rd3003, 2;
	shr.u64 	%rd3006, %rd2943, 27;
	and.b64  	%rd3007, %rd3006, 2;
	or.b64  	%rd3008, %rd3005, %rd3007;
	shr.u64 	%rd3009, %rd2943, 36;
	and.b64  	%rd3010, %rd3009, 1;
	or.b64  	%rd3011, %rd3010, %rd3008;
	shr.u64 	%rd3012, %rd2943, 44;
	shl.b64 	%rd3013, %rd3011, 2;
	shr.u64 	%rd3014, %rd2943, 43;
	and.b64  	%rd3015, %rd3014, 2;
	or.b64  	%rd3016, %rd3013, %rd3015;
	shr.u64 	%rd3017, %rd2943, 52;
	and.b64  	%rd3018, %rd3017, 1;
	or.b64  	%rd3019, %rd3018, %rd3016;
	shl.b64 	%rd3020, %rd3019, 2;
	and.b64  	%rd3021, %rd2936, 2;
	or.b64  	%rd3022, %rd3020, %rd3021;
	shr.u64 	%rd3023, %rd2943, 2;
	and.b64  	%rd3024, %rd3023, 1;
	or.b64  	%rd3025, %rd3024, %rd3022;
	shr.u64 	%rd3026, %rd2943, 10;
	shl.b64 	%rd3027, %rd3025, 2;
	shr.u64 	%rd3028, %rd2943, 9;
	and.b64  	%rd3029, %rd3028, 2;
	or.b64  	%rd3030, %rd3027, %rd3029;
	shr.u64 	%rd3031, %rd2943, 18;
	and.b64  	%rd3032, %rd3031, 1;
	or.b64  	%rd3033, %rd3032, %rd3030;
	shr.u64 	%rd3034, %rd2943, 26;
	shl.b64 	%rd3035, %rd3033, 2;
	shr.u64 	%rd3036, %rd2943, 25;
	and.b64  	%rd3037, %rd3036, 2;
	or.b64  	%rd3038, %rd3035, %rd3037;
	shr.u64 	%rd3039, %rd2943, 34;
	and.b64  	%rd3040, %rd3039, 1;
	or.b64  	%rd3041, %rd3040, %rd3038;
	shr.u64 	%rd3042, %rd2943, 42;
	shl.b64 	%rd3043, %rd3041, 2;
	shr.u64 	%rd3044, %rd2943, 41;
	and.b64  	%rd3045, %rd3044, 2;
	or.b64  	%rd3046, %rd3043, %rd3045;
	shr.u64 	%rd3047, %rd2943, 50;
	and.b64  	%rd3048, %rd3047, 1;
	or.b64  	%rd3049, %rd3048, %rd3046;
	shl.b64 	%rd3050, %rd3049, 2;
	and.b64  	%rd3051, %rd2941, 2;
	or.b64  	%rd3052, %rd3050, %rd3051;
	and.b64  	%rd3053, %rd2943, 1;
	or.b64  	%rd3054, %rd3053, %rd3052;
	shr.u64 	%rd3055, %rd2943, 8;
	shl.b64 	%rd3056, %rd3054, 2;
	shr.u64 	%rd3057, %rd2961, 15;
	and.b64  	%rd3058, %rd3057, 2;
	or.b64  	%rd3059, %rd3056, %rd3058;
	shr.u64 	%rd3060, %rd2943, 16;
	and.b64  	%rd3061, %rd3060, 1;
	or.b64  	%rd3062, %rd3061, %rd3059;
	shr.u64 	%rd3063, %rd2943, 24;
	shl.b64 	%rd3064, %rd3062, 2;
	shr.u64 	%rd3065, %rd2961, 31;
	and.b64  	%rd3066, %rd3065, 2;
	or.b64  	%rd3067, %rd3064, %rd3066;
	shr.u64 	%rd3068, %rd2943, 32;
	and.b64  	%rd3069, %rd3068, 1;
	or.b64  	%rd3070, %rd3069, %rd3067;
	shr.u64 	%rd3071, %rd2943, 40;
	shl.b64 	%rd3072, %rd3070, 2;
	shr.u64 	%rd3073, %rd2961, 47;
	and.b64  	%rd3074, %rd3073, 2;
	or.b64  	%rd3075, %rd3072, %rd3074;
	shr.u64 	%rd3076, %rd2943, 48;
	and.b64  	%rd3077, %rd3076, 1;
	or.b64  	%rd3078, %rd3077, %rd3075;
	shl.b64 	%rd3079, %rd3078, 2;
	and.b64  	%rd3080, %rd2948, 2;
	or.b64  	%rd3081, %rd3079, %rd3080;
	and.b64  	%rd3082, %rd3057, 1;
	or.b64  	%rd3083, %rd3082, %rd3081;
	shl.b64 	%rd3084, %rd3083, 2;
	and.b64  	%rd3085, %rd2963, 2;
	or.b64  	%rd3086, %rd3084, %rd3085;
	and.b64  	%rd3087, %rd3065, 1;
	or.b64  	%rd3088, %rd3087, %rd3086;
	shl.b64 	%rd3089, %rd3088, 2;
	and.b64  	%rd3090, %rd2975, 2;
	or.b64  	%rd3091, %rd3089, %rd3090;
	and.b64  	%rd3092, %rd3073, 1;
	or.b64  	%rd3093, %rd3092, %rd3091;
	shl.b64 	%rd3094, %rd3093, 2;
	and.b64  	%rd3095, %rd2983, 2;
	or.b64  	%rd3096, %rd3094, %rd3095;
	shr.u64 	%rd3097, %rd2961, 63;
	or.b64  	%rd3098, %rd3097, %rd3096;
	shl.b64 	%rd3099, %rd3098, 2;
	and.b64  	%rd3100, %rd2954, 2;
	or.b64  	%rd3101, %rd3099, %rd3100;
	shr.u64 	%rd3102, %rd2943, 5;
	and.b64  	%rd3103, %rd3102, 1;
	or.b64  	%rd3104, %rd3103, %rd3101;
	shl.b64 	%rd3105, %rd3104, 2;
	and.b64  	%rd3106, %rd2996, 2;
	or.b64  	%rd3107, %rd3105, %rd3106;
	shr.u64 	%rd3108, %rd2943, 21;
	and.b64  	%rd3109, %rd3108, 1;
	or.b64  	%rd3110, %rd3109, %rd3107;
	shl.b64 	%rd3111, %rd3110, 2;
	and.b64  	%rd3112, %rd3004, 2;
	or.b64  	%rd3113, %rd3111, %rd3112;
	shr.u64 	%rd3114, %rd2943, 37;
	and.b64  	%rd3115, %rd3114, 1;
	or.b64  	%rd3116, %rd3115, %rd3113;
	shl.b64 	%rd3117, %rd3116, 2;
	and.b64  	%rd3118, %rd3012, 2;
	or.b64  	%rd3119, %rd3117, %rd3118;
	shr.u64 	%rd3120, %rd2943, 53;
	and.b64  	%rd3121, %rd3120, 1;
	or.b64  	%rd3122, %rd3121, %rd3119;
	shl.b64 	%rd3123, %rd3122, 2;
	and.b64  	%rd3124, %rd2960, 2;
	or.b64  	%rd3125, %rd3123, %rd3124;
	shr.u64 	%rd3126, %rd2943, 3;
	and.b64  	%rd3127, %rd3126, 1;
	or.b64  	%rd3128, %rd3127, %rd3125;
	shl.b64 	%rd3129, %rd3128, 2;
	and.b64  	%rd3130, %rd3026, 2;
	or.b64  	%rd3131, %rd3129, %rd3130;
	shr.u64 	%rd3132, %rd2943, 19;
	and.b64  	%rd3133, %rd3132, 1;
	or.b64  	%rd3134, %rd3133, %rd3131;
	shl.b64 	%rd3135, %rd3134, 2;
	and.b64  	%rd3136, %rd3034, 2;
	or.b64  	%rd3137, %rd3135, %rd3136;
	shr.u64 	%rd3138, %rd2943, 35;
	and.b64  	%rd3139, %rd3138, 1;
	or.b64  	%rd3140, %rd3139, %rd3137;
	shl.b64 	%rd3141, %rd3140, 2;
	and.b64  	%rd3142, %rd3042, 2;
	or.b64  	%rd3143, %rd3141, %rd3142;
	shr.u64 	%rd3144, %rd2943, 51;
	and.b64  	%rd3145, %rd3144, 1;
	or.b64  	%rd3146, %rd3145, %rd3143;
	shl.b64 	%rd3147, %rd3146, 2;
	or.b64  	%rd3148, %rd3147, %rd2962;
	shr.u64 	%rd3149, %rd2943, 1;
	and.b64  	%rd3150, %rd3149, 1;
	or.b64  	%rd3151, %rd3150, %rd3148;
	shl.b64 	%rd3152, %rd3151, 2;
	and.b64  	%rd3153, %rd3055, 2;
	or.b64  	%rd3154, %rd3152, %rd3153;
	shr.u64 	%rd3155, %rd2943, 17;
	and.b64  	%rd3156, %rd3155, 1;
	or.b64  	%rd3157, %rd3156, %rd3154;
	shl.b64 	%rd3158, %rd3157, 2;
	and.b64  	%rd3159, %rd3063, 2;
	or.b64  	%rd3160, %rd3158, %rd3159;
	shr.u64 	%rd3161, %rd2943, 33;
	and.b64  	%rd3162, %rd3161, 1;
	or.b64  	%rd3163, %rd3162, %rd3160;
	shl.b64 	%rd3164, %rd3163, 2;
	and.b64  	%rd3165, %rd3071, 2;
	or.b64  	%rd3166, %rd3164, %rd3165;
	shr.u64 	%rd3167, %rd2943, 49;
	and.b64  	%rd3168, %rd3167, 1;
	or.b64  	%rd3169, %rd3168, %rd3166;
	shr.u64 	%rd4332, %rd3164, 32;
	and.b64  	%rd4331, %rd3169, 4294967295;
	cvta.to.global.u64 	%rd3170, %rd4325;
	add.s64 	%rd4330, %rd3170, 248;
	mov.b32 	%r82, 0;
$L__BB1_6:
	mov.u64 	%rd45, %rd4331;
	ld.global.u64 	%rd3171, [%rd4330];
	shr.u64 	%rd3172, %rd45, 31;
	and.b64  	%rd47, %rd3172, 1;
	shl.b64 	%rd3173, %rd45, 3;
	and.b64  	%rd3174, %rd3173, 8;
	shr.u64 	%rd3175, %rd45, 29;
	and.b64  	%rd3176, %rd3175, 4;
	or.b64  	%rd3177, %rd3174, %rd3176;
	and.b64  	%rd48, %rd3175, 2;
	or.b64  	%rd3178, %rd3177, %rd48;
	and.b64  	%rd49, %rd3175, 1;
	or.b64  	%rd3179, %rd49, %rd3178;
	shl.b64 	%rd3180, %rd3179, 2;
	shr.u64 	%rd3181, %rd45, 27;
	and.b64  	%rd50, %rd3181, 2;
	or.b64  	%rd3182, %rd3180, %rd50;
	and.b64  	%rd51, %rd3181, 1;
	or.b64  	%rd3183, %rd51, %rd3182;
	shl.b64 	%rd3184, %rd3183, 2;
	or.b64  	%rd3185, %rd3184, %rd50;
	or.b64  	%rd3186, %rd51, %rd3185;
	shl.b64 	%rd3187, %rd3186, 2;
	shr.u64 	%rd3188, %rd45, 25;
	and.b64  	%rd52, %rd3188, 2;
	or.b64  	%rd3189, %rd3187, %rd52;
	and.b64  	%rd53, %rd3188, 1;
	or.b64  	%rd3190, %rd53, %rd3189;
	shr.u64 	%rd3191, %rd45, 24;
	and.b64  	%rd54, %rd3191, 1;
	shl.b64 	%rd3192, %rd3190, 2;
	shr.u64 	%rd3193, %rd45, 23;
	and.b64  	%rd3194, %rd3193, 2;
	or.b64  	%rd3195, %rd3192, %rd3194;
	and.b64  	%rd55, %rd3193, 1;
	or.b64  	%rd3196, %rd55, %rd3195;
	shl.b64 	%rd3197, %rd3196, 2;
	or.b64  	%rd3198, %rd3197, %rd3194;
	or.b64  	%rd3199, %rd55, %rd3198;
	shl.b64 	%rd3200, %rd3199, 2;
	shr.u64 	%rd3201, %rd45, 21;
	and.b64  	%rd56, %rd3201, 2;
	or.b64  	%rd3202, %rd3200, %rd56;
	and.b64  	%rd57, %rd3201, 1;
	or.b64  	%rd3203, %rd57, %rd3202;
	shl.b64 	%rd3204, %rd3203, 2;
	shr.u64 	%rd3205, %rd45, 19;
	and.b64  	%rd58, %rd3205, 2;
	or.b64  	%rd3206, %rd3204, %rd58;
	and.b64  	%rd59, %rd3205, 1;
	or.b64  	%rd3207, %rd59, %rd3206;
	shl.b64 	%rd3208, %rd3207, 2;
	or.b64  	%rd3209, %rd3208, %rd58;
	or.b64  	%rd3210, %rd59, %rd3209;
	shl.b64 	%rd3211, %rd3210, 2;
	shr.u64 	%rd3212, %rd45, 17;
	and.b64  	%rd60, %rd3212, 2;
	or.b64  	%rd3213, %rd3211, %rd60;
	and.b64  	%rd61, %rd3212, 1;
	or.b64  	%rd3214, %rd61, %rd3213;
	shl.b64 	%rd3215, %rd3214, 2;
	shr.u64 	%rd3216, %rd45, 15;
	and.b64  	%rd62, %rd3216, 2;
	or.b64  	%rd3217, %rd3215, %rd62;
	and.b64  	%rd63, %rd3216, 1;
	or.b64  	%rd3218, %rd63, %rd3217;
	shl.b64 	%rd3219, %rd3218, 2;
	or.b64  	%rd3220, %rd3219, %rd62;
	or.b64  	%rd3221, %rd63, %rd3220;
	shl.b64 	%rd3222, %rd3221, 2;
	shr.u64 	%rd3223, %rd45, 13;
	and.b64  	%rd64, %rd3223, 2;
	or.b64  	%rd3224, %rd3222, %rd64;
	and.b64  	%rd65, %rd3223, 1;
	or.b64  	%rd3225, %rd65, %rd3224;
	shl.b64 	%rd3226, %rd3225, 2;
	shr.u64 	%rd3227, %rd45, 11;
	and.b64  	%rd66, %rd3227, 2;
	or.b64  	%rd3228, %rd3226, %rd66;
	and.b64  	%rd67, %rd3227, 1;
	or.b64  	%rd3229, %rd67, %rd3228;
	shl.b64 	%rd3230, %rd3229, 2;
	or.b64  	%rd3231, %rd3230, %rd66;
	or.b64  	%rd3232, %rd67, %rd3231;
	shl.b64 	%rd3233, %rd3232, 2;
	shr.u64 	%rd3234, %rd45, 9;
	and.b64  	%rd68, %rd3234, 2;
	or.b64  	%rd3235, %rd3233, %rd68;
	and.b64  	%rd69, %rd3234, 1;
	or.b64  	%rd3236, %rd69, %rd3235;
	shl.b64 	%rd3237, %rd3236, 2;
	shr.u64 	%rd3238, %rd45, 7;
	and.b64  	%rd70, %rd3238, 2;
	or.b64  	%rd3239, %rd3237, %rd70;
	and.b64  	%rd71, %rd3238, 1;
	or.b64  	%rd3240, %rd71, %rd3239;
	shl.b64 	%rd3241, %rd3240, 2;
	or.b64  	%rd3242, %rd3241, %rd70;
	or.b64  	%rd3243, %rd71, %rd3242;
	shl.b64 	%rd3244, %rd3243, 2;
	shr.u64 	%rd3245, %rd45, 5;
	and.b64  	%rd72, %rd3245, 2;
	or.b64  	%rd3246, %rd3244, %rd72;
	and.b64  	%rd73, %rd3245, 1;
	or.b64  	%rd3247, %rd73, %rd3246;
	shl.b64 	%rd3248, %rd3247, 2;
	shr.u64 	%rd3249, %rd45, 3;
	and.b64  	%rd74, %rd3249, 2;
	or.b64  	%rd3250, %rd3248, %rd74;
	and.b64  	%rd75, %rd3249, 1;
	or.b64  	%rd3251, %rd75, %rd3250;
	shl.b64 	%rd3252, %rd3251, 2;
	or.b64  	%rd3253, %rd3252, %rd74;
	or.b64  	%rd3254, %rd75, %rd3253;
	shl.b64 	%rd3255, %rd3254, 2;
	shr.u64 	%rd3256, %rd45, 1;
	and.b64  	%rd76, %rd3256, 2;
	or.b64  	%rd3257, %rd3255, %rd76;
	and.b64  	%rd3258, %rd3256, 1;
	or.b64  	%rd3259, %rd3258, %rd3257;
	shl.b64 	%rd3260, %rd3259, 2;
	shl.b64 	%rd3261, %rd45, 1;
	and.b64  	%rd77, %rd3261, 2;
	or.b64  	%rd3262, %rd3260, %rd77;
	or.b64  	%rd3263, %rd47, %rd3262;
	xor.b64  	%rd3264, %rd3263, %rd3171;
	shr.u64 	%rd3265, %rd3264, 6;
	shr.u64 	%rd3266, %rd3264, 12;
	shr.u64 	%rd3267, %rd3264, 18;
	shr.u64 	%rd3268, %rd3264, 24;
	shr.u64 	%rd3269, %rd3264, 30;
	shr.u64 	%rd3270, %rd3264, 36;
	shr.u64 	%rd3271, %rd3264, 42;
	shr.u64 	%rd3272, %rd3264, 46;
	and.b64  	%rd3273, %rd3272, 2;
	and.b64  	%rd3274, %rd3271, 1;
	or.b64  	%rd3275, %rd3273, %rd3274;
	shr.u64 	%rd3276, %rd3264, 43;
	and.b64  	%rd3277, %rd3276, 15;
	shl.b64 	%rd3278, %rd3275, 4;
	mov.u64 	%rd3279, S_BOX;
	add.s64 	%rd3280, %rd3279, %rd3278;
	add.s64 	%rd3281, %rd3280, %rd3277;
	ld.global.nc.u8 	%rs65, [%rd3281];
	cvt.u16.u8 	%rs66, %rs65;
	shr.u64 	%rd3282, %rd3264, 40;
	and.b64  	%rd3283, %rd3282, 2;
	and.b64  	%rd3284, %rd3270, 1;
	or.b64  	%rd3285, %rd3283, %rd3284;
	shr.u64 	%rd3286, %rd3264, 37;
	and.b64  	%rd3287, %rd3286, 15;
	shl.b64 	%rd3288, %rd3285, 4;
	add.s64 	%rd3289, %rd3279, %rd3288;
	add.s64 	%rd3290, %rd3289, %rd3287;
	ld.global.nc.u8 	%rs67, [%rd3290+64];
	cvt.u16.u8 	%rs68, %rs67;
	shr.u64 	%rd3291, %rd3264, 34;
	and.b64  	%rd3292, %rd3291, 2;
	and.b64  	%rd3293, %rd3269, 1;
	or.b64  	%rd3294, %rd3292, %rd3293;
	shr.u64 	%rd3295, %rd3264, 31;
	and.b64  	%rd3296, %rd3295, 15;
	shl.b64 	%rd3297, %rd3294, 4;
	add.s64 	%rd3298, %rd3279, %rd3297;
	add.s64 	%rd3299, %rd3298, %rd3296;
	ld.global.nc.u8 	%rs69, [%rd3299+128];
	cvt.u64.u8 	%rd3300, %rs69;
	shr.u64 	%rd3301, %rd3264, 28;
	and.b64  	%rd3302, %rd3301, 2;
	and.b64  	%rd3303, %rd3268, 1;
	or.b64  	%rd3304, %rd3302, %rd3303;
	shr.u64 	%rd3305, %rd3264, 25;
	and.b64  	%rd3306, %rd3305, 15;
	shl.b64 	%rd3307, %rd3304, 4;
	add.s64 	%rd3308, %rd3279, %rd3307;
	add.s64 	%rd3309, %rd3308, %rd3306;
	ld.global.nc.u8 	%rs70, [%rd3309+192];
	cvt.u16.u8 	%rs71, %rs70;
	shr.u64 	%rd3310, %rd3264, 22;
	and.b64  	%rd3311, %rd3310, 2;
	and.b64  	%rd3312, %rd3267, 1;
	or.b64  	%rd3313, %rd3311, %rd3312;
	shr.u64 	%rd3314, %rd3264, 19;
	and.b64  	%rd3315, %rd3314, 15;
	shl.b64 	%rd3316, %rd3313, 4;
	add.s64 	%rd3317, %rd3279, %rd3316;
	add.s64 	%rd3318, %rd3317, %rd3315;
	ld.global.nc.u8 	%rs72, [%rd3318+256];
	cvt.u64.u8 	%rd3319, %rs72;
	shr.u64 	%rd3320, %rd3264, 16;
	and.b64  	%rd3321, %rd3320, 2;
	and.b64  	%rd3322, %rd3266, 1;
	or.b64  	%rd3323, %rd3321, %rd3322;
	shr.u64 	%rd3324, %rd3264, 13;
	and.b64  	%rd3325, %rd3324, 15;
	shl.b64 	%rd3326, %rd3323, 4;
	add.s64 	%rd3327, %rd3279, %rd3326;
	add.s64 	%rd3328, %rd3327, %rd3325;
	ld.global.nc.u8 	%rs73, [%rd3328+320];
	cvt.u32.u8 	%r59, %rs73;
	shr.u64 	%rd3329, %rd3264, 10;
	and.b64  	%rd3330, %rd3329, 2;
	and.b64  	%rd3331, %rd3265, 1;
	or.b64  	%rd3332, %rd3330, %rd3331;
	shr.u64 	%rd3333, %rd3264, 7;
	and.b64  	%rd3334, %rd3333, 15;
	shl.b64 	%rd3335, %rd3332, 4;
	add.s64 	%rd3336, %rd3279, %rd3335;
	add.s64 	%rd3337, %rd3336, %rd3334;
	ld.global.nc.u8 	%rs74, [%rd3337+384];
	cvt.u64.u8 	%rd3338, %rs74;
	shr.u64 	%rd3339, %rd3264, 4;
	and.b64  	%rd3340, %rd3339, 2;
	and.b64  	%rd3341, %rd3264, 1;
	or.b64  	%rd3342, %rd3340, %rd3341;
	shr.u64 	%rd3343, %rd3264, 1;
	and.b64  	%rd3344, %rd3343, 15;
	shl.b64 	%rd3345, %rd3342, 4;
	add.s64 	%rd3346, %rd3279, %rd3345;
	add.s64 	%rd3347, %rd3346, %rd3344;
	ld.global.nc.u8 	%rs75, [%rd3347+448];
	cvt.u16.u8 	%rs76, %rs75;
	shr.u16 	%rs77, %rs68, 4;
	cvt.u32.u16 	%r60, %rs66;
	and.b32  	%r61, %r60, 255;
	mul.wide.u32 	%rd3348, %r61, 256;
	cvt.u32.u16 	%r62, %rs68;
	and.b32  	%r63, %r62, 255;
	mul.wide.u32 	%rd3349, %r63, 16;
	or.b16  	%rs78, %rs77, %rs66;
	cvt.u64.u16 	%rd3350, %rs78;
	or.b64  	%rd3351, %rd3348, %rd3349;
	or.b64  	%rd3352, %rd3351, %rd3300;
	cvt.u64.u16 	%rd3353, %rs71;
	cvt.u32.u16 	%r64, %rs71;
	and.b32  	%r65, %r64, 255;
	mul.wide.u32 	%rd3354, %r65, 16;
	shr.u64 	%rd3355, %rd3319, 4;
	or.b64  	%rd3356, %rd3355, %rd3353;
	or.b64  	%rd3357, %rd3354, %rd3319;
	shl.b64 	%rd3358, %rd3352, 16;
	shl.b64 	%rd3359, %rd3357, 8;
	or.b64  	%rd3360, %rd3358, %rd3359;
	mul.wide.u32 	%rd3361, %r59, 16;
	or.b64  	%rd3362, %rd3361, %rd3338;
	or.b64  	%rd3363, %rd3362, %rd3360;
	shl.b64 	%rd3364, %rd3363, 4;
	shr.u16 	%rs79, %rs76, 1;
	shr.u16 	%rs80, %rs76, 3;
	cvt.u64.u16 	%rd3365, %rs76;
	and.b64  	%rd3366, %rd3365, 255;
	or.b64  	%rd3367, %rd3364, %rd3366;
	shr.u64 	%rd3368, %rd3357, 2;
	and.b64  	%rd3369, %rd3368, 4;
	shr.u64 	%rd3370, %rd3352, 4;
	and.b64  	%rd3371, %rd3370, 2;
	or.b64  	%rd3372, %rd3369, %rd3371;
	shr.u64 	%rd3373, %rd3363, 8;
	and.b64  	%rd3374, %rd3373, 1;
	or.b64  	%rd3375, %rd3374, %rd3372;
	shl.b64 	%rd3376, %rd3375, 2;
	shr.u64 	%rd3377, %rd3362, 6;
	and.b64  	%rd3378, %rd3377, 2;
	or.b64  	%rd3379, %rd3376, %rd3378;
	cvt.u64.u16 	%rd3380, %rs80;
	and.b64  	%rd3381, %rd3380, 1;
	or.b64  	%rd3382, %rd3381, %rd3379;
	shl.b64 	%rd3383, %rd3382, 2;
	shr.u64 	%rd3384, %rd3360, 15;
	and.b64  	%rd3385, %rd3384, 2;
	or.b64  	%rd3386, %rd3383, %rd3385;
	shr.u64 	%rd3387, %rd3367, 4;
	and.b64  	%rd3388, %rd3387, 1;
	or.b64  	%rd3389, %rd3388, %rd3386;
	shl.b64 	%rd3390, %rd3389, 2;
	shr.u64 	%rd3391, %rd3363, 10;
	and.b64  	%rd3392, %rd3391, 2;
	or.b64  	%rd3393, %rd3390, %rd3392;
	shr.u64 	%rd3394, %rd3351, 11;
	and.b64  	%rd3395, %rd3394, 1;
	or.b64  	%rd3396, %rd3395, %rd3393;
	shl.b64 	%rd3397, %rd3396, 2;
	and.b64  	%rd3398, %rd3356, 2;
	or.b64  	%rd3399, %rd3397, %rd3398;
	shr.u64 	%rd3400, %rd3362, 5;
	and.b64  	%rd3401, %rd3400, 1;
	or.b64  	%rd3402, %rd3401, %rd3399;
	shl.b64 	%rd3403, %rd3402, 2;
	shr.u64 	%rd3404, %rd3367, 5;
	and.b64  	%rd3405, %rd3404, 2;
	or.b64  	%rd3406, %rd3403, %rd3405;
	shr.u64 	%rd3407, %rd3352, 7;
	and.b64  	%rd3408, %rd3407, 1;
	or.b64  	%rd3409, %rd3408, %rd3406;
	and.b64  	%rd3410, %rd3373, 4;
	shl.b64 	%rd3411, %rd3409, 3;
	or.b64  	%rd3412, %rd3411, %rd3410;
	and.b64  	%rd3413, %rd3365, 2;
	or.b64  	%rd3414, %rd3413, %rd3412;
	shr.u64 	%rd3415, %rd3360, 18;
	and.b64  	%rd3416, %rd3415, 1;
	or.b64  	%rd3417, %rd3416, %rd3414;
	shl.b64 	%rd3418, %rd3417, 2;
	shr.u64 	%rd3419, %rd3351, 9;
	and.b64  	%rd3420, %rd3419, 2;
	or.b64  	%rd3421, %rd3418, %rd3420;
	and.b64  	%rd3422, %rd3370, 1;
	or.b64  	%rd3423, %rd3422, %rd3421;
	shl.b64 	%rd3424, %rd3423, 2;
	shr.u64 	%rd3425, %rd3362, 3;
	and.b64  	%rd3426, %rd3425, 2;
	or.b64  	%rd3427, %rd3424, %rd3426;
	shr.u64 	%rd3428, %rd3357, 6;
	and.b64  	%rd3429, %rd3428, 1;
	or.b64  	%rd3430, %rd3429, %rd3427;
	shl.b64 	%rd3431, %rd3430, 2;
	cvt.u32.u16 	%r66, %rs76;
	and.b32  	%r67, %r66, 255;
	mul.wide.u32 	%rd3432, %r67, 2;
	and.b64  	%rd3433, %rd3432, 2;
	or.b64  	%rd3434, %rd3431, %rd3433;
	and.b64  	%rd3435, %rd3404, 1;
	or.b64  	%rd3436, %rd3435, %rd3434;
	shl.b64 	%rd3437, %rd3436, 2;
	and.b64  	%rd3438, %rd3350, 2;
	or.b64  	%rd3439, %rd3437, %rd3438;
	shr.u64 	%rd3440, %rd3360, 19;
	and.b64  	%rd3441, %rd3440, 1;
	or.b64  	%rd3442, %rd3441, %rd3439;
	shl.b64 	%rd3443, %rd3442, 2;
	and.b64  	%rd3444, %rd3373, 2;
	or.b64  	%rd3445, %rd3443, %rd3444;
	shr.u64 	%rd3446, %rd3357, 7;
	and.b64  	%rd3447, %rd3446, 1;
	or.b64  	%rd3448, %rd3447, %rd3445;
	shl.b64 	%rd3449, %rd3448, 2;
	cvt.u64.u16 	%rd3450, %rs79;
	and.b64  	%rd3451, %rd3450, 2;
	or.b64  	%rd3452, %rd3449, %rd3451;
	shr.u64 	%rd3453, %rd3352, 6;
	and.b64  	%rd3454, %rd3453, 1;
	or.b64  	%rd3455, %rd3454, %rd3452;
	shl.b64 	%rd3456, %rd3455, 2;
	and.b64  	%rd3457, %rd3400, 2;
	or.b64  	%rd3458, %rd3456, %rd3457;
	shr.u64 	%rd3459, %rd3360, 17;
	and.b64  	%rd3460, %rd3459, 1;
	or.b64  	%rd3461, %rd3460, %rd3458;
	shl.b64 	%rd3462, %rd3461, 2;
	shr.u64 	%rd3463, %rd3351, 7;
	and.b64  	%rd3464, %rd3463, 2;
	or.b64  	%rd3465, %rd3462, %rd3464;
	shr.u64 	%rd3466, %rd3367, 7;
	and.b64  	%rd3467, %rd3466, 1;
	or.b64  	%rd3468, %rd3467, %rd3465;
	xor.b64  	%rd4331, %rd3468, %rd4332;
	add.s32 	%r82, %r82, 1;
	add.s64 	%rd4330, %rd4330, -8;
	setp.ne.s32 	%p8, %r82, 16;
	mov.u64 	%rd4332, %rd45;
	@%p8 bra 	$L__BB1_6;
	ld.param.u64 	%rd4326, [_Z12map_3des_edePmiS_i_param_2];
	shl.b64 	%rd3469, %rd4331, 32;
	or.b64  	%rd3470, %rd3469, %rd45;
	shl.b64 	%rd3471, %rd54, 3;
	shr.u64 	%rd3472, %rd3470, 54;
	and.b64  	%rd3473, %rd3472, 4;
	or.b64  	%rd3474, %rd3471, %rd3473;
	or.b64  	%rd3475, %rd3474, %rd62;
	shr.u64 	%rd3476, %rd3470, 48;
	and.b64  	%rd3477, %rd3476, 1;
	add.s64 	%rd3478, %rd3477, %rd3475;
	shl.b64 	%rd3479, %rd3478, 2;
	or.b64  	%rd3480, %rd3479, %rd70;
	shr.u64 	%rd3481, %rd3470, 40;
	and.b64  	%rd3482, %rd3481, 1;
	add.s64 	%rd3483, %rd3482, %rd3480;
	shl.b64 	%rd3484, %rd3483, 2;
	or.b64  	%rd3485, %rd3484, %rd77;
	shr.u64 	%rd3486, %rd3470, 32;
	and.b64  	%rd3487, %rd3486, 1;
	add.s64 	%rd3488, %rd3487, %rd3485;
	shl.b64 	%rd3489, %rd3488, 2;
	shl.b64 	%rd3490, %rd53, 1;
	or.b64  	%rd3491, %rd3489, %rd3490;
	shr.u64 	%rd3492, %rd3470, 57;
	and.b64  	%rd3493, %rd3492, 1;
	or.b64  	%rd3494, %rd3493, %rd3491;
	shl.b64 	%rd3495, %rd3494, 2;
	shl.b64 	%rd3496, %rd61, 1;
	or.b64  	%rd3497, %rd3495, %rd3496;
	shr.u64 	%rd3498, %rd3470, 49;
	and.b64  	%rd3499, %rd3498, 1;
	or.b64  	%rd3500, %rd3499, %rd3497;
	shl.b64 	%rd3501, %rd3500, 2;
	shl.b64 	%rd3502, %rd69, 1;
	or.b64  	%rd3503, %rd3501, %rd3502;
	shr.u64 	%rd3504, %rd3470, 41;
	and.b64  	%rd3505, %rd3504, 1;
	or.b64  	%rd3506, %rd3505, %rd3503;
	and.b64  	%rd3507, %rd45, 2;
	shl.b64 	%rd3508, %rd3506, 2;
	or.b64  	%rd3509, %rd3508, %rd3507;
	shr.u64 	%rd3510, %rd3470, 33;
	and.b64  	%rd3511, %rd3510, 1;
	or.b64  	%rd3512, %rd3511, %rd3509;
	shl.b64 	%rd3513, %rd3512, 2;
	or.b64  	%rd3514, %rd3513, %rd52;
	shr.u64 	%rd3515, %rd3470, 58;
	and.b64  	%rd3516, %rd3515, 1;
	add.s64 	%rd3517, %rd3516, %rd3514;
	shl.b64 	%rd3518, %rd3517, 2;
	or.b64  	%rd3519, %rd3518, %rd60;
	shr.u64 	%rd3520, %rd3470, 50;
	and.b64  	%rd3521, %rd3520, 1;
	add.s64 	%rd3522, %rd3521, %rd3519;
	shl.b64 	%rd3523, %rd3522, 2;
	or.b64  	%rd3524, %rd3523, %rd68;
	shr.u64 	%rd3525, %rd3470, 42;
	and.b64  	%rd3526, %rd3525, 1;
	add.s64 	%rd3527, %rd3526, %rd3524;
	shl.b64 	%rd3528, %rd3527, 2;
	or.b64  	%rd3529, %rd3528, %rd76;
	shr.u64 	%rd3530, %rd3470, 34;
	and.b64  	%rd3531, %rd3530, 1;
	add.s64 	%rd3532, %rd3531, %rd3529;
	shl.b64 	%rd3533, %rd3532, 2;
	shl.b64 	%rd3534, %rd51, 1;
	or.b64  	%rd3535, %rd3533, %rd3534;
	shr.u64 	%rd3536, %rd3470, 59;
	and.b64  	%rd3537, %rd3536, 1;
	or.b64  	%rd3538, %rd3537, %rd3535;
	shl.b64 	%rd3539, %rd3538, 2;
	shl.b64 	%rd3540, %rd59, 1;
	or.b64  	%rd3541, %rd3539, %rd3540;
	shr.u64 	%rd3542, %rd3470, 51;
	and.b64  	%rd3543, %rd3542, 1;
	or.b64  	%rd3544, %rd3543, %rd3541;
	shl.b64 	%rd3545, %rd3544, 2;
	shl.b64 	%rd3546, %rd67, 1;
	or.b64  	%rd3547, %rd3545, %rd3546;
	shr.u64 	%rd3548, %rd3470, 43;
	and.b64  	%rd3549, %rd3548, 1;
	or.b64  	%rd3550, %rd3549, %rd3547;
	shl.b64 	%rd3551, %rd3550, 2;
	shl.b64 	%rd3552, %rd75, 1;
	or.b64  	%rd3553, %rd3551, %rd3552;
	shr.u64 	%rd3554, %rd3470, 35;
	and.b64  	%rd3555, %rd3554, 1;
	or.b64  	%rd3556, %rd3555, %rd3553;
	shl.b64 	%rd3557, %rd3556, 2;
	or.b64  	%rd3558, %rd3557, %rd50;
	shr.u64 	%rd3559, %rd3470, 60;
	and.b64  	%rd3560, %rd3559, 1;
	add.s64 	%rd3561, %rd3560, %rd3558;
	shl.b64 	%rd3562, %rd3561, 2;
	or.b64  	%rd3563, %rd3562, %rd58;
	shr.u64 	%rd3564, %rd3470, 52;
	and.b64  	%rd3565, %rd3564, 1;
	add.s64 	%rd3566, %rd3565, %rd3563;
	shl.b64 	%rd3567, %rd3566, 2;
	or.b64  	%rd3568, %rd3567, %rd66;
	shr.u64 	%rd3569, %rd3470, 44;
	and.b64  	%rd3570, %rd3569, 1;
	add.s64 	%rd3571, %rd3570, %rd3568;
	shl.b64 	%rd3572, %rd3571, 2;
	or.b64  	%rd3573, %rd3572, %rd74;
	shr.u64 	%rd3574, %rd3470, 36;
	and.b64  	%rd3575, %rd3574, 1;
	add.s64 	%rd3576, %rd3575, %rd3573;
	shl.b64 	%rd3577, %rd3576, 2;
	shl.b64 	%rd3578, %rd49, 1;
	or.b64  	%rd3579, %rd3577, %rd3578;
	shr.u64 	%rd3580, %rd3470, 61;
	and.b64  	%rd3581, %rd3580, 1;
	or.b64  	%rd3582, %rd3581, %rd3579;
	shl.b64 	%rd3583, %rd3582, 2;
	shl.b64 	%rd3584, %rd57, 1;
	or.b64  	%rd3585, %rd3583, %rd3584;
	shr.u64 	%rd3586, %rd3470, 53;
	and.b64  	%rd3587, %rd3586, 1;
	or.b64  	%rd3588, %rd3587, %rd3585;
	shl.b64 	%rd3589, %rd3588, 2;
	shl.b64 	%rd3590, %rd65, 1;
	or.b64  	%rd3591, %rd3589, %rd3590;
	shr.u64 	%rd3592, %rd3470, 45;
	and.b64  	%rd3593, %rd3592, 1;
	or.b64  	%rd3594, %rd3593, %rd3591;
	shl.b64 	%rd3595, %rd3594, 2;
	shl.b64 	%rd3596, %rd73, 1;
	or.b64  	%rd3597, %rd3595, %rd3596;
	shr.u64 	%rd3598, %rd3470, 37;
	and.b64  	%rd3599, %rd3598, 1;
	or.b64  	%rd3600, %rd3599, %rd3597;
	shl.b64 	%rd3601, %rd3600, 2;
	or.b64  	%rd3602, %rd3601, %rd48;
	shr.u64 	%rd3603, %rd3470, 62;
	and.b64  	%rd3604, %rd3603, 1;
	add.s64 	%rd3605, %rd3604, %rd3602;
	shl.b64 	%rd3606, %rd3605, 2;
	or.b64  	%rd3607, %rd3606, %rd56;
	and.b64  	%rd3608, %rd3472, 1;
	add.s64 	%rd3609, %rd3608, %rd3607;
	shl.b64 	%rd3610, %rd3609, 2;
	or.b64  	%rd3611, %rd3610, %rd64;
	shr.u64 	%rd3612, %rd3470, 46;
	and.b64  	%rd3613, %rd3612, 1;
	add.s64 	%rd3614, %rd3613, %rd3611;
	shl.b64 	%rd3615, %rd3614, 2;
	or.b64  	%rd3616, %rd3615, %rd72;
	shr.u64 	%rd3617, %rd3470, 38;
	and.b64  	%rd3618, %rd3617, 1;
	add.s64 	%rd3619, %rd3618, %rd3616;
	shl.b64 	%rd3620, %rd3619, 2;
	shl.b64 	%rd3621, %rd47, 1;
	or.b64  	%rd3622, %rd3620, %rd3621;
	shr.u64 	%rd3623, %rd3470, 63;
	or.b64  	%rd3624, %rd3623, %rd3622;
	shl.b64 	%rd3625, %rd3624, 2;
	shl.b64 	%rd3626, %rd55, 1;
	or.b64  	%rd3627, %rd3625, %rd3626;
	shr.u64 	%rd3628, %rd3470, 55;
	and.b64  	%rd3629, %rd3628, 1;
	or.b64  	%rd3630, %rd3629, %rd3627;
	shl.b64 	%rd3631, %rd3630, 2;
	shl.b64 	%rd3632, %rd63, 1;
	or.b64  	%rd3633, %rd3631, %rd3632;
	shr.u64 	%rd3634, %rd3470, 47;
	and.b64  	%rd3635, %rd3634, 1;
	or.b64  	%rd3636, %rd3635, %rd3633;
	shl.b64 	%rd3637, %rd3636, 2;
	shl.b64 	%rd3638, %rd71, 1;
	shr.u64 	%rd3639, %rd3619, 14;
	shr.u64 	%rd3640, %rd3637, 3;
	and.b64  	%rd3641, %rd3640, 8;
	shr.u64 	%rd3642, %rd3637, 12;
	and.b64  	%rd3643, %rd3642, 4;
	or.b64  	%rd3644, %rd3641, %rd3643;
	shr.u64 	%rd3645, %rd3619, 13;
	and.b64  	%rd3646, %rd3645, 2;
	or.b64  	%rd3647, %rd3644, %rd3646;
	shr.u64 	%rd3648, %rd3619, 22;
	and.b64  	%rd3649, %rd3648, 1;
	or.b64  	%rd3650, %rd3649, %rd3647;
	shr.u64 	%rd3651, %rd3619, 30;
	shl.b64 	%rd3652, %rd3650, 2;
	shr.u64 	%rd3653, %rd3619, 29;
	and.b64  	%rd3654, %rd3653, 2;
	or.b64  	%rd3655, %rd3652, %rd3654;
	shr.u64 	%rd3656, %rd3619, 38;
	and.b64  	%rd3657, %rd3656, 1;
	or.b64  	%rd3658, %rd3657, %rd3655;
	shr.u64 	%rd3659, %rd3619, 46;
	shl.b64 	%rd3660, %rd3658, 2;
	shr.u64 	%rd3661, %rd3619, 45;
	and.b64  	%rd3662, %rd3661, 2;
	or.b64  	%rd3663, %rd3660, %rd3662;
	shr.u64 	%rd3664, %rd3619, 54;
	and.b64  	%rd3665, %rd3664, 1;
	or.b64  	%rd3666, %rd3665, %rd3663;
	shl.b64 	%rd3667, %rd3666, 2;
	and.b64  	%rd3668, %rd3640, 2;
	or.b64  	%rd3669, %rd3667, %rd3668;
	and.b64  	%rd3670, %rd3642, 1;
	or.b64  	%rd3671, %rd3670, %rd3669;
	shr.u64 	%rd3672, %rd3619, 12;
	shl.b64 	%rd3673, %rd3671, 2;
	shr.u64 	%rd3674, %rd3619, 11;
	and.b64  	%rd3675, %rd3674, 2;
	or.b64  	%rd3676, %rd3673, %rd3675;
	shr.u64 	%rd3677, %rd3619, 20;
	and.b64  	%rd3678, %rd3677, 1;
	or.b64  	%rd3679, %rd3678, %rd3676;
	shr.u64 	%rd3680, %rd3619, 28;
	shl.b64 	%rd3681, %rd3679, 2;
	shr.u64 	%rd3682, %rd3619, 27;
	and.b64  	%rd3683, %rd3682, 2;
	or.b64  	%rd3684, %rd3681, %rd3683;
	shr.u64 	%rd3685, %rd3619, 36;
	and.b64  	%rd3686, %rd3685, 1;
	or.b64  	%rd3687, %rd3686, %rd3684;
	shr.u64 	%rd3688, %rd3619, 44;
	shl.b64 	%rd3689, %rd3687, 2;
	shr.u64 	%rd3690, %rd3619, 43;
	and.b64  	%rd3691, %rd3690, 2;
	or.b64  	%rd3692, %rd3689, %rd3691;
	shr.u64 	%rd3693, %rd3619, 52;
	and.b64  	%rd3694, %rd3693, 1;
	or.b64  	%rd3695, %rd3694, %rd3692;
	shl.b64 	%rd3696, %rd3695, 2;
	and.b64  	%rd3697, %rd3612, 2;
	or.b64  	%rd3698, %rd3696, %rd3697;
	shr.u64 	%rd3699, %rd3619, 2;
	and.b64  	%rd3700, %rd3699, 1;
	or.b64  	%rd3701, %rd3700, %rd3698;
	shr.u64 	%rd3702, %rd3619, 10;
	shl.b64 	%rd3703, %rd3701, 2;
	shr.u64 	%rd3704, %rd3619, 9;
	and.b64  	%rd3705, %rd3704, 2;
	or.b64  	%rd3706, %rd3703, %rd3705;
	shr.u64 	%rd3707, %rd3619, 18;
	and.b64  	%rd3708, %rd3707, 1;
	or.b64  	%rd3709, %rd3708, %rd3706;
	shr.u64 	%rd3710, %rd3619, 26;
	shl.b64 	%rd3711, %rd3709, 2;
	shr.u64 	%rd3712, %rd3619, 25;
	and.b64  	%rd3713, %rd3712, 2;
	or.b64  	%rd3714, %rd3711, %rd3713;
	shr.u64 	%rd3715, %rd3619, 34;
	and.b64  	%rd3716, %rd3715, 1;
	or.b64  	%rd3717, %rd3716, %rd3714;
	shr.u64 	%rd3718, %rd3619, 42;
	shl.b64 	%rd3719, %rd3717, 2;
	shr.u64 	%rd3720, %rd3619, 41;
	and.b64  	%rd3721, %rd3720, 2;
	or.b64  	%rd3722, %rd3719, %rd3721;
	shr.u64 	%rd3723, %rd3619, 50;
	and.b64  	%rd3724, %rd3723, 1;
	or.b64  	%rd3725, %rd3724, %rd3722;
	shl.b64 	%rd3726, %rd3725, 2;
	and.b64  	%rd3727, %rd3617, 2;
	or.b64  	%rd3728, %rd3726, %rd3727;
	and.b64  	%rd3729, %rd3619, 1;
	or.b64  	%rd3730, %rd3729, %rd3728;
	shr.u64 	%rd3731, %rd3619, 8;
	shl.b64 	%rd3732, %rd3730, 2;
	shr.u64 	%rd3733, %rd3637, 15;
	and.b64  	%rd3734, %rd3733, 2;
	or.b64  	%rd3735, %rd3732, %rd3734;
	shr.u64 	%rd3736, %rd3619, 16;
	and.b64  	%rd3737, %rd3736, 1;
	or.b64  	%rd3738, %rd3737, %rd3735;
	shr.u64 	%rd3739, %rd3619, 24;
	shl.b64 	%rd3740, %rd3738, 2;
	shr.u64 	%rd3741, %rd3637, 31;
	and.b64  	%rd3742, %rd3741, 2;
	or.b64  	%rd3743, %rd3740, %rd3742;
	shr.u64 	%rd3744, %rd3619, 32;
	and.b64  	%rd3745, %rd3744, 1;
	or.b64  	%rd3746, %rd3745, %rd3743;
	shr.u64 	%rd3747, %rd3619, 40;
	shl.b64 	%rd3748, %rd3746, 2;
	shr.u64 	%rd3749, %rd3637, 47;
	and.b64  	%rd3750, %rd3749, 2;
	or.b64  	%rd3751, %rd3748, %rd3750;
	shr.u64 	%rd3752, %rd3619, 48;
	and.b64  	%rd3753, %rd3752, 1;
	or.b64  	%rd3754, %rd3753, %rd3751;
	shl.b64 	%rd3755, %rd3754, 2;
	and.b64  	%rd3756, %rd3624, 2;
	or.b64  	%rd3757, %rd3755, %rd3756;
	and.b64  	%rd3758, %rd3733, 1;
	or.b64  	%rd3759, %rd3758, %rd3757;
	shl.b64 	%rd3760, %rd3759, 2;
	and.b64  	%rd3761, %rd3639, 2;
	or.b64  	%rd3762, %rd3760, %rd3761;
	and.b64  	%rd3763, %rd3741, 1;
	or.b64  	%rd3764, %rd3763, %rd3762;
	shl.b64 	%rd3765, %rd3764, 2;
	and.b64  	%rd3766, %rd3651, 2;
	or.b64  	%rd3767, %rd3765, %rd3766;
	and.b64  	%rd3768, %rd3749, 1;
	or.b64  	%rd3769, %rd3768, %rd3767;
	shl.b64 	%rd3770, %rd3769, 2;
	and.b64  	%rd3771, %rd3659, 2;
	or.b64  	%rd3772, %rd3770, %rd3771;
	shr.u64 	%rd3773, %rd3637, 63;
	or.b64  	%rd3774, %rd3773, %rd3772;
	shl.b64 	%rd3775, %rd3774, 2;
	and.b64  	%rd3776, %rd3630, 2;
	or.b64  	%rd3777, %rd3775, %rd3776;
	shr.u64 	%rd3778, %rd3619, 5;
	and.b64  	%rd3779, %rd3778, 1;
	or.b64  	%rd3780, %rd3779, %rd3777;
	shl.b64 	%rd3781, %rd3780, 2;
	and.b64  	%rd3782, %rd3672, 2;
	or.b64  	%rd3783, %rd3781, %rd3782;
	shr.u64 	%rd3784, %rd3619, 21;
	and.b64  	%rd3785, %rd3784, 1;
	or.b64  	%rd3786, %rd3785, %rd3783;
	shl.b64 	%rd3787, %rd3786, 2;
	and.b64  	%rd3788, %rd3680, 2;
	or.b64  	%rd3789, %rd3787, %rd3788;
	shr.u64 	%rd3790, %rd3619, 37;
	and.b64  	%rd3791, %rd3790, 1;
	or.b64  	%rd3792, %rd3791, %rd3789;
	shl.b64 	%rd3793, %rd3792, 2;
	and.b64  	%rd3794, %rd3688, 2;
	or.b64  	%rd3795, %rd3793, %rd3794;
	shr.u64 	%rd3796, %rd3619, 53;
	and.b64  	%rd3797, %rd3796, 1;
	or.b64  	%rd3798, %rd3797, %rd3795;
	shl.b64 	%rd3799, %rd3798, 2;
	and.b64  	%rd3800, %rd3636, 2;
	or.b64  	%rd3801, %rd3799, %rd3800;
	shr.u64 	%rd3802, %rd3619, 3;
	and.b64  	%rd3803, %rd3802, 1;
	or.b64  	%rd3804, %rd3803, %rd3801;
	shl.b64 	%rd3805, %rd3804, 2;
	and.b64  	%rd3806, %rd3702, 2;
	or.b64  	%rd3807, %rd3805, %rd3806;
	shr.u64 	%rd3808, %rd3619, 19;
	and.b64  	%rd3809, %rd3808, 1;
	or.b64  	%rd3810, %rd3809, %rd3807;
	shl.b64 	%rd3811, %rd3810, 2;
	and.b64  	%rd3812, %rd3710, 2;
	or.b64  	%rd3813, %rd3811, %rd3812;
	shr.u64 	%rd3814, %rd3619, 35;
	and.b64  	%rd3815, %rd3814, 1;
	or.b64  	%rd3816, %rd3815, %rd3813;
	shl.b64 	%rd3817, %rd3816, 2;
	and.b64  	%rd3818, %rd3718, 2;
	or.b64  	%rd3819, %rd3817, %rd3818;
	shr.u64 	%rd3820, %rd3619, 51;
	and.b64  	%rd3821, %rd3820, 1;
	or.b64  	%rd3822, %rd3821, %rd3819;
	shl.b64 	%rd3823, %rd3822, 2;
	or.b64  	%rd3824, %rd3823, %rd3638;
	shr.u64 	%rd3825, %rd3619, 1;
	and.b64  	%rd3826, %rd3825, 1;
	or.b64  	%rd3827, %rd3826, %rd3824;
	shl.b64 	%rd3828, %rd3827, 2;
	and.b64  	%rd3829, %rd3731, 2;
	or.b64  	%rd3830, %rd3828, %rd3829;
	shr.u64 	%rd3831, %rd3619, 17;
	and.b64  	%rd3832, %rd3831, 1;
	or.b64  	%rd3833, %rd3832, %rd3830;
	shl.b64 	%rd3834, %rd3833, 2;
	and.b64  	%rd3835, %rd3739, 2;
	or.b64  	%rd3836, %rd3834, %rd3835;
	shr.u64 	%rd3837, %rd3619, 33;
	and.b64  	%rd3838, %rd3837, 1;
	or.b64  	%rd3839, %rd3838, %rd3836;
	shl.b64 	%rd3840, %rd3839, 2;
	and.b64  	%rd3841, %rd3747, 2;
	or.b64  	%rd3842, %rd3840, %rd3841;
	shr.u64 	%rd3843, %rd3619, 49;
	and.b64  	%rd3844, %rd3843, 1;
	or.b64  	%rd3845, %rd3844, %rd3842;
	shr.u64 	%rd4335, %rd3840, 32;
	and.b64  	%rd4334, %rd3845, 4294967295;
	cvta.to.global.u64 	%rd3846, %rd4326;
	add.s64 	%rd4333, %rd3846, 256;
	mov.b32 	%r83, 0;
$L__BB1_8:
	mov.u64 	%rd84, %rd4334;
	ld.global.u64 	%rd3847, [%rd4333];
	shr.u64 	%rd3848, %rd84, 31;
	and.b64  	%rd86, %rd3848, 1;
	shl.b64 	%rd3849, %rd84, 3;
	and.b64  	%rd3850, %rd3849, 8;
	shr.u64 	%rd3851, %rd84, 29;
	and.b64  	%rd3852, %rd3851, 4;
	or.b64  	%rd3853, %rd3850, %rd3852;
	and.b64  	%rd87, %rd3851, 2;
	or.b64  	%rd3854, %rd3853, %rd87;
	and.b64  	%rd88, %rd3851, 1;
	or.b64  	%rd3855, %rd88, %rd3854;
	shl.b64 	%rd3856, %rd3855, 2;
	shr.u64 	%rd3857, %rd84, 27;
	and.b64  	%rd89, %rd3857, 2;
	or.b64  	%rd3858, %rd3856, %rd89;
	and.b64  	%rd90, %rd3857, 1;
	or.b64  	%rd3859, %rd90, %rd3858;
	shl.b64 	%rd3860, %rd3859, 2;
	or.b64  	%rd3861, %rd3860, %rd89;
	or.b64  	%rd3862, %rd90, %rd3861;
	shl.b64 	%rd3863, %rd3862, 2;
	shr.u64 	%rd3864, %rd84, 25;
	and.b64  	%rd91, %rd3864, 2;
	or.b64  	%rd3865, %rd3863, %rd91;
	and.b64  	%rd92, %rd3864, 1;
	or.b64  	%rd3866, %rd92, %rd3865;
	shr.u64 	%rd3867, %rd84, 24;
	and.b64  	%rd93, %rd3867, 1;
	shl.b64 	%rd3868, %rd3866, 2;
	shr.u64 	%rd3869, %rd84, 23;
	and.b64  	%rd3870, %rd3869, 2;
	or.b64  	%rd3871, %rd3868, %rd3870;
	and.b64  	%rd94, %rd3869, 1;
	or.b64  	%rd3872, %rd94, %rd3871;
	shl.b64 	%rd3873, %rd3872, 2;
	or.b64  	%rd3874, %rd3873, %rd3870;
	or.b64  	%rd3875, %rd94, %rd3874;
	shl.b64 	%rd3876, %rd3875, 2;
	shr.u64 	%rd3877, %rd84, 21;
	and.b64  	%rd95, %rd3877, 2;
	or.b64  	%rd3878, %rd3876, %rd95;
	and.b64  	%rd96, %rd3877, 1;
	or.b64  	%rd3879, %rd96, %rd3878;
	shl.b64 	%rd3880, %rd3879, 2;
	shr.u64 	%rd3881, %rd84, 19;
	and.b64  	%rd97, %rd3881, 2;
	or.b64  	%rd3882, %rd3880, %rd97;
	and.b64  	%rd98, %rd3881, 1;
	or.b64  	%rd3883, %rd98, %rd3882;
	shl.b64 	%rd3884, %rd3883, 2;
	or.b64  	%rd3885, %rd3884, %rd97;
	or.b64  	%rd3886, %rd98, %rd3885;
	shl.b64 	%rd3887, %rd3886, 2;
	shr.u64 	%rd3888, %rd84, 17;
	and.b64  	%rd99, %rd3888, 2;
	or.b64  	%rd3889, %rd3887, %rd99;
	and.b64  	%rd100, %rd3888, 1;
	or.b64  	%rd3890, %rd100, %rd3889;
	shl.b64 	%rd3891, %rd3890, 2;
	shr.u64 	%rd3892, %rd84, 15;
	and.b64  	%rd101, %rd3892, 2;
	or.b64  	%rd3893, %rd3891, %rd101;
	and.b64  	%rd102, %rd3892, 1;
	or.b64  	%rd3894, %rd102, %rd3893;
	shl.b64 	%rd3895, %rd3894, 2;
	or.b64  	%rd3896, %rd3895, %rd101;
	or.b64  	%rd3897, %rd102, %rd3896;
	shl.b64 	%rd3898, %rd3897, 2;
	shr.u64 	%rd3899, %rd84, 13;
	and.b64  	%rd103, %rd3899, 2;
	or.b64  	%rd3900, %rd3898, %rd103;
	and.b64  	%rd104, %rd3899, 1;
	or.b64  	%rd3901, %rd104, %rd3900;
	shl.b64 	%rd3902, %rd3901, 2;
	shr.u64 	%rd3903, %rd84, 11;
	and.b64  	%rd105, %rd3903, 2;
	or.b64  	%rd3904, %rd3902, %rd105;
	and.b64  	%rd106, %rd3903, 1;
	or.b64  	%rd3905, %rd106, %rd3904;
	shl.b64 	%rd3906, %rd3905, 2;
	or.b64  	%rd3907, %rd3906, %rd105;
	or.b64  	%rd3908, %rd106, %rd3907;
	shl.b64 	%rd3909, %rd3908, 2;
	shr.u64 	%rd3910, %rd84, 9;
	and.b64  	%rd107, %rd3910, 2;
	or.b64  	%rd3911, %rd3909, %rd107;
	and.b64  	%rd108, %rd3910, 1;
	or.b64  	%rd3912, %rd108, %rd3911;
	shl.b64 	%rd3913, %rd3912, 2;
	shr.u64 	%rd3914, %rd84, 7;
	and.b64  	%rd109, %rd3914, 2;
	or.b64  	%rd3915, %rd3913, %rd109;
	and.b64  	%rd110, %rd3914, 1;
	or.b64  	%rd3916, %rd110, %rd3915;
	shl.b64 	%rd3917, %rd3916, 2;
	or.b64  	%rd3918, %rd3917, %rd109;
	or.b64  	%rd3919, %rd110, %rd3918;
	shl.b64 	%rd3920, %rd3919, 2;
	shr.u64 	%rd3921, %rd84, 5;
	and.b64  	%rd111, %rd3921, 2;
	or.b64  	%rd3922, %rd3920, %rd111;
	and.b64  	%rd112, %rd3921, 1;
	or.b64  	%rd3923, %rd112, %rd3922;
	shl.b64 	%rd3924, %rd3923, 2;
	shr.u64 	%rd3925, %rd84, 3;
	and.b64  	%rd113, %rd3925, 2;
	or.b64  	%rd3926, %rd3924, %rd113;
	and.b64  	%rd114, %rd3925, 1;
	or.b64  	%rd3927, %rd114, %rd3926;
	shl.b64 	%rd3928, %rd3927, 2;
	or.b64  	%rd3929, %rd3928, %rd113;
	or.b64  	%rd3930, %rd114, %rd3929;
	shl.b64 	%rd3931, %rd3930, 2;
	shr.u64 	%rd3932, %rd84, 1;
	and.b64  	%rd115, %rd3932, 2;
	or.b64  	%rd3933, %rd3931, %rd115;
	and.b64  	%rd3934, %rd3932, 1;
	or.b64  	%rd3935, %rd3934, %rd3933;
	shl.b64 	%rd3936, %rd3935, 2;
	shl.b64 	%rd3937, %rd84, 1;
	and.b64  	%rd116, %rd3937, 2;
	or.b64  	%rd3938, %rd3936, %rd116;
	or.b64  	%rd3939, %rd86, %rd3938;
	xor.b64  	%rd3940, %rd3939, %rd3847;
	shr.u64 	%rd3941, %rd3940, 6;
	shr.u64 	%rd3942, %rd3940, 12;
	shr.u64 	%rd3943, %rd3940, 18;
	shr.u64 	%rd3944, %rd3940, 24;
	shr.u64 	%rd3945, %rd3940, 30;
	shr.u64 	%rd3946, %rd3940, 36;
	shr.u64 	%rd3947, %rd3940, 42;
	shr.u64 	%rd3948, %rd3940, 46;
	and.b64  	%rd3949, %rd3948, 2;
	and.b64  	%rd3950, %rd3947, 1;
	or.b64  	%rd3951, %rd3949, %rd3950;
	shr.u64 	%rd3952, %rd3940, 43;
	and.b64  	%rd3953, %rd3952, 15;
	shl.b64 	%rd3954, %rd3951, 4;
	mov.u64 	%rd3955, S_BOX;
	add.s64 	%rd3956, %rd3955, %rd3954;
	add.s64 	%rd3957, %rd3956, %rd3953;
	ld.global.nc.u8 	%rs81, [%rd3957];
	cvt.u16.u8 	%rs82, %rs81;
	shr.u64 	%rd3958, %rd3940, 40;
	and.b64  	%rd3959, %rd3958, 2;
	and.b64  	%rd3960, %rd3946, 1;
	or.b64  	%rd3961, %rd3959, %rd3960;
	shr.u64 	%rd3962, %rd3940, 37;
	and.b64  	%rd3963, %rd3962, 15;
	shl.b64 	%rd3964, %rd3961, 4;
	add.s64 	%rd3965, %rd3955, %rd3964;
	add.s64 	%rd3966, %rd3965, %rd3963;
	ld.global.nc.u8 	%rs83, [%rd3966+64];
	cvt.u16.u8 	%rs84, %rs83;
	shr.u64 	%rd3967, %rd3940, 34;
	and.b64  	%rd3968, %rd3967, 2;
	and.b64  	%rd3969, %rd3945, 1;
	or.b64  	%rd3970, %rd3968, %rd3969;
	shr.u64 	%rd3971, %rd3940, 31;
	and.b64  	%rd3972, %rd3971, 15;
	shl.b64 	%rd3973, %rd3970, 4;
	add.s64 	%rd3974, %rd3955, %rd3973;
	add.s64 	%rd3975, %rd3974, %rd3972;
	ld.global.nc.u8 	%rs85, [%rd3975+128];
	cvt.u64.u8 	%rd3976, %rs85;
	shr.u64 	%rd3977, %rd3940, 28;
	and.b64  	%rd3978, %rd3977, 2;
	and.b64  	%rd3979, %rd3944, 1;
	or.b64  	%rd3980, %rd3978, %rd3979;
	shr.u64 	%rd3981, %rd3940, 25;
	and.b64  	%rd3982, %rd3981, 15;
	shl.b64 	%rd3983, %rd3980, 4;
	add.s64 	%rd3984, %rd3955, %rd3983;
	add.s64 	%rd3985, %rd3984, %rd3982;
	ld.global.nc.u8 	%rs86, [%rd3985+192];
	cvt.u16.u8 	%rs87, %rs86;
	shr.u64 	%rd3986, %rd3940, 22;
	and.b64  	%rd3987, %rd3986, 2;
	and.b64  	%rd3988, %rd3943, 1;
	or.b64  	%rd3989, %rd3987, %rd3988;
	shr.u64 	%rd3990, %rd3940, 19;
	and.b64  	%rd3991, %rd3990, 15;
	shl.b64 	%rd3992, %rd3989, 4;
	add.s64 	%rd3993, %rd3955, %rd3992;
	add.s64 	%rd3994, %rd3993, %rd3991;
	ld.global.nc.u8 	%rs88, [%rd3994+256];
	cvt.u64.u8 	%rd3995, %rs88;
	shr.u64 	%rd3996, %rd3940, 16;
	and.b64  	%rd3997, %rd3996, 2;
	and.b64  	%rd3998, %rd3942, 1;
	or.b64  	%rd3999, %rd3997, %rd3998;
	shr.u64 	%rd4000, %rd3940, 13;
	and.b64  	%rd4001, %rd4000, 15;
	shl.b64 	%rd4002, %rd3999, 4;
	add.s64 	%rd4003, %rd3955, %rd4002;
	add.s64 	%rd4004, %rd4003, %rd4001;
	ld.global.nc.u8 	%rs89, [%rd4004+320];
	cvt.u32.u8 	%r69, %rs89;
	shr.u64 	%rd4005, %rd3940, 10;
	and.b64  	%rd4006, %rd4005, 2;
	and.b64  	%rd4007, %rd3941, 1;
	or.b64  	%rd4008, %rd4006, %rd4007;
	shr.u64 	%rd4009, %rd3940, 7;
	and.b64  	%rd4010, %rd4009, 15;
	shl.b64 	%rd4011, %rd4008, 4;
	add.s64 	%rd4012, %rd3955, %rd4011;
	add.s64 	%rd4013, %rd4012, %rd4010;
	ld.global.nc.u8 	%rs90, [%rd4013+384];
	cvt.u64.u8 	%rd4014, %rs90;
	shr.u64 	%rd4015, %rd3940, 4;
	and.b64  	%rd4016, %rd4015, 2;
	and.b64  	%rd4017, %rd3940, 1;
	or.b64  	%rd4018, %rd4016, %rd4017;
	shr.u64 	%rd4019, %rd3940, 1;
	and.b64  	%rd4020, %rd4019, 15;
	shl.b64 	%rd4021, %rd4018, 4;
	add.s64 	%rd4022, %rd3955, %rd4021;
	add.s64 	%rd4023, %rd4022, %rd4020;
	ld.global.nc.u8 	%rs91, [%rd4023+448];
	cvt.u16.u8 	%rs92, %rs91;
	shr.u16 	%rs93, %rs84, 4;
	cvt.u32.u16 	%r70, %rs82;
	and.b32  	%r71, %r70, 255;
	mul.wide.u32 	%rd4024, %r71, 256;
	cvt.u32.u16 	%r72, %rs84;
	and.b32  	%r73, %r72, 255;
	mul.wide.u32 	%rd4025, %r73, 16;
	or.b16  	%rs94, %rs93, %rs82;
	cvt.u64.u16 	%rd4026, %rs94;
	or.b64  	%rd4027, %rd4024, %rd4025;
	or.b64  	%rd4028, %rd4027, %rd3976;
	cvt.u64.u16 	%rd4029, %rs87;
	cvt.u32.u16 	%r74, %rs87;
	and.b32  	%r75, %r74, 255;
	mul.wide.u32 	%rd4030, %r75, 16;
	shr.u64 	%rd4031, %rd3995, 4;
	or.b64  	%rd4032, %rd4031, %rd4029;
	or.b64  	%rd4033, %rd4030, %rd3995;
	shl.b64 	%rd4034, %rd4028, 16;
	shl.b64 	%rd4035, %rd4033, 8;
	or.b64  	%rd4036, %rd4034, %rd4035;
	mul.wide.u32 	%rd4037, %r69, 16;
	or.b64  	%rd4038, %rd4037, %rd4014;
	or.b64  	%rd4039, %rd4038, %rd4036;
	shl.b64 	%rd4040, %rd4039, 4;
	shr.u16 	%rs95, %rs92, 1;
	shr.u16 	%rs96, %rs92, 3;
	cvt.u64.u16 	%rd4041, %rs92;
	and.b64  	%rd4042, %rd4041, 255;
	or.b64  	%rd4043, %rd4040, %rd4042;
	shr.u64 	%rd4044, %rd4033, 2;
	and.b64  	%rd4045, %rd4044, 4;
	shr.u64 	%rd4046, %rd4028, 4;
	and.b64  	%rd4047, %rd4046, 2;
	or.b64  	%rd4048, %rd4045, %rd4047;
	shr.u64 	%rd4049, %rd4039, 8;
	and.b64  	%rd4050, %rd4049, 1;
	or.b64  	%rd4051, %rd4050, %rd4048;
	shl.b64 	%rd4052, %rd4051, 2;
	shr.u64 	%rd4053, %rd4038, 6;
	and.b64  	%rd4054, %rd4053, 2;
	or.b64  	%rd4055, %rd4052, %rd4054;
	cvt.u64.u16 	%rd4056, %rs96;
	and.b64  	%rd4057, %rd4056, 1;
	or.b64  	%rd4058, %rd4057, %rd4055;
	shl.b64 	%rd4059, %rd4058, 2;
	shr.u64 	%rd4060, %rd4036, 15;
	and.b64  	%rd4061, %rd4060, 2;
	or.b64  	%rd4062, %rd4059, %rd4061;
	shr.u64 	%rd4063, %rd4043, 4;
	and.b64  	%rd4064, %rd4063, 1;
	or.b64  	%rd4065, %rd4064, %rd4062;
	shl.b64 	%rd4066, %rd4065, 2;
	shr.u64 	%rd4067, %rd4039, 10;
	and.b64  	%rd4068, %rd4067, 2;
	or.b64  	%rd4069, %rd4066, %rd4068;
	shr.u64 	%rd4070, %rd4027, 11;
	and.b64  	%rd4071, %rd4070, 1;
	or.b64  	%rd4072, %rd4071, %rd4069;
	shl.b64 	%rd4073, %rd4072, 2;
	and.b64  	%rd4074, %rd4032, 2;
	or.b64  	%rd4075, %rd4073, %rd4074;
	shr.u64 	%rd4076, %rd4038, 5;
	and.b64  	%rd4077, %rd4076, 1;
	or.b64  	%rd4078, %rd4077, %rd4075;
	shl.b64 	%rd4079, %rd4078, 2;
	shr.u64 	%rd4080, %rd4043, 5;
	and.b64  	%rd4081, %rd4080, 2;
	or.b64  	%rd4082, %rd4079, %rd4081;
	shr.u64 	%rd4083, %rd4028, 7;
	and.b64  	%rd4084, %rd4083, 1;
	or.b64  	%rd4085, %rd4084, %rd4082;
	and.b64  	%rd4086, %rd4049, 4;
	shl.b64 	%rd4087, %rd4085, 3;
	or.b64  	%rd4088, %rd4087, %rd4086;
	and.b64  	%rd4089, %rd4041, 2;
	or.b64  	%rd4090, %rd4089, %rd4088;
	shr.u64 	%rd4091, %rd4036, 18;
	and.b64  	%rd4092, %rd4091, 1;
	or.b64  	%rd4093, %rd4092, %rd4090;
	shl.b64 	%rd4094, %rd4093, 2;
	shr.u64 	%rd4095, %rd4027, 9;
	and.b64  	%rd4096, %rd4095, 2;
	or.b64  	%rd4097, %rd4094, %rd4096;
	and.b64  	%rd4098, %rd4046, 1;
	or.b64  	%rd4099, %rd4098, %rd4097;
	shl.b64 	%rd4100, %rd4099, 2;
	shr.u64 	%rd4101, %rd4038, 3;
	and.b64  	%rd4102, %rd4101, 2;
	or.b64  	%rd4103, %rd4100, %rd4102;
	shr.u64 	%rd4104, %rd4033, 6;
	and.b64  	%rd4105, %rd4104, 1;
	or.b64  	%rd4106, %rd4105, %rd4103;
	shl.b64 	%rd4107, %rd4106, 2;
	cvt.u32.u16 	%r76, %rs92;
	and.b32  	%r77, %r76, 255;
	mul.wide.u32 	%rd4108, %r77, 2;
	and.b64  	%rd4109, %rd4108, 2;
	or.b64  	%rd4110, %rd4107, %rd4109;
	and.b64  	%rd4111, %rd4080, 1;
	or.b64  	%rd4112, %rd4111, %rd4110;
	shl.b64 	%rd4113, %rd4112, 2;
	and.b64  	%rd4114, %rd4026, 2;
	or.b64  	%rd4115, %rd4113, %rd4114;
	shr.u64 	%rd4116, %rd4036, 19;
	and.b64  	%rd4117, %rd4116, 1;
	or.b64  	%rd4118, %rd4117, %rd4115;
	shl.b64 	%rd4119, %rd4118, 2;
	and.b64  	%rd4120, %rd4049, 2;
	or.b64  	%rd4121, %rd4119, %rd4120;
	shr.u64 	%rd4122, %rd4033, 7;
	and.b64  	%rd4123, %rd4122, 1;
	or.b64  	%rd4124, %rd4123, %rd4121;
	shl.b64 	%rd4125, %rd4124, 2;
	cvt.u64.u16 	%rd4126, %rs95;
	and.b64  	%rd4127, %rd4126, 2;
	or.b64  	%rd4128, %rd4125, %rd4127;
	shr.u64 	%rd4129, %rd4028, 6;
	and.b64  	%rd4130, %rd4129, 1;
	or.b64  	%rd4131, %rd4130, %rd4128;
	shl.b64 	%rd4132, %rd4131, 2;
	and.b64  	%rd4133, %rd4076, 2;
	or.b64  	%rd4134, %rd4132, %rd4133;
	shr.u64 	%rd4135, %rd4036, 17;
	and.b64  	%rd4136, %rd4135, 1;
	or.b64  	%rd4137, %rd4136, %rd4134;
	shl.b64 	%rd4138, %rd4137, 2;
	shr.u64 	%rd4139, %rd4027, 7;
	and.b64  	%rd4140, %rd4139, 2;
	or.b64  	%rd4141, %rd4138, %rd4140;
	shr.u64 	%rd4142, %rd4043, 7;
	and.b64  	%rd4143, %rd4142, 1;
	or.b64  	%rd4144, %rd4143, %rd4141;
	xor.b64  	%rd4334, %rd4144, %rd4335;
	add.s32 	%r83, %r83, 1;
	add.s64 	%rd4333, %rd4333, 8;
	setp.ne.s32 	%p9, %r83, 16;
	mov.u64 	%rd4335, %rd84;
	@%p9 bra 	$L__BB1_8;
	shl.b64 	%rd4145, %rd4334, 32;
	or.b64  	%rd4146, %rd4145, %rd84;
	shl.b64 	%rd4147, %rd93, 3;
	shr.u64 	%rd4148, %rd4146, 54;
	and.b64  	%rd4149, %rd4148, 4;
	or.b64  	%rd4150, %rd4147, %rd4149;
	or.b64  	%rd4151, %rd4150, %rd101;
	shr.u64 	%rd4152, %rd4146, 48;
	and.b64  	%rd4153, %rd4152, 1;
	add.s64 	%rd4154, %rd4153, %rd4151;
	shl.b64 	%rd4155, %rd4154, 2;
	or.b64  	%rd4156, %rd4155, %rd109;
	shr.u64 	%rd4157, %rd4146, 40;
	and.b64  	%rd4158, %rd4157, 1;
	add.s64 	%rd4159, %rd4158, %rd4156;
	shl.b64 	%rd4160, %rd4159, 2;
	or.b64  	%rd4161, %rd4160, %rd116;
	shr.u64 	%rd4162, %rd4146, 32;
	and.b64  	%rd4163, %rd4162, 1;
	add.s64 	%rd4164, %rd4163, %rd4161;
	shl.b64 	%rd4165, %rd4164, 2;
	shl.b64 	%rd4166, %rd92, 1;
	or.b64  	%rd4167, %rd4165, %rd4166;
	shr.u64 	%rd4168, %rd4146, 57;
	and.b64  	%rd4169, %rd4168, 1;
	or.b64  	%rd4170, %rd4169, %rd4167;
	shl.b64 	%rd4171, %rd4170, 2;
	shl.b64 	%rd4172, %rd100, 1;
	or.b64  	%rd4173, %rd4171, %rd4172;
	shr.u64 	%rd4174, %rd4146, 49;
	and.b64  	%rd4175, %rd4174, 1;
	or.b64  	%rd4176, %rd4175, %rd4173;
	shl.b64 	%rd4177, %rd4176, 2;
	shl.b64 	%rd4178, %rd108, 1;
	or.b64  	%rd4179, %rd4177, %rd4178;
	shr.u64 	%rd4180, %rd4146, 41;
	and.b64  	%rd4181, %rd4180, 1;
	or.b64  	%rd4182, %rd4181, %rd4179;
	and.b64  	%rd4183, %rd84, 2;
	shl.b64 	%rd4184, %rd4182, 2;
	or.b64  	%rd4185, %rd4184, %rd4183;
	shr.u64 	%rd4186, %rd4146, 33;
	and.b64  	%rd4187, %rd4186, 1;
	or.b64  	%rd4188, %rd4187, %rd4185;
	shl.b64 	%rd4189, %rd4188, 2;
	or.b64  	%rd4190, %rd4189, %rd91;
	shr.u64 	%rd4191, %rd4146, 58;
	and.b64  	%rd4192, %rd4191, 1;
	add.s64 	%rd4193, %rd4192, %rd4190;
	shl.b64 	%rd4194, %rd4193, 2;
	or.b64  	%rd4195, %rd4194, %rd99;
	shr.u64 	%rd4196, %rd4146, 50;
	and.b64  	%rd4197, %rd4196, 1;
	add.s64 	%rd4198, %rd4197, %rd4195;
	shl.b64 	%rd4199, %rd4198, 2;
	or.b64  	%rd4200, %rd4199, %rd107;
	shr.u64 	%rd4201, %rd4146, 42;
	and.b64  	%rd4202, %rd4201, 1;
	add.s64 	%rd4203, %rd4202, %rd4200;
	shl.b64 	%rd4204, %rd4203, 2;
	or.b64  	%rd4205, %rd4204, %rd115;
	shr.u64 	%rd4206, %rd4146, 34;
	and.b64  	%rd4207, %rd4206, 1;
	add.s64 	%rd4208, %rd4207, %rd4205;
	shl.b64 	%rd4209, %rd4208, 2;
	shl.b64 	%rd4210, %rd90, 1;
	or.b64  	%rd4211, %rd4209, %rd4210;
	shr.u64 	%rd4212, %rd4146, 59;
	and.b64  	%rd4213, %rd4212, 1;
	or.b64  	%rd4214, %rd4213, %rd4211;
	shl.b64 	%rd4215, %rd4214, 2;
	shl.b64 	%rd4216, %rd98, 1;
	or.b64  	%rd4217, %rd4215, %rd4216;
	shr.u64 	%rd4218, %rd4146, 51;
	and.b64  	%rd4219, %rd4218, 1;
	or.b64  	%rd4220, %rd4219, %rd4217;
	shl.b64 	%rd4221, %rd4220, 2;
	shl.b64 	%rd4222, %rd106, 1;
	or.b64  	%rd4223, %rd4221, %rd4222;
	shr.u64 	%rd4224, %rd4146, 43;
	and.b64  	%rd4225, %rd4224, 1;
	or.b64  	%rd4226, %rd4225, %rd4223;
	shl.b64 	%rd4227, %rd4226, 2;
	shl.b64 	%rd4228, %rd114, 1;
	or.b64  	%rd4229, %rd4227, %rd4228;
	shr.u64 	%rd4230, %rd4146, 35;
	and.b64  	%rd4231, %rd4230, 1;
	or.b64  	%rd4232, %rd4231, %rd4229;
	shl.b64 	%rd4233, %rd4232, 2;
	or.b64  	%rd4234, %rd4233, %rd89;
	shr.u64 	%rd4235, %rd4146, 60;
	and.b64  	%rd4236, %rd4235, 1;
	add.s64 	%rd4237, %rd4236, %rd4234;
	shl.b64 	%rd4238, %rd4237, 2;
	or.b64  	%rd4239, %rd4238, %rd97;
	shr.u64 	%rd4240, %rd4146, 52;
	and.b64  	%rd4241, %rd4240, 1;
	add.s64 	%rd4242, %rd4241, %rd4239;
	shl.b64 	%rd4243, %rd4242, 2;
	or.b64  	%rd4244, %rd4243, %rd105;
	shr.u64 	%rd4245, %rd4146, 44;
	and.b64  	%rd4246, %rd4245, 1;
	add.s64 	%rd4247, %rd4246, %rd4244;
	shl.b64 	%rd4248, %rd4247, 2;
	or.b64  	%rd4249, %rd4248, %rd113;
	shr.u64 	%rd4250, %rd4146, 36;
	and.b64  	%rd4251, %rd4250, 1;
	add.s64 	%rd4252, %rd4251, %rd4249;
	shl.b64 	%rd4253, %rd4252, 2;
	shl.b64 	%rd4254, %rd88, 1;
	or.b64  	%rd4255, %rd4253, %rd4254;
	shr.u64 	%rd4256, %rd4146, 61;
	and.b64  	%rd4257, %rd4256, 1;
	or.b64  	%rd4258, %rd4257, %rd4255;
	shl.b64 	%rd4259, %rd4258, 2;
	shl.b64 	%rd4260, %rd96, 1;
	or.b64  	%rd4261, %rd4259, %rd4260;
	shr.u64 	%rd4262, %rd4146, 53;
	and.b64  	%rd4263, %rd4262, 1;
	or.b64  	%rd4264, %rd4263, %rd4261;
	shl.b64 	%rd4265, %rd4264, 2;
	shl.b64 	%rd4266, %rd104, 1;
	or.b64  	%rd4267, %rd4265, %rd4266;
	shr.u64 	%rd4268, %rd4146, 45;
	and.b64  	%rd4269, %rd4268, 1;
	or.b64  	%rd4270, %rd4269, %rd4267;
	shl.b64 	%rd4271, %rd4270, 2;
	shl.b64 	%rd4272, %rd112, 1;
	or.b64  	%rd4273, %rd4271, %rd4272;
	shr.u64 	%rd4274, %rd4146, 37;
	and.b64  	%rd4275, %rd4274, 1;
	or.b64  	%rd4276, %rd4275, %rd4273;
	shl.b64 	%rd4277, %rd4276, 2;
	or.b64  	%rd4278, %rd4277, %rd87;
	shr.u64 	%rd4279, %rd4146, 62;
	and.b64  	%rd4280, %rd4279, 1;
	add.s64 	%rd4281, %rd4280, %rd4278;
	shl.b64 	%rd4282, %rd4281, 2;
	or.b64  	%rd4283, %rd4282, %rd95;
	and.b64  	%rd4284, %rd4148, 1;
	add.s64 	%rd4285, %rd4284, %rd4283;
	shl.b64 	%rd4286, %rd4285, 2;
	or.b64  	%rd4287, %rd4286, %rd103;
	shr.u64 	%rd4288, %rd4146, 46;
	and.b64  	%rd4289, %rd4288, 1;
	add.s64 	%rd4290, %rd4289, %rd4287;
	shl.b64 	%rd4291, %rd4290, 2;
	or.b64  	%rd4292, %rd4291, %rd111;
	shr.u64 	%rd4293, %rd4146, 38;
	and.b64  	%rd4294, %rd4293, 1;
	add.s64 	%rd4295, %rd4294, %rd4292;
	shl.b64 	%rd4296, %rd4295, 2;
	shl.b64 	%rd4297, %rd86, 1;
	or.b64  	%rd4298, %rd4296, %rd4297;
	shr.u64 	%rd4299, %rd4146, 63;
	or.b64  	%rd4300, %rd4299, %rd4298;
	shl.b64 	%rd4301, %rd4300, 2;
	shl.b64 	%rd4302, %rd94, 1;
	or.b64  	%rd4303, %rd4301, %rd4302;
	shr.u64 	%rd4304, %rd4146, 55;
	and.b64  	%rd4305, %rd4304, 1;
	or.b64  	%rd4306, %rd4305, %rd4303;
	shl.b64 	%rd4307, %rd4306, 2;
	shl.b64 	%rd4308, %rd102, 1;
	or.b64  	%rd4309, %rd4307, %rd4308;
	shr.u64 	%rd4310, %rd4146, 47;
	and.b64  	%rd4311, %rd4310, 1;
	or.b64  	%rd4312, %rd4311, %rd4309;
	shl.b64 	%rd4313, %rd4312, 2;
	shl.b64 	%rd4314, %rd110, 1;
	or.b64  	%rd4315, %rd4313, %rd4314;
	shr.u64 	%rd4316, %rd4146, 39;
	and.b64  	%rd4317, %rd4316, 1;
	or.b64  	%rd4345, %rd4317, %rd4315;
	bra.uni 	$L__BB1_17;
$L__BB1_10:
	shr.u64 	%rd244, %rd4345, 6;
	shr.u64 	%rd245, %rd4345, 22;
	shr.u64 	%rd246, %rd4345, 3;
	and.b64  	%rd247, %rd246, 8;
	shr.u64 	%rd248, %rd4345, 12;
	and.b64  	%rd249, %rd248, 4;
	or.b64  	%rd250, %rd247, %rd249;
	shr.u64 	%rd251, %rd4345, 21;
	and.b64  	%rd252, %rd251, 2;
	or.b64  	%rd253, %rd250, %rd252;
	shr.u64 	%rd254, %rd4345, 30;
	and.b64  	%rd255, %rd254, 1;
	or.b64  	%rd256, %rd255, %rd253;
	shr.u64 	%rd257, %rd4345, 38;
	shl.b64 	%rd258, %rd256, 2;
	shr.u64 	%rd259, %rd4345, 37;
	and.b64  	%rd260, %rd259, 2;
	or.b64  	%rd261, %rd258, %rd260;
	shr.u64 	%rd262, %rd4345, 46;
	and.b64  	%rd263, %rd262, 1;
	or.b64  	%rd264, %rd263, %rd261;
	shr.u64 	%rd265, %rd4345, 54;
	shl.b64 	%rd266, %rd264, 2;
	shr.u64 	%rd267, %rd4345, 53;
	and.b64  	%rd268, %rd267, 2;
	or.b64  	%rd269, %rd266, %rd268;
	shr.u64 	%rd270, %rd4345, 62;
	and.b64  	%rd271, %rd270, 1;
	or.b64  	%rd272, %rd271, %rd269;
	shr.u64 	%rd273, %rd4345, 4;
	shl.b64 	%rd274, %rd272, 2;
	and.b64  	%rd275, %rd246, 2;
	or.b64  	%rd276, %rd274, %rd275;
	and.b64  	%rd277, %rd248, 1;
	or.b64  	%rd278, %rd277, %rd276;
	shr.u64 	%rd279, %rd4345, 20;
	shl.b64 	%rd280, %rd278, 2;
	shr.u64 	%rd281, %rd4345, 19;
	and.b64  	%rd282, %rd281, 2;
	or.b64  	%rd283, %rd280, %rd282;
	shr.u64 	%rd284, %rd4345, 28;
	and.b64  	%rd285, %rd284, 1;
	or.b64  	%rd286, %rd285, %rd283;
	shr.u64 	%rd287, %rd4345, 36;
	shl.b64 	%rd288, %rd286, 2;
	shr.u64 	%rd289, %rd4345, 35;
	and.b64  	%rd290, %rd289, 2;
	or.b64  	%rd291, %rd288, %rd290;
	shr.u64 	%rd292, %rd4345, 44;
	and.b64  	%rd293, %rd292, 1;
	or.b64  	%rd294, %rd293, %rd291;
	shr.u64 	%rd295, %rd4345, 52;
	shl.b64 	%rd296, %rd294, 2;
	shr.u64 	%rd297, %rd4345, 51;
	and.b64  	%rd298, %rd297, 2;
	or.b64  	%rd299, %rd296, %rd298;
	shr.u64 	%rd300, %rd4345, 60;
	and.b64  	%rd301, %rd300, 1;
	or.b64  	%rd302, %rd301, %rd299;
	shr.u64 	%rd303, %rd4345, 2;
	shl.b64 	%rd304, %rd302, 2;
	shr.u64 	%rd305, %rd4345, 1;
	and.b64  	%rd306, %rd305, 2;
	or.b64  	%rd307, %rd304, %rd306;
	shr.u64 	%rd308, %rd4345, 10;
	and.b64  	%rd309, %rd308, 1;
	or.b64  	%rd310, %rd309, %rd307;
	shr.u64 	%rd311, %rd4345, 18;
	shl.b64 	%rd312, %rd310, 2;
	shr.u64 	%rd313, %rd4345, 17;
	and.b64  	%rd314, %rd313, 2;
	or.b64  	%rd315, %rd312, %rd314;
	shr.u64 	%rd316, %rd4345, 26;
	and.b64  	%rd317, %rd316, 1;
	or.b64  	%rd318, %rd317, %rd315;
	shr.u64 	%rd319, %rd4345, 34;
	shl.b64 	%rd320, %rd318, 2;
	shr.u64 	%rd321, %rd4345, 33;
	and.b64  	%rd322, %rd321, 2;
	or.b64  	%rd323, %rd320, %rd322;
	shr.u64 	%rd324, %rd4345, 42;
	and.b64  	%rd325, %rd324, 1;
	or.b64  	%rd326, %rd325, %rd323;
	shr.u64 	%rd327, %rd4345, 50;
	shl.b64 	%rd328, %rd326, 2;
	shr.u64 	%rd329, %rd4345, 49;
	and.b64  	%rd330, %rd329, 2;
	or.b64  	%rd331, %rd328, %rd330;
	shr.u64 	%rd332, %rd4345, 58;
	and.b64  	%rd333, %rd332, 1;
	or.b64  	%rd334, %rd333, %rd331;
	shl.b64 	%rd335, %rd334, 2;
	shl.b64 	%rd336, %rd4345, 1;
	and.b64  	%rd337, %rd336, 2;
	or.b64  	%rd338, %rd335, %rd337;
	shr.u64 	%rd339, %rd4345, 8;
	and.b64  	%rd340, %rd339, 1;
	or.b64  	%rd341, %rd340, %rd338;
	shr.u64 	%rd342, %rd4345, 16;
	shl.b64 	%rd343, %rd341, 2;
	shr.u64 	%rd344, %rd4345, 15;
	and.b64  	%rd345, %rd344, 2;
	or.b64  	%rd346, %rd343, %rd345;
	shr.u64 	%rd347, %rd4345, 24;
	and.b64  	%rd348, %rd347, 1;
	or.b64  	%rd349, %rd348, %rd346;
	shr.u64 	%rd350, %rd4345, 32;
	shl.b64 	%rd351, %rd349, 2;
	shr.u64 	%rd352, %rd4345, 31;
	and.b64  	%rd353, %rd352, 2;
	or.b64  	%rd354, %rd351, %rd353;
	shr.u64 	%rd355, %rd4345, 40;
	and.b64  	%rd356, %rd355, 1;
	or.b64  	%rd357, %rd356, %rd354;
	shr.u64 	%rd358, %rd4345, 48;
	shl.b64 	%rd359, %rd357, 2;
	shr.u64 	%rd360, %rd4345, 47;
	and.b64  	%rd361, %rd360, 2;
	or.b64  	%rd362, %rd359, %rd361;
	shr.u64 	%rd363, %rd4345, 56;
	and.b64  	%rd364, %rd363, 1;
	or.b64  	%rd365, %rd364, %rd362;
	shl.b64 	%rd366, %rd365, 2;
	and.b64  	%rd367, %rd244, 2;
	or.b64  	%rd368, %rd366, %rd367;
	and.b64  	%rd369, %rd344, 1;
	or.b64  	%rd370, %rd369, %rd368;
	shl.b64 	%rd371, %rd370, 2;
	and.b64  	%rd372, %rd245, 2;
	or.b64  	%rd373, %rd371, %rd372;
	and.b64  	%rd374, %rd352, 1;
	or.b64  	%rd375, %rd374, %rd373;
	shl.b64 	%rd376, %rd375, 2;
	and.b64  	%rd377, %rd257, 2;
	or.b64  	%rd378, %rd376, %rd377;
	and.b64  	%rd379, %rd360, 1;
	or.b64  	%rd380, %rd379, %rd378;
	shl.b64 	%rd381, %rd380, 2;
	and.b64  	%rd382, %rd265, 2;
	or.b64  	%rd383, %rd381, %rd382;
	shr.u64 	%rd384, %rd4345, 63;
	or.b64  	%rd385, %rd384, %rd383;
	shl.b64 	%rd386, %rd385, 2;
	and.b64  	%rd387, %rd273, 2;
	or.b64  	%rd388, %rd386, %rd387;
	shr.u64 	%rd389, %rd4345, 13;
	and.b64  	%rd390, %rd389, 1;
	or.b64  	%rd391, %rd390, %rd388;
	shl.b64 	%rd392, %rd391, 2;
	and.b64  	%rd393, %rd279, 2;
	or.b64  	%rd394, %rd392, %rd393;
	shr.u64 	%rd395, %rd4345, 29;
	and.b64  	%rd396, %rd395, 1;
	or.b64  	%rd397, %rd396, %rd394;
	shl.b64 	%rd398, %rd397, 2;
	and.b64  	%rd399, %rd287, 2;
	or.b64  	%rd400, %rd398, %rd399;
	shr.u64 	%rd401, %rd4345, 45;
	and.b64  	%rd402, %rd401, 1;
	or.b64  	%rd403, %rd402, %rd400;
	shl.b64 	%rd404, %rd403, 2;
	and.b64  	%rd405, %rd295, 2;
	or.b64  	%rd406, %rd404, %rd405;
	shr.u64 	%rd407, %rd4345, 61;
	and.b64  	%rd408, %rd407, 1;
	or.b64  	%rd409, %rd408, %rd406;
	shl.b64 	%rd410, %rd409, 2;
	and.b64  	%rd411, %rd303, 2;
	or.b64  	%rd412, %rd410, %rd411;
	shr.u64 	%rd413, %rd4345, 11;
	and.b64  	%rd414, %rd413, 1;
	or.b64  	%rd415, %rd414, %rd412;
	shl.b64 	%rd416, %rd415, 2;
	and.b64  	%rd417, %rd311, 2;
	or.b64  	%rd418, %rd416, %rd417;
	shr.u64 	%rd419, %rd4345, 27;
	and.b64  	%rd420, %rd419, 1;
	or.b64  	%rd421, %rd420, %rd418;
	shl.b64 	%rd422, %rd421, 2;
	and.b64  	%rd423, %rd319, 2;
	or.b64  	%rd424, %rd422, %rd423;
	shr.u64 	%rd425, %rd4345, 43;
	and.b64  	%rd426, %rd425, 1;
	or.b64  	%rd427, %rd426, %rd424;
	shl.b64 	%rd428, %rd427, 2;
	and.b64  	%rd429, %rd327, 2;
	or.b64  	%rd430, %rd428, %rd429;
	shr.u64 	%rd431, %rd4345, 59;
	and.b64  	%rd432, %rd431, 1;
	or.b64  	%rd433, %rd432, %rd430;
	and.b64  	%rd434, %rd4345, 2;
	shl.b64 	%rd435, %rd433, 2;
	or.b64  	%rd436, %rd435, %rd434;
	shr.u64 	%rd437, %rd4345, 9;
	and.b64  	%rd438, %rd437, 1;
	or.b64  	%rd439, %rd438, %rd436;
	shl.b64 	%rd440, %rd439, 2;
	and.b64  	%rd441, %rd342, 2;
	or.b64  	%rd442, %rd440, %rd441;
	shr.u64 	%rd443, %rd4345, 25;
	and.b64  	%rd444, %rd443, 1;
	or.b64  	%rd445, %rd444, %rd442;
	shl.b64 	%rd446, %rd445, 2;
	and.b64  	%rd447, %rd350, 2;
	or.b64  	%rd448, %rd446, %rd447;
	shr.u64 	%rd449, %rd4345, 41;
	and.b64  	%rd450, %rd449, 1;
	or.b64  	%rd451, %rd450, %rd448;
	shl.b64 	%rd452, %rd451, 2;
	and.b64  	%rd453, %rd358, 2;
	or.b64  	%rd454, %rd452, %rd453;
	shr.u64 	%rd455, %rd4345, 57;
	and.b64  	%rd456, %rd455, 1;
	or.b64  	%rd457, %rd456, %rd454;
	shr.u64 	%rd4338, %rd452, 32;
	and.b64  	%rd4337, %rd457, 4294967295;
	add.s64 	%rd4336, %rd4327, 120;
	mov.b32 	%r84, 0;
$L__BB1_11:
	mov.u64 	%rd124, %rd4337;
	ld.global.u64 	%rd458, [%rd4336];
	shr.u64 	%rd459, %rd124, 31;
	and.b64  	%rd126, %rd459, 1;
	shl.b64 	%rd460, %rd124, 3;
	and.b64  	%rd461, %rd460, 8;
	shr.u64 	%rd462, %rd124, 29;
	and.b64  	%rd463, %rd462, 4;
	or.b64  	%rd464, %rd461, %rd463;
	and.b64  	%rd127, %rd462, 2;
	or.b64  	%rd465, %rd464, %rd127;
	and.b64  	%rd128, %rd462, 1;
	or.b64  	%rd466, %rd128, %rd465;
	shl.b64 	%rd467, %rd466, 2;
	shr.u64 	%rd468, %rd124, 27;
	and.b64  	%rd129, %rd468, 2;
	or.b64  	%rd469, %rd467, %rd129;
	and.b64  	%rd130, %rd468, 1;
	or.b64  	%rd470, %rd130, %rd469;
	shl.b64 	%rd471, %rd470, 2;
	or.b64  	%rd472, %rd471, %rd129;
	or.b64  	%rd473, %rd130, %rd472;
	shl.b64 	%rd474, %rd473, 2;
	shr.u64 	%rd475, %rd124, 25;
	and.b64  	%rd131, %rd475, 2;
	or.b64  	%rd476, %rd474, %rd131;
	and.b64  	%rd132, %rd475, 1;
	or.b64  	%rd477, %rd132, %rd476;
	shr.u64 	%rd478, %rd124, 24;
	and.b64  	%rd133, %rd478, 1;
	shl.b64 	%rd479, %rd477, 2;
	shr.u64 	%rd480, %rd124, 23;
	and.b64  	%rd481, %rd480, 2;
	or.b64  	%rd482, %rd479, %rd481;
	and.b64  	%rd134, %rd480, 1;
	or.b64  	%rd483, %rd134, %rd482;
	shl.b64 	%rd484, %rd483, 2;
	or.b64  	%rd485, %rd484, %rd481;
	or.b64  	%rd486, %rd134, %rd485;
	shl.b64 	%rd487, %rd486, 2;
	shr.u64 	%rd488, %rd124, 21;
	and.b64  	%rd135, %rd488, 2;
	or.b64  	%rd489, %rd487, %rd135;
	and.b64  	%rd136, %rd488, 1;
	or.b64  	%rd490, %rd136, %rd489;
	shl.b64 	%rd491, %rd490, 2;
	shr.u64 	%rd492, %rd124, 19;
	and.b64  	%rd137, %rd492, 2;
	or.b64  	%rd493, %rd491, %rd137;
	and.b64  	%rd138, %rd492, 1;
	or.b64  	%rd494, %rd138, %rd493;
	shl.b64 	%rd495, %rd494, 2;
	or.b64  	%rd496, %rd495, %rd137;
	or.b64  	%rd497, %rd138, %rd496;
	shl.b64 	%rd498, %rd497, 2;
	shr.u64 	%rd499, %rd124, 17;
	and.b64  	%rd139, %rd499, 2;
	or.b64  	%rd500, %rd498, %rd139;
	and.b64  	%rd140, %rd499, 1;
	or.b64  	%rd501, %rd140, %rd500;
	shl.b64 	%rd502, %rd501, 2;
	shr.u64 	%rd503, %rd124, 15;
	and.b64  	%rd141, %rd503, 2;
	or.b64  	%rd504, %rd502, %rd141;
	and.b64  	%rd142, %rd503, 1;
	or.b64  	%rd505, %rd142, %rd504;
	shl.b64 	%rd506, %rd505, 2;
	or.b64  	%rd507, %rd506, %rd141;
	or.b64  	%rd508, %rd142, %rd507;
	shl.b64 	%rd509, %rd508, 2;
	shr.u64 	%rd510, %rd124, 13;
	and.b64  	%rd143, %rd510, 2;
	or.b64  	%rd511, %rd509, %rd143;
	and.b64  	%rd144, %rd510, 1;
	or.b64  	%rd512, %rd144, %rd511;
	shl.b64 	%rd513, %rd512, 2;
	shr.u64 	%rd514, %rd124, 11;
	and.b64  	%rd145, %rd514, 2;
	or.b64  	%rd515, %rd513, %rd145;
	and.b64  	%rd146, %rd514, 1;
	or.b64  	%rd516, %rd146, %rd515;
	shl.b64 	%rd517, %rd516, 2;
	or.b64  	%rd518, %rd517, %rd145;
	or.b64  	%rd519, %rd146, %rd518;
	shl.b64 	%rd520, %rd519, 2;
	shr.u64 	%rd521, %rd124, 9;
	and.b64  	%rd147, %rd521, 2;
	or.b64  	%rd522, %rd520, %rd147;
	and.b64  	%rd148, %rd521, 1;
	or.b64  	%rd523, %rd148, %rd522;
	shl.b64 	%rd524, %rd523, 2;
	shr.u64 	%rd525, %rd124, 7;
	and.b64  	%rd149, %rd525, 2;
	or.b64  	%rd526, %rd524, %rd149;
	and.b64  	%rd150, %rd525, 1;
	or.b64  	%rd527, %rd150, %rd526;
	shl.b64 	%rd528, %rd527, 2;
	or.b64  	%rd529, %rd528, %rd149;
	or.b64  	%rd530, %rd150, %rd529;
	shl.b64 	%rd531, %rd530, 2;
	shr.u64 	%rd532, %rd124, 5;
	and.b64  	%rd151, %rd532, 2;
	or.b64  	%rd533, %rd531, %rd151;
	and.b64  	%rd152, %rd532, 1;
	or.b64  	%rd534, %rd152, %rd533;
	shl.b64 	%rd535, %rd534, 2;
	shr.u64 	%rd536, %rd124, 3;
	and.b64  	%rd153, %rd536, 2;
	or.b64  	%rd537, %rd535, %rd153;
	and.b64  	%rd154, %rd536, 1;
	or.b64  	%rd538, %rd154, %rd537;
	shl.b64 	%rd539, %rd538, 2;
	or.b64  	%rd540, %rd539, %rd153;
	or.b64  	%rd541, %rd154, %rd540;
	shl.b64 	%rd542, %rd541, 2;
	shr.u64 	%rd543, %rd124, 1;
	and.b64  	%rd155, %rd543, 2;
	or.b64  	%rd544, %rd542, %rd155;
	and.b64  	%rd545, %rd543, 1;
	or.b64  	%rd546, %rd545, %rd544;
	shl.b64 	%rd547, %rd546, 2;
	shl.b64 	%rd548, %rd124, 1;
	and.b64  	%rd156, %rd548, 2;
	or.b64  	%rd549, %rd547, %rd156;
	or.b64  	%rd550, %rd126, %rd549;
	xor.b64  	%rd551, %rd550, %rd458;
	shr.u64 	%rd552, %rd551, 6;
	shr.u64 	%rd553, %rd551, 12;
	shr.u64 	%rd554, %rd551, 18;
	shr.u64 	%rd555, %rd551, 24;
	shr.u64 	%rd556, %rd551, 30;
	shr.u64 	%rd557, %rd551, 36;
	shr.u64 	%rd558, %rd551, 42;
	shr.u64 	%rd559, %rd551, 46;
	and.b64  	%rd560, %rd559, 2;
	and.b64  	%rd561, %rd558, 1;
	or.b64  	%rd562, %rd560, %rd561;
	shr.u64 	%rd563, %rd551, 43;
	and.b64  	%rd564, %rd563, 15;
	shl.b64 	%rd565, %rd562, 4;
	mov.u64 	%rd566, S_BOX;
	add.s64 	%rd567, %rd566, %rd565;
	add.s64 	%rd568, %rd567, %rd564;
	ld.global.nc.u8 	%rs1, [%rd568];
	cvt.u16.u8 	%rs2, %rs1;
	shr.u64 	%rd569, %rd551, 40;
	and.b64  	%rd570, %rd569, 2;
	and.b64  	%rd571, %rd557, 1;
	or.b64  	%rd572, %rd570, %rd571;
	shr.u64 	%rd573, %rd551, 37;
	and.b64  	%rd574, %rd573, 15;
	shl.b64 	%rd575, %rd572, 4;
	add.s64 	%rd576, %rd566, %rd575;
	add.s64 	%rd577, %rd576, %rd574;
	ld.global.nc.u8 	%rs3, [%rd577+64];
	cvt.u16.u8 	%rs4, %rs3;
	shr.u64 	%rd578, %rd551, 34;
	and.b64  	%rd579, %rd578, 2;
	and.b64  	%rd580, %rd556, 1;
	or.b64  	%rd581, %rd579, %rd580;
	shr.u64 	%rd582, %rd551, 31;
	and.b64  	%rd583, %rd582, 15;
	shl.b64 	%rd584, %rd581, 4;
	add.s64 	%rd585, %rd566, %rd584;
	add.s64 	%rd586, %rd585, %rd583;
	ld.global.nc.u8 	%rs5, [%rd586+128];
	cvt.u64.u8 	%rd587, %rs5;
	shr.u64 	%rd588, %rd551, 28;
	and.b64  	%rd589, %rd588, 2;
	and.b64  	%rd590, %rd555, 1;
	or.b64  	%rd591, %rd589, %rd590;
	shr.u64 	%rd592, %rd551, 25;
	and.b64  	%rd593, %rd592, 15;
	shl.b64 	%rd594, %rd591, 4;
	add.s64 	%rd595, %rd566, %rd594;
	add.s64 	%rd596, %rd595, %rd593;
	ld.global.nc.u8 	%rs6, [%rd596+192];
	cvt.u16.u8 	%rs7, %rs6;
	shr.u64 	%rd597, %rd551, 22;
	and.b64  	%rd598, %rd597, 2;
	and.b64  	%rd599, %rd554, 1;
	or.b64  	%rd600, %rd598, %rd599;
	shr.u64 	%rd601, %rd551, 19;
	and.b64  	%rd602, %rd601, 15;
	shl.b64 	%rd603, %rd600, 4;
	add.s64 	%rd604, %rd566, %rd603;
	add.s64 	%rd605, %rd604, %rd602;
	ld.global.nc.u8 	%rs8, [%rd605+256];
	cvt.u64.u8 	%rd606, %rs8;
	shr.u64 	%rd607, %rd551, 16;
	and.b64  	%rd608, %rd607, 2;
	and.b64  	%rd609, %rd553, 1;
	or.b64  	%rd610, %rd608, %rd609;
	shr.u64 	%rd611, %rd551, 13;
	and.b64  	%rd612, %rd611, 15;
	shl.b64 	%rd613, %rd610, 4;
	add.s64 	%rd614, %rd566, %rd613;
	add.s64 	%rd615, %rd614, %rd612;
	ld.global.nc.u8 	%rs9, [%rd615+320];
	cvt.u32.u8 	%r19, %rs9;
	shr.u64 	%rd616, %rd551, 10;
	and.b64  	%rd617, %rd616, 2;
	and.b64  	%rd618, %rd552, 1;
	or.b64  	%rd619, %rd617, %rd618;
	shr.u64 	%rd620, %rd551, 7;
	and.b64  	%rd621, %rd620, 15;
	shl.b64 	%rd622, %rd619, 4;
	add.s64 	%rd623, %rd566, %rd622;
	add.s64 	%rd624, %rd623, %rd621;
	ld.global.nc.u8 	%rs10, [%rd624+384];
	cvt.u64.u8 	%rd625, %rs10;
	shr.u64 	%rd626, %rd551, 4;
	and.b64  	%rd627, %rd626, 2;
	and.b64  	%rd628, %rd551, 1;
	or.b64  	%rd629, %rd627, %rd628;
	shr.u64 	%rd630, %rd551, 1;
	and.b64  	%rd631, %rd630, 15;
	shl.b64 	%rd632, %rd629, 4;
	add.s64 	%rd633, %rd566, %rd632;
	add.s64 	%rd634, %rd633, %rd631;
	ld.global.nc.u8 	%rs11, [%rd634+448];
	cvt.u16.u8 	%rs12, %rs11;
	shr.u16 	%rs13, %rs4, 4;
	cvt.u32.u16 	%r20, %rs2;
	and.b32  	%r21, %r20, 255;
	mul.wide.u32 	%rd635, %r21, 256;
	cvt.u32.u16 	%r22, %rs4;
	and.b32  	%r23, %r22, 255;
	mul.wide.u32 	%rd636, %r23, 16;
	or.b16  	%rs14, %rs13, %rs2;
	cvt.u64.u16 	%rd637, %rs14;
	or.b64  	%rd638, %rd635, %rd636;
	or.b64  	%rd639, %rd638, %rd587;
	cvt.u64.u16 	%rd640, %rs7;
	cvt.u32.u16 	%r24, %rs7;
	and.b32  	%r25, %r24, 255;
	mul.wide.u32 	%rd641, %r25, 16;
	shr.u64 	%rd642, %rd606, 4;
	or.b64  	%rd643, %rd642, %rd640;
	or.b64  	%rd644, %rd641, %rd606;
	shl.b64 	%rd645, %rd639, 16;
	shl.b64 	%rd646, %rd644, 8;
	or.b64  	%rd647, %rd645, %rd646;
	mul.wide.u32 	%rd648, %r19, 16;
	or.b64  	%rd649, %rd648, %rd625;
	or.b64  	%rd650, %rd649, %rd647;
	shl.b64 	%rd651, %rd650, 4;
	shr.u16 	%rs15, %rs12, 1;
	shr.u16 	%rs16, %rs12, 3;
	cvt.u64.u16 	%rd652, %rs12;
	and.b64  	%rd653, %rd652, 255;
	or.b64  	%rd654, %rd651, %rd653;
	shr.u64 	%rd655, %rd644, 2;
	and.b64  	%rd656, %rd655, 4;
	shr.u64 	%rd657, %rd639, 4;
	and.b64  	%rd658, %rd657, 2;
	or.b64  	%rd659, %rd656, %rd658;
	shr.u64 	%rd660, %rd650, 8;
	and.b64  	%rd661, %rd660, 1;
	or.b64  	%rd662, %rd661, %rd659;
	shl.b64 	%rd663, %rd662, 2;
	shr.u64 	%rd664, %rd649, 6;
	and.b64  	%rd665, %rd664, 2;
	or.b64  	%rd666, %rd663, %rd665;
	cvt.u64.u16 	%rd667, %rs16;
	and.b64  	%rd668, %rd667, 1;
	or.b64  	%rd669, %rd668, %rd666;
	shl.b64 	%rd670, %rd669, 2;
	shr.u64 	%rd671, %rd647, 15;
	and.b64  	%rd672, %rd671, 2;
	or.b64  	%rd673, %rd670, %rd672;
	shr.u64 	%rd674, %rd654, 4;
	and.b64  	%rd675, %rd674, 1;
	or.b64  	%rd676, %rd675, %rd673;
	shl.b64 	%rd677, %rd676, 2;
	shr.u64 	%rd678, %rd650, 10;
	and.b64  	%rd679, %rd678, 2;
	or.b64  	%rd680, %rd677, %rd679;
	shr.u64 	%rd681, %rd638, 11;
	and.b64  	%rd682, %rd681, 1;
	or.b64  	%rd683, %rd682, %rd680;
	shl.b64 	%rd684, %rd683, 2;
	and.b64  	%rd685, %rd643, 2;
	or.b64  	%rd686, %rd684, %rd685;
	shr.u64 	%rd687, %rd649, 5;
	and.b64  	%rd688, %rd687, 1;
	or.b64  	%rd689, %rd688, %rd686;
	shl.b64 	%rd690, %rd689, 2;
	shr.u64 	%rd691, %rd654, 5;
	and.b64  	%rd692, %rd691, 2;
	or.b64  	%rd693, %rd690, %rd692;
	shr.u64 	%rd694, %rd639, 7;
	and.b64  	%rd695, %rd694, 1;
	or.b64  	%rd696, %rd695, %rd693;
	and.b64  	%rd697, %rd660, 4;
	shl.b64 	%rd698, %rd696, 3;
	or.b64  	%rd699, %rd698, %rd697;
	and.b64  	%rd700, %rd652, 2;
	or.b64  	%rd701, %rd700, %rd699;
	shr.u64 	%rd702, %rd647, 18;
	and.b64  	%rd703, %rd702, 1;
	or.b64  	%rd704, %rd703, %rd701;
	shl.b64 	%rd705, %rd704, 2;
	shr.u64 	%rd706, %rd638, 9;
	and.b64  	%rd707, %rd706, 2;
	or.b64  	%rd708, %rd705, %rd707;
	and.b64  	%rd709, %rd657, 1;
	or.b64  	%rd710, %rd709, %rd708;
	shl.b64 	%rd711, %rd710, 2;
	shr.u64 	%rd712, %rd649, 3;
	and.b64  	%rd713, %rd712, 2;
	or.b64  	%rd714, %rd711, %rd713;
	shr.u64 	%rd715, %rd644, 6;
	and.b64  	%rd716, %rd715, 1;
	or.b64  	%rd717, %rd716, %rd714;
	shl.b64 	%rd718, %rd717, 2;
	cvt.u32.u16 	%r26, %rs12;
	and.b32  	%r27, %r26, 255;
	mul.wide.u32 	%rd719, %r27, 2;
	and.b64  	%rd720, %rd719, 2;
	or.b64  	%rd721, %rd718, %rd720;
	and.b64  	%rd722, %rd691, 1;
	or.b64  	%rd723, %rd722, %rd721;
	shl.b64 	%rd724, %rd723, 2;
	and.b64  	%rd725, %rd637, 2;
	or.b64  	%rd726, %rd724, %rd725;
	shr.u64 	%rd727, %rd647, 19;
	and.b64  	%rd728, %rd727, 1;
	or.b64  	%rd729, %rd728, %rd726;
	shl.b64 	%rd730, %rd729, 2;
	and.b64  	%rd731, %rd660, 2;
	or.b64  	%rd732, %rd730, %rd731;
	shr.u64 	%rd733, %rd644, 7;
	and.b64  	%rd734, %rd733, 1;
	or.b64  	%rd735, %rd734, %rd732;
	shl.b64 	%rd736, %rd735, 2;
	cvt.u64.u16 	%rd737, %rs15;
	and.b64  	%rd738, %rd737, 2;
	or.b64  	%rd739, %rd736, %rd738;
	shr.u64 	%rd740, %rd639, 6;
	and.b64  	%rd741, %rd740, 1;
	or.b64  	%rd742, %rd741, %rd739;
	shl.b64 	%rd743, %rd742, 2;
	and.b64  	%rd744, %rd687, 2;
	or.b64  	%rd745, %rd743, %rd744;
	shr.u64 	%rd746, %rd647, 17;
	and.b64  	%rd747, %rd746, 1;
	or.b64  	%rd748, %rd747, %rd745;
	shl.b64 	%rd749, %rd748, 2;
	shr.u64 	%rd750, %rd638, 7;
	and.b64  	%rd751, %rd750, 2;
	or.b64  	%rd752, %rd749, %rd751;
	shr.u64 	%rd753, %rd654, 7;
	and.b64  	%rd754, %rd753, 1;
	or.b64  	%rd755, %rd754, %rd752;
	xor.b64  	%rd4337, %rd755, %rd4338;
	add.s32 	%r84, %r84, 1;
	add.s64 	%rd4336, %rd4336, -8;
	setp.ne.s32 	%p4, %r84, 16;
	mov.u64 	%rd4338, %rd124;
	@%p4 bra 	$L__BB1_11;
	ld.param.u64 	%rd4323, [_Z12map_3des_edePmiS_i_param_2];
	shl.b64 	%rd756, %rd4337, 32;
	or.b64  	%rd757, %rd756, %rd124;
	shl.b64 	%rd758, %rd133, 3;
	shr.u64 	%rd759, %rd757, 54;
	and.b64  	%rd760, %rd759, 4;
	or.b64  	%rd761, %rd758, %rd760;
	or.b64  	%rd762, %rd761, %rd141;
	shr.u64 	%rd763, %rd757, 48;
	and.b64  	%rd764, %rd763, 1;
	add.s64 	%rd765, %rd764, %rd762;
	shl.b64 	%rd766, %rd765, 2;
	or.b64  	%rd767, %rd766, %rd149;
	shr.u64 	%rd768, %rd757, 40;
	and.b64  	%rd769, %rd768, 1;
	add.s64 	%rd770, %rd769, %rd767;
	shl.b64 	%rd771, %rd770, 2;
	or.b64  	%rd772, %rd771, %rd156;
	shr.u64 	%rd773, %rd757, 32;
	and.b64  	%rd774, %rd773, 1;
	add.s64 	%rd775, %rd774, %rd772;
	shl.b64 	%rd776, %rd775, 2;
	shl.b64 	%rd777, %rd132, 1;
	or.b64  	%rd778, %rd776, %rd777;
	shr.u64 	%rd779, %rd757, 57;
	and.b64  	%rd780, %rd779, 1;
	or.b64  	%rd781, %rd780, %rd778;
	shl.b64 	%rd782, %rd781, 2;
	shl.b64 	%rd783, %rd140, 1;
	or.b64  	%rd784, %rd782, %rd783;
	shr.u64 	%rd785, %rd757, 49;
	and.b64  	%rd786, %rd785, 1;
	or.b64  	%rd787, %rd786, %rd784;
	shl.b64 	%rd788, %rd787, 2;
	shl.b64 	%rd789, %rd148, 1;
	or.b64  	%rd790, %rd788, %rd789;
	shr.u64 	%rd791, %rd757, 41;
	and.b64  	%rd792, %rd791, 1;
	or.b64  	%rd793, %rd792, %rd790;
	and.b64  	%rd794, %rd124, 2;
	shl.b64 	%rd795, %rd793, 2;
	or.b64  	%rd796, %rd795, %rd794;
	shr.u64 	%rd797, %rd757, 33;
	and.b64  	%rd798, %rd797, 1;
	or.b64  	%rd799, %rd798, %rd796;
	shl.b64 	%rd800, %rd799, 2;
	or.b64  	%rd801, %rd800, %rd131;
	shr.u64 	%rd802, %rd757, 58;
	and.b64  	%rd803, %rd802, 1;
	add.s64 	%rd804, %rd803, %rd801;
	shl.b64 	%rd805, %rd804, 2;
	or.b64  	%rd806, %rd805, %rd139;
	shr.u64 	%rd807, %rd757, 50;
	and.b64  	%rd808, %rd807, 1;
	add.s64 	%rd809, %rd808, %rd806;
	shl.b64 	%rd810, %rd809, 2;
	or.b64  	%rd811, %rd810, %rd147;
	shr.u64 	%rd812, %rd757, 42;
	and.b64  	%rd813, %rd812, 1;
	add.s64 	%rd814, %rd813, %rd811;
	shl.b64 	%rd815, %rd814, 2;
	or.b64  	%rd816, %rd815, %rd155;
	shr.u64 	%rd817, %rd757, 34;
	and.b64  	%rd818, %rd817, 1;
	add.s64 	%rd819, %rd818, %rd816;
	shl.b64 	%rd820, %rd819, 2;
	shl.b64 	%rd821, %rd130, 1;
	or.b64  	%rd822, %rd820, %rd821;
	shr.u64 	%rd823, %rd757, 59;
	and.b64  	%rd824, %rd823, 1;
	or.b64  	%rd825, %rd824, %rd822;
	shl.b64 	%rd826, %rd825, 2;
	shl.b64 	%rd827, %rd138, 1;
	or.b64  	%rd828, %rd826, %rd827;
	shr.u64 	%rd829, %rd757, 51;
	and.b64  	%rd830, %rd829, 1;
	or.b64  	%rd831, %rd830, %rd828;
	shl.b64 	%rd832, %rd831, 2;
	shl.b64 	%rd833, %rd146, 1;
	or.b64  	%rd834, %rd832, %rd833;
	shr.u64 	%rd835, %rd757, 43;
	and.b64  	%rd836, %rd835, 1;
	or.b64  	%rd837, %rd836, %rd834;
	shl.b64 	%rd838, %rd837, 2;
	shl.b64 	%rd839, %rd154, 1;
	or.b64  	%rd840, %rd838, %rd839;
	shr.u64 	%rd841, %rd757, 35;
	and.b64  	%rd842, %rd841, 1;
	or.b64  	%rd843, %rd842, %rd840;
	shl.b64 	%rd844, %rd843, 2;
	or.b64  	%rd845, %rd844, %rd129;
	shr.u64 	%rd846, %rd757, 60;
	and.b64  	%rd847, %rd846, 1;
	add.s64 	%rd848, %rd847, %rd845;
	shl.b64 	%rd849, %rd848, 2;
	or.b64  	%rd850, %rd849, %rd137;
	shr.u64 	%rd851, %rd757, 52;
	and.b64  	%rd852, %rd851, 1;
	add.s64 	%rd853, %rd852, %rd850;
	shl.b64 	%rd854, %rd853, 2;
	or.b64  	%rd855, %rd854, %rd145;
	shr.u64 	%rd856, %rd757, 44;
	and.b64  	%rd857, %rd856, 1;
	add.s64 	%rd858, %rd857, %rd855;
	shl.b64 	%rd859, %rd858, 2;
	or.b64  	%rd860, %rd859, %rd153;
	shr.u64 	%rd861, %rd757, 36;
	and.b64  	%rd862, %rd861, 1;
	add.s64 	%rd863, %rd862, %rd860;
	shl.b64 	%rd864, %rd863, 2;
	shl.b64 	%rd865, %rd128, 1;
	or.b64  	%rd866, %rd864, %rd865;
	shr.u64 	%rd867, %rd757, 61;
	and.b64  	%rd868, %rd867, 1;
	or.b64  	%rd869, %rd868, %rd866;
	shl.b64 	%rd870, %rd869, 2;
	shl.b64 	%rd871, %rd136, 1;
	or.b64  	%rd872, %rd870, %rd871;
	shr.u64 	%rd873, %rd757, 53;
	and.b64  	%rd874, %rd873, 1;
	or.b64  	%rd875, %rd874, %rd872;
	shl.b64 	%rd876, %rd875, 2;
	shl.b64 	%rd877, %rd144, 1;
	or.b64  	%rd878, %rd876, %rd877;
	shr.u64 	%rd879, %rd757, 45;
	and.b64  	%rd880, %rd879, 1;
	or.b64  	%rd881, %rd880, %rd878;
	shl.b64 	%rd882, %rd881, 2;
	shl.b64 	%rd883, %rd152, 1;
	or.b64  	%rd884, %rd882, %rd883;
	shr.u64 	%rd885, %rd757, 37;
	and.b64  	%rd886, %rd885, 1;
	or.b64  	%rd887, %rd886, %rd884;
	shl.b64 	%rd888, %rd887, 2;
	or.b64  	%rd889, %rd888, %rd127;
	shr.u64 	%rd890, %rd757, 62;
	and.b64  	%rd891, %rd890, 1;
	add.s64 	%rd892, %rd891, %rd889;
	shl.b64 	%rd893, %rd892, 2;
	or.b64  	%rd894, %rd893, %rd135;
	and.b64  	%rd895, %rd759, 1;
	add.s64 	%rd896, %rd895, %rd894;
	shl.b64 	%rd897, %rd896, 2;
	or.b64  	%rd898, %rd897, %rd143;
	shr.u64 	%rd899, %rd757, 46;
	and.b64  	%rd900, %rd899, 1;
	add.s64 	%rd901, %rd900, %rd898;
	shl.b64 	%rd902, %rd901, 2;
	or.b64  	%rd903, %rd902, %rd151;
	shr.u64 	%rd904, %rd757, 38;
	and.b64  	%rd905, %rd904, 1;
	add.s64 	%rd906, %rd905, %rd903;
	shl.b64 	%rd907, %rd906, 2;
	shl.b64 	%rd908, %rd126, 1;
	or.b64  	%rd909, %rd907, %rd908;
	shr.u64 	%rd910, %rd757, 63;
	or.b64  	%rd911, %rd910, %rd909;
	shl.b64 	%rd912, %rd911, 2;
	shl.b64 	%rd913, %rd134, 1;
	or.b64  	%rd914, %rd912, %rd913;
	shr.u64 	%rd915, %rd757, 55;
	and.b64  	%rd916, %rd915, 1;
	or.b64  	%rd917, %rd916, %rd914;
	shl.b64 	%rd918, %rd917, 2;
	shl.b64 	%rd919, %rd142, 1;
	or.b64  	%rd920, %rd918, %rd919;
	shr.u64 	%rd921, %rd757, 47;
	and.b64  	%rd922, %rd921, 1;
	or.b64  	%rd923, %rd922, %rd920;
	shl.b64 	%rd924, %rd923, 2;
	shl.b64 	%rd925, %rd150, 1;
	shr.u64 	%rd926, %rd906, 14;
	shr.u64 	%rd927, %rd924, 3;
	and.b64  	%rd928, %rd927, 8;
	shr.u64 	%rd929, %rd924, 12;
	and.b64  	%rd930, %rd929, 4;
	or.b64  	%rd931, %rd928, %rd930;
	shr.u64 	%rd932, %rd906, 13;
	and.b64  	%rd933, %rd932, 2;
	or.b64  	%rd934, %rd931, %rd933;
	shr.u64 	%rd935, %rd906, 22;
	and.b64  	%rd936, %rd935, 1;
	or.b64  	%rd937, %rd936, %rd934;
	shr.u64 	%rd938, %rd906, 30;
	shl.b64 	%rd939, %rd937, 2;
	shr.u64 	%rd940, %rd906, 29;
	and.b64  	%rd941, %rd940, 2;
	or.b64  	%rd942, %rd939, %rd941;
	shr.u64 	%rd943, %rd906, 38;
	and.b64  	%rd944, %rd943, 1;
	or.b64  	%rd945, %rd944, %rd942;
	shr.u64 	%rd946, %rd906, 46;
	shl.b64 	%rd947, %rd945, 2;
	shr.u64 	%rd948, %rd906, 45;
	and.b64  	%rd949, %rd948, 2;
	or.b64  	%rd950, %rd947, %rd949;
	shr.u64 	%rd951, %rd906, 54;
	and.b64  	%rd952, %rd951, 1;
	or.b64  	%rd953, %rd952, %rd950;
	shl.b64 	%rd954, %rd953, 2;
	and.b64  	%rd955, %rd927, 2;
	or.b64  	%rd956, %rd954, %rd955;
	and.b64  	%rd957, %rd929, 1;
	or.b64  	%rd958, %rd957, %rd956;
	shr.u64 	%rd959, %rd906, 12;
	shl.b64 	%rd960, %rd958, 2;
	shr.u64 	%rd961, %rd906, 11;
	and.b64  	%rd962, %rd961, 2;
	or.b64  	%rd963, %rd960, %rd962;
	shr.u64 	%rd964, %rd906, 20;
	and.b64  	%rd965, %rd964, 1;
	or.b64  	%rd966, %rd965, %rd963;
	shr.u64 	%rd967, %rd906, 28;
	shl.b64 	%rd968, %rd966, 2;
	shr.u64 	%rd969, %rd906, 27;
	and.b64  	%rd970, %rd969, 2;
	or.b64  	%rd971, %rd968, %rd970;
	shr.u64 	%rd972, %rd906, 36;
	and.b64  	%rd973, %rd972, 1;
	or.b64  	%rd974, %rd973, %rd971;
	shr.u64 	%rd975, %rd906, 44;
	shl.b64 	%rd976, %rd974, 2;
	shr.u64 	%rd977, %rd906, 43;
	and.b64  	%rd978, %rd977, 2;
	or.b64  	%rd979, %rd976, %rd978;
	shr.u64 	%rd980, %rd906, 52;
	and.b64  	%rd981, %rd980, 1;
	or.b64  	%rd982, %rd981, %rd979;
	shl.b64 	%rd983, %rd982, 2;
	and.b64  	%rd984, %rd899, 2;
	or.b64  	%rd985, %rd983, %rd984;
	shr.u64 	%rd986, %rd906, 2;
	and.b64  	%rd987, %rd986, 1;
	or.b64  	%rd988, %rd987, %rd985;
	shr.u64 	%rd989, %rd906, 10;
	shl.b64 	%rd990, %rd988, 2;
	shr.u64 	%rd991, %rd906, 9;
	and.b64  	%rd992, %rd991, 2;
	or.b64  	%rd993, %rd990, %rd992;
	shr.u64 	%rd994, %rd906, 18;
	and.b64  	%rd995, %rd994, 1;
	or.b64  	%rd996, %rd995, %rd993;
	shr.u64 	%rd997, %rd906, 26;
	shl.b64 	%rd998, %rd996, 2;
	shr.u64 	%rd999, %rd906, 25;
	and.b64  	%rd1000, %rd999, 2;
	or.b64  	%rd1001, %rd998, %rd1000;
	shr.u64 	%rd1002, %rd906, 34;
	and.b64  	%rd1003, %rd1002, 1;
	or.b64  	%rd1004, %rd1003, %rd1001;
	shr.u64 	%rd1005, %rd906, 42;
	shl.b64 	%rd1006, %rd1004, 2;
	shr.u64 	%rd1007, %rd906, 41;
	and.b64  	%rd1008, %rd1007, 2;
	or.b64  	%rd1009, %rd1006, %rd1008;
	shr.u64 	%rd1010, %rd906, 50;
	and.b64  	%rd1011, %rd1010, 1;
	or.b64  	%rd1012, %rd1011, %rd1009;
	shl.b64 	%rd1013, %rd1012, 2;
	and.b64  	%rd1014, %rd904, 2;
	or.b64  	%rd1015, %rd1013, %rd1014;
	and.b64  	%rd1016, %rd906, 1;
	or.b64  	%rd1017, %rd1016, %rd1015;
	shr.u64 	%rd1018, %rd906, 8;
	shl.b64 	%rd1019, %rd1017, 2;
	shr.u64 	%rd1020, %rd924, 15;
	and.b64  	%rd1021, %rd1020, 2;
	or.b64  	%rd1022, %rd1019, %rd1021;
	shr.u64 	%rd1023, %rd906, 16;
	and.b64  	%rd1024, %rd1023, 1;
	or.b64  	%rd1025, %rd1024, %rd1022;
	shr.u64 	%rd1026, %rd906, 24;
	shl.b64 	%rd1027, %rd1025, 2;
	shr.u64 	%rd1028, %rd924, 31;
	and.b64  	%rd1029, %rd1028, 2;
	or.b64  	%rd1030, %rd1027, %rd1029;
	shr.u64 	%rd1031, %rd906, 32;
	and.b64  	%rd1032, %rd1031, 1;
	or.b64  	%rd1033, %rd1032, %rd1030;
	shr.u64 	%rd1034, %rd906, 40;
	shl.b64 	%rd1035, %rd1033, 2;
	shr.u64 	%rd1036, %rd924, 47;
	and.b64  	%rd1037, %rd1036, 2;
	or.b64  	%rd1038, %rd1035, %rd1037;
	shr.u64 	%rd1039, %rd906, 48;
	and.b64  	%rd1040, %rd1039, 1;
	or.b64  	%rd1041, %rd1040, %rd1038;
	shl.b64 	%rd1042, %rd1041, 2;
	and.b64  	%rd1043, %rd911, 2;
	or.b64  	%rd1044, %rd1042, %rd1043;
	and.b64  	%rd1045, %rd1020, 1;
	or.b64  	%rd1046, %rd1045, %rd1044;
	shl.b64 	%rd1047, %rd1046, 2;
	and.b64  	%rd1048, %rd926, 2;
	or.b64  	%rd1049, %rd1047, %rd1048;
	and.b64  	%rd1050, %rd1028, 1;
	or.b64  	%rd1051, %rd1050, %rd1049;
	shl.b64 	%rd1052, %rd1051, 2;
	and.b64  	%rd1053, %rd938, 2;
	or.b64  	%rd1054, %rd1052, %rd1053;
	and.b64  	%rd1055, %rd1036, 1;
	or.b64  	%rd1056, %rd1055, %rd1054;
	shl.b64 	%rd1057, %rd1056, 2;
	and.b64  	%rd1058, %rd946, 2;
	or.b64  	%rd1059, %rd1057, %rd1058;
	shr.u64 	%rd1060, %rd924, 63;
	or.b64  	%rd1061, %rd1060, %rd1059;
	shl.b64 	%rd1062, %rd1061, 2;
	and.b64  	%rd1063, %rd917, 2;
	or.b64  	%rd1064, %rd1062, %rd1063;
	shr.u64 	%rd1065, %rd906, 5;
	and.b64  	%rd1066, %rd1065, 1;
	or.b64  	%rd1067, %rd1066, %rd1064;
	shl.b64 	%rd1068, %rd1067, 2;
	and.b64  	%rd1069, %rd959, 2;
	or.b64  	%rd1070, %rd1068, %rd1069;
	shr.u64 	%rd1071, %rd906, 21;
	and.b64  	%rd1072, %rd1071, 1;
	or.b64  	%rd1073, %rd1072, %rd1070;
	shl.b64 	%rd1074, %rd1073, 2;
	and.b64  	%rd1075, %rd967, 2;
	or.b64  	%rd1076, %rd1074, %rd1075;
	shr.u64 	%rd1077, %rd906, 37;
	and.b64  	%rd1078, %rd1077, 1;
	or.b64  	%rd1079, %rd1078, %rd1076;
	shl.b64 	%rd1080, %rd1079, 2;
	and.b64  	%rd1081, %rd975, 2;
	or.b64  	%rd1082, %rd1080, %rd1081;
	shr.u64 	%rd1083, %rd906, 53;
	and.b64  	%rd1084, %rd1083, 1;
	or.b64  	%rd1085, %rd1084, %rd1082;
	shl.b64 	%rd1086, %rd1085, 2;
	and.b64  	%rd1087, %rd923, 2;
	or.b64  	%rd1088, %rd1086, %rd1087;
	shr.u64 	%rd1089, %rd906, 3;
	and.b64  	%rd1090, %rd1089, 1;
	or.b64  	%rd1091, %rd1090, %rd1088;
	shl.b64 	%rd1092, %rd1091, 2;
	and.b64  	%rd1093, %rd989, 2;
	or.b64  	%rd1094, %rd1092, %rd1093;
	shr.u64 	%rd1095, %rd906, 19;
	and.b64  	%rd1096, %rd1095, 1;
	or.b64  	%rd1097, %rd1096, %rd1094;
	shl.b64 	%rd1098, %rd1097, 2;
	and.b64  	%rd1099, %rd997, 2;
	or.b64  	%rd1100, %rd1098, %rd1099;
	shr.u64 	%rd1101, %rd906, 35;
	and.b64  	%rd1102, %rd1101, 1;
	or.b64  	%rd1103, %rd1102, %rd1100;
	shl.b64 	%rd1104, %rd1103, 2;
	and.b64  	%rd1105, %rd1005, 2;
	or.b64  	%rd1106, %rd1104, %rd1105;
	shr.u64 	%rd1107, %rd906, 51;
	and.b64  	%rd1108, %rd1107, 1;
	or.b64  	%rd1109, %rd1108, %rd1106;
	shl.b64 	%rd1110, %rd1109, 2;
	or.b64  	%rd1111, %rd1110, %rd925;
	shr.u64 	%rd1112, %rd906, 1;
	and.b64  	%rd1113, %rd1112, 1;
	or.b64  	%rd1114, %rd1113, %rd1111;
	shl.b64 	%rd1115, %rd1114, 2;
	and.b64  	%rd1116, %rd1018, 2;
	or.b64  	%rd1117, %rd1115, %rd1116;
	shr.u64 	%rd1118, %rd906, 17;
	and.b64  	%rd1119, %rd1118, 1;
	or.b64  	%rd1120, %rd1119, %rd1117;
	shl.b64 	%rd1121, %rd1120, 2;
	and.b64  	%rd1122, %rd1026, 2;
	or.b64  	%rd1123, %rd1121, %rd1122;
	shr.u64 	%rd1124, %rd906, 33;
	and.b64  	%rd1125, %rd1124, 1;
	or.b64  	%rd1126, %rd1125, %rd1123;
	shl.b64 	%rd1127, %rd1126, 2;
	and.b64  	%rd1128, %rd1034, 2;
	or.b64  	%rd1129, %rd1127, %rd1128;
	shr.u64 	%rd1130, %rd906, 49;
	and.b64  	%rd1131, %rd1130, 1;
	or.b64  	%rd1132, %rd1131, %rd1129;
	shr.u64 	%rd4341, %rd1127, 32;
	and.b64  	%rd4340, %rd1132, 4294967295;
	cvta.to.global.u64 	%rd1133, %rd4323;
	add.s64 	%rd4339, %rd1133, 128;
	mov.b32 	%r85, 0;
$L__BB1_13:
	mov.u64 	%rd163, %rd4340;
	ld.global.u64 	%rd1134, [%rd4339];
	shr.u64 	%rd1135, %rd163, 31;
	and.b64  	%rd165, %rd1135, 1;
	shl.b64 	%rd1136, %rd163, 3;
	and.b64  	%rd1137, %rd1136, 8;
	shr.u64 	%rd1138, %rd163, 29;
	and.b64  	%rd1139, %rd1138, 4;
	or.b64  	%rd1140, %rd1137, %rd1139;
	and.b64  	%rd166, %rd1138, 2;
	or.b64  	%rd1141, %rd1140, %rd166;
	and.b64  	%rd167, %rd1138, 1;
	or.b64  	%rd1142, %rd167, %rd1141;
	shl.b64 	%rd1143, %rd1142, 2;
	shr.u64 	%rd1144, %rd163, 27;
	and.b64  	%rd168, %rd1144, 2;
	or.b64  	%rd1145, %rd1143, %rd168;
	and.b64  	%rd169, %rd1144, 1;
	or.b64  	%rd1146, %rd169, %rd1145;
	shl.b64 	%rd1147, %rd1146, 2;
	or.b64  	%rd1148, %rd1147, %rd168;
	or.b64  	%rd1149, %rd169, %rd1148;
	shl.b64 	%rd1150, %rd1149, 2;
	shr.u64 	%rd1151, %rd163, 25;
	and.b64  	%rd170, %rd1151, 2;
	or.b64  	%rd1152, %rd1150, %rd170;
	and.b64  	%rd171, %rd1151, 1;
	or.b64  	%rd1153, %rd171, %rd1152;
	shr.u64 	%rd1154, %rd163, 24;
	and.b64  	%rd172, %rd1154, 1;
	shl.b64 	%rd1155, %rd1153, 2;
	shr.u64 	%rd1156, %rd163, 23;
	and.b64  	%rd1157, %rd1156, 2;
	or.b64  	%rd1158, %rd1155, %rd1157;
	and.b64  	%rd173, %rd1156, 1;
	or.b64  	%rd1159, %rd173, %rd1158;
	shl.b64 	%rd1160, %rd1159, 2;
	or.b64  	%rd1161, %rd1160, %rd1157;
	or.b64  	%rd1162, %rd173, %rd1161;
	shl.b64 	%rd1163, %rd1162, 2;
	shr.u64 	%rd1164, %rd163, 21;
	and.b64  	%rd174, %rd1164, 2;
	or.b64  	%rd1165, %rd1163, %rd174;
	and.b64  	%rd175, %rd1164, 1;
	or.b64  	%rd1166, %rd175, %rd1165;
	shl.b64 	%rd1167, %rd1166, 2;
	shr.u64 	%rd1168, %rd163, 19;
	and.b64  	%rd176, %rd1168, 2;
	or.b64  	%rd1169, %rd1167, %rd176;
	and.b64  	%rd177, %rd1168, 1;
	or.b64  	%rd1170, %rd177, %rd1169;
	shl.b64 	%rd1171, %rd1170, 2;
	or.b64  	%rd1172, %rd1171, %rd176;
	or.b64  	%rd1173, %rd177, %rd1172;
	shl.b64 	%rd1174, %rd1173, 2;
	shr.u64 	%rd1175, %rd163, 17;
	and.b64  	%rd178, %rd1175, 2;
	or.b64  	%rd1176, %rd1174, %rd178;
	and.b64  	%rd179, %rd1175, 1;
	or.b64  	%rd1177, %rd179, %rd1176;
	shl.b64 	%rd1178, %rd1177, 2;
	shr.u64 	%rd1179, %rd163, 15;
	and.b64  	%rd180, %rd1179, 2;
	or.b64  	%rd1180, %rd1178, %rd180;
	and.b64  	%rd181, %rd1179, 1;
	or.b64  	%rd1181, %rd181, %rd1180;
	shl.b64 	%rd1182, %rd1181, 2;
	or.b64  	%rd1183, %rd1182, %rd180;
	or.b64  	%rd1184, %rd181, %rd1183;
	shl.b64 	%rd1185, %rd1184, 2;
	shr.u64 	%rd1186, %rd163, 13;
	and.b64  	%rd182, %rd1186, 2;
	or.b64  	%rd1187, %rd1185, %rd182;
	and.b64  	%rd183, %rd1186, 1;
	or.b64  	%rd1188, %rd183, %rd1187;
	shl.b64 	%rd1189, %rd1188, 2;
	shr.u64 	%rd1190, %rd163, 11;
	and.b64  	%rd184, %rd1190, 2;
	or.b64  	%rd1191, %rd1189, %rd184;
	and.b64  	%rd185, %rd1190, 1;
	or.b64  	%rd1192, %rd185, %rd1191;
	shl.b64 	%rd1193, %rd1192, 2;
	or.b64  	%rd1194, %rd1193, %rd184;
	or.b64  	%rd1195, %rd185, %rd1194;
	shl.b64 	%rd1196, %rd1195, 2;
	shr.u64 	%rd1197, %rd163, 9;
	and.b64  	%rd186, %rd1197, 2;
	or.b64  	%rd1198, %rd1196, %rd186;
	and.b64  	%rd187, %rd1197, 1;
	or.b64  	%rd1199, %rd187, %rd1198;
	shl.b64 	%rd1200, %rd1199, 2;
	shr.u64 	%rd1201, %rd163, 7;
	and.b64  	%rd188, %rd1201, 2;
	or.b64  	%rd1202, %rd1200, %rd188;
	and.b64  	%rd189, %rd1201, 1;
	or.b64  	%rd1203, %rd189, %rd1202;
	shl.b64 	%rd1204, %rd1203, 2;
	or.b64  	%rd1205, %rd1204, %rd188;
	or.b64  	%rd1206, %rd189, %rd1205;
	shl.b64 	%rd1207, %rd1206, 2;
	shr.u64 	%rd1208, %rd163, 5;
	and.b64  	%rd190, %rd1208, 2;
	or.b64  	%rd1209, %rd1207, %rd190;
	and.b64  	%rd191, %rd1208, 1;
	or.b64  	%rd1210, %rd191, %rd1209;
	shl.b64 	%rd1211, %rd1210, 2;
	shr.u64 	%rd1212, %rd163, 3;
	and.b64  	%rd192, %rd1212, 2;
	or.b64  	%rd1213, %rd1211, %rd192;
	and.b64  	%rd193, %rd1212, 1;
	or.b64  	%rd1214, %rd193, %rd1213;
	shl.b64 	%rd1215, %rd1214, 2;
	or.b64  	%rd1216, %rd1215, %rd192;
	or.b64  	%rd1217, %rd193, %rd1216;
	shl.b64 	%rd1218, %rd1217, 2;
	shr.u64 	%rd1219, %rd163, 1;
	and.b64  	%rd194, %rd1219, 2;
	or.b64  	%rd1220, %rd1218, %rd194;
	and.b64  	%rd1221, %rd1219, 1;
	or.b64  	%rd1222, %rd1221, %rd1220;
	shl.b64 	%rd1223, %rd1222, 2;
	shl.b64 	%rd1224, %rd163, 1;
	and.b64  	%rd195, %rd1224, 2;
	or.b64  	%rd1225, %rd1223, %rd195;
	or.b64  	%rd1226, %rd165, %rd1225;
	xor.b64  	%rd1227, %rd1226, %rd1134;
	shr.u64 	%rd1228, %rd1227, 6;
	shr.u64 	%rd1229, %rd1227, 12;
	shr.u64 	%rd1230, %rd1227, 18;
	shr.u64 	%rd1231, %rd1227, 24;
	shr.u64 	%rd1232, %rd1227, 30;
	shr.u64 	%rd1233, %rd1227, 36;
	shr.u64 	%rd1234, %rd1227, 42;
	shr.u64 	%rd1235, %rd1227, 46;
	and.b64  	%rd1236, %rd1235, 2;
	and.b64  	%rd1237, %rd1234, 1;
	or.b64  	%rd1238, %rd1236, %rd1237;
	shr.u64 	%rd1239, %rd1227, 43;
	and.b64  	%rd1240, %rd1239, 15;
	shl.b64 	%rd1241, %rd1238, 4;
	mov.u64 	%rd1242, S_BOX;
	add.s64 	%rd1243, %rd1242, %rd1241;
	add.s64 	%rd1244, %rd1243, %rd1240;
	ld.global.nc.u8 	%rs17, [%rd1244];
	cvt.u16.u8 	%rs18, %rs17;
	shr.u64 	%rd1245, %rd1227, 40;
	and.b64  	%rd1246, %rd1245, 2;
	and.b64  	%rd1247, %rd1233, 1;
	or.b64  	%rd1248, %rd1246, %rd1247;
	shr.u64 	%rd1249, %rd1227, 37;
	and.b64  	%rd1250, %rd1249, 15;
	shl.b64 	%rd1251, %rd1248, 4;
	add.s64 	%rd1252, %rd1242, %rd1251;
	add.s64 	%rd1253, %rd1252, %rd1250;
	ld.global.nc.u8 	%rs19, [%rd1253+64];
	cvt.u16.u8 	%rs20, %rs19;
	shr.u64 	%rd1254, %rd1227, 34;
	and.b64  	%rd1255, %rd1254, 2;
	and.b64  	%rd1256, %rd1232, 1;
	or.b64  	%rd1257, %rd1255, %rd1256;
	shr.u64 	%rd1258, %rd1227, 31;
	and.b64  	%rd1259, %rd1258, 15;
	shl.b64 	%rd1260, %rd1257, 4;
	add.s64 	%rd1261, %rd1242, %rd1260;
	add.s64 	%rd1262, %rd1261, %rd1259;
	ld.global.nc.u8 	%rs21, [%rd1262+128];
	cvt.u64.u8 	%rd1263, %rs21;
	shr.u64 	%rd1264, %rd1227, 28;
	and.b64  	%rd1265, %rd1264, 2;
	and.b64  	%rd1266, %rd1231, 1;
	or.b64  	%rd1267, %rd1265, %rd1266;
	shr.u64 	%rd1268, %rd1227, 25;
	and.b64  	%rd1269, %rd1268, 15;
	shl.b64 	%rd1270, %rd1267, 4;
	add.s64 	%rd1271, %rd1242, %rd1270;
	add.s64 	%rd1272, %rd1271, %rd1269;
	ld.global.nc.u8 	%rs22, [%rd1272+192];
	cvt.u16.u8 	%rs23, %rs22;
	shr.u64 	%rd1273, %rd1227, 22;
	and.b64  	%rd1274, %rd1273, 2;
	and.b64  	%rd1275, %rd1230, 1;
	or.b64  	%rd1276, %rd1274, %rd1275;
	shr.u64 	%rd1277, %rd1227, 19;
	and.b64  	%rd1278, %rd1277, 15;
	shl.b64 	%rd1279, %rd1276, 4;
	add.s64 	%rd1280, %rd1242, %rd1279;
	add.s64 	%rd1281, %rd1280, %rd1278;
	ld.global.nc.u8 	%rs24, [%rd1281+256];
	cvt.u64.u8 	%rd1282, %rs24;
	shr.u64 	%rd1283, %rd1227, 16;
	and.b64  	%rd1284, %rd1283, 2;
	and.b64  	%rd1285, %rd1229, 1;
	or.b64  	%rd1286, %rd1284, %rd1285;
	shr.u64 	%rd1287, %rd1227, 13;
	and.b64  	%rd1288, %rd1287, 15;
	shl.b64 	%rd1289, %rd1286, 4;
	add.s64 	%rd1290, %rd1242, %rd1289;
	add.s64 	%rd1291, %rd1290, %rd1288;
	ld.global.nc.u8 	%rs25, [%rd1291+320];
	cvt.u32.u8 	%r29, %rs25;
	shr.u64 	%rd1292, %rd1227, 10;
	and.b64  	%rd1293, %rd1292, 2;
	and.b64  	%rd1294, %rd1228, 1;
	or.b64  	%rd1295, %rd1293, %rd1294;
	shr.u64 	%rd1296, %rd1227, 7;
	and.b64  	%rd1297, %rd1296, 15;
	shl.b64 	%rd1298, %rd1295, 4;
	add.s64 	%rd1299, %rd1242, %rd1298;
	add.s64 	%rd1300, %rd1299, %rd1297;
	ld.global.nc.u8 	%rs26, [%rd1300+384];
	cvt.u64.u8 	%rd1301, %rs26;
	shr.u64 	%rd1302, %rd1227, 4;
	and.b64  	%rd1303, %rd1302, 2;
	and.b64  	%rd1304, %rd1227, 1;
	or.b64  	%rd1305, %rd1303, %rd1304;
	shr.u64 	%rd1306, %rd1227, 1;
	and.b64  	%rd1307, %rd1306, 15;
	shl.b64 	%rd1308, %rd1305, 4;
	add.s64 	%rd1309, %rd1242, %rd1308;
	add.s64 	%rd1310, %rd1309, %rd1307;
	ld.global.nc.u8 	%rs27, [%rd1310+448];
	cvt.u16.u8 	%rs28, %rs27;
	shr.u16 	%rs29, %rs20, 4;
	cvt.u32.u16 	%r30, %rs18;
	and.b32  	%r31, %r30, 255;
	mul.wide.u32 	%rd1311, %r31, 256;
	cvt.u32.u16 	%r32, %rs20;
	and.b32  	%r33, %r32, 255;
	mul.wide.u32 	%rd1312, %r33, 16;
	or.b16  	%rs30, %rs29, %rs18;
	cvt.u64.u16 	%rd1313, %rs30;
	or.b64  	%rd1314, %rd1311, %rd1312;
	or.b64  	%rd1315, %rd1314, %rd1263;
	cvt.u64.u16 	%rd1316, %rs23;
	cvt.u32.u16 	%r34, %rs23;
	and.b32  	%r35, %r34, 255;
	mul.wide.u32 	%rd1317, %r35, 16;
	shr.u64 	%rd1318, %rd1282, 4;
	or.b64  	%rd1319, %rd1318, %rd1316;
	or.b64  	%rd1320, %rd1317, %rd1282;
	shl.b64 	%rd1321, %rd1315, 16;
	shl.b64 	%rd1322, %rd1320, 8;
	or.b64  	%rd1323, %rd1321, %rd1322;
	mul.wide.u32 	%rd1324, %r29, 16;
	or.b64  	%rd1325, %rd1324, %rd1301;
	or.b64  	%rd1326, %rd1325, %rd1323;
	shl.b64 	%rd1327, %rd1326, 4;
	shr.u16 	%rs31, %rs28, 1;
	shr.u16 	%rs32, %rs28, 3;
	cvt.u64.u16 	%rd1328, %rs28;
	and.b64  	%rd1329, %rd1328, 255;
	or.b64  	%rd1330, %rd1327, %rd1329;
	shr.u64 	%rd1331, %rd1320, 2;
	and.b64  	%rd1332, %rd1331, 4;
	shr.u64 	%rd1333, %rd1315, 4;
	and.b64  	%rd1334, %rd1333, 2;
	or.b64  	%rd1335, %rd1332, %rd1334;
	shr.u64 	%rd1336, %rd1326, 8;
	and.b64  	%rd1337, %rd1336, 1;
	or.b64  	%rd1338, %rd1337, %rd1335;
	shl.b64 	%rd1339, %rd1338, 2;
	shr.u64 	%rd1340, %rd1325, 6;
	and.b64  	%rd1341, %rd1340, 2;
	or.b64  	%rd1342, %rd1339, %rd1341;
	cvt.u64.u16 	%rd1343, %rs32;
	and.b64  	%rd1344, %rd1343, 1;
	or.b64  	%rd1345, %rd1344, %rd1342;
	shl.b64 	%rd1346, %rd1345, 2;
	shr.u64 	%rd1347, %rd1323, 15;
	and.b64  	%rd1348, %rd1347, 2;
	or.b64  	%rd1349, %rd1346, %rd1348;
	shr.u64 	%rd1350, %rd1330, 4;
	and.b64  	%rd1351, %rd1350, 1;
	or.b64  	%rd1352, %rd1351, %rd1349;
	shl.b64 	%rd1353, %rd1352, 2;
	shr.u64 	%rd1354, %rd1326, 10;
	and.b64  	%rd1355, %rd1354, 2;
	or.b64  	%rd1356, %rd1353, %rd1355;
	shr.u64 	%rd1357, %rd1314, 11;
	and.b64  	%rd1358, %rd1357, 1;
	or.b64  	%rd1359, %rd1358, %rd1356;
	shl.b64 	%rd1360, %rd1359, 2;
	and.b64  	%rd1361, %rd1319, 2;
	or.b64  	%rd1362, %rd1360, %rd1361;
	shr.u64 	%rd1363, %rd1325, 5;
	and.b64  	%rd1364, %rd1363, 1;
	or.b64  	%rd1365, %rd1364, %rd1362;
	shl.b64 	%rd1366, %rd1365, 2;
	shr.u64 	%rd1367, %rd1330, 5;
	and.b64  	%rd1368, %rd1367, 2;
	or.b64  	%rd1369, %rd1366, %rd1368;
	shr.u64 	%rd1370, %rd1315, 7;
	and.b64  	%rd1371, %rd1370, 1;
	or.b64  	%rd1372, %rd1371, %rd1369;
	and.b64  	%rd1373, %rd1336, 4;
	shl.b64 	%rd1374, %rd1372, 3;
	or.b64  	%rd1375, %rd1374, %rd1373;
	and.b64  	%rd1376, %rd1328, 2;
	or.b64  	%rd1377, %rd1376, %rd1375;
	shr.u64 	%rd1378, %rd1323, 18;
	and.b64  	%rd1379, %rd1378, 1;
	or.b64  	%rd1380, %rd1379, %rd1377;
	shl.b64 	%rd1381, %rd1380, 2;
	shr.u64 	%rd1382, %rd1314, 9;
	and.b64  	%rd1383, %rd1382, 2;
	or.b64  	%rd1384, %rd1381, %rd1383;
	and.b64  	%rd1385, %rd1333, 1;
	or.b64  	%rd1386, %rd1385, %rd1384;
	shl.b64 	%rd1387, %rd1386, 2;
	shr.u64 	%rd1388, %rd1325, 3;
	and.b64  	%rd1389, %rd1388, 2;
	or.b64  	%rd1390, %rd1387, %rd1389;
	shr.u64 	%rd1391, %rd1320, 6;
	and.b64  	%rd1392, %rd1391, 1;
	or.b64  	%rd1393, %rd1392, %rd1390;
	shl.b64 	%rd1394, %rd1393, 2;
	cvt.u32.u16 	%r36, %rs28;
	and.b32  	%r37, %r36, 255;
	mul.wide.u32 	%rd1395, %r37, 2;
	and.b64  	%rd1396, %rd1395, 2;
	or.b64  	%rd1397, %rd1394, %rd1396;
	and.b64  	%rd1398, %rd1367, 1;
	or.b64  	%rd1399, %rd1398, %rd1397;
	shl.b64 	%rd1400, %rd1399, 2;
	and.b64  	%rd1401, %rd1313, 2;
	or.b64  	%rd1402, %rd1400, %rd1401;
	shr.u64 	%rd1403, %rd1323, 19;
	and.b64  	%rd1404, %rd1403, 1;
	or.b64  	%rd1405, %rd1404, %rd1402;
	shl.b64 	%rd1406, %rd1405, 2;
	and.b64  	%rd1407, %rd1336, 2;
	or.b64  	%rd1408, %rd1406, %rd1407;
	shr.u64 	%rd1409, %rd1320, 7;
	and.b64  	%rd1410, %rd1409, 1;
	or.b64  	%rd1411, %rd1410, %rd1408;
	shl.b64 	%rd1412, %rd1411, 2;
	cvt.u64.u16 	%rd1413, %rs31;
	and.b64  	%rd1414, %rd1413, 2;
	or.b64  	%rd1415, %rd1412, %rd1414;
	shr.u64 	%rd1416, %rd1315, 6;
	and.b64  	%rd1417, %rd1416, 1;
	or.b64  	%rd1418, %rd1417, %rd1415;
	shl.b64 	%rd1419, %rd1418, 2;
	and.b64  	%rd1420, %rd1363, 2;
	or.b64  	%rd1421, %rd1419, %rd1420;
	shr.u64 	%rd1422, %rd1323, 17;
	and.b64  	%rd1423, %rd1422, 1;
	or.b64  	%rd1424, %rd1423, %rd1421;
	shl.b64 	%rd1425, %rd1424, 2;
	shr.u64 	%rd1426, %rd1314, 7;
	and.b64  	%rd1427, %rd1426, 2;
	or.b64  	%rd1428, %rd1425, %rd1427;
	shr.u64 	%rd1429, %rd1330, 7;
	and.b64  	%rd1430, %rd1429, 1;
	or.b64  	%rd1431, %rd1430, %rd1428;
	xor.b64  	%rd4340, %rd1431, %rd4341;
	add.s32 	%r85, %r85, 1;
	add.s64 	%rd4339, %rd4339, 8;
	setp.ne.s32 	%p5, %r85, 16;
	mov.u64 	%rd4341, %rd163;
	@%p5 bra 	$L__BB1_13;
	ld.param.u64 	%rd4324, [_Z12map_3des_edePmiS_i_param_2];
	shl.b64 	%rd1432, %rd4340, 32;
	or.b64  	%rd1433, %rd1432, %rd163;
	shl.b64 	%rd1434, %rd172, 3;
	shr.u64 	%rd1435, %rd1433, 54;
	and.b64  	%rd1436, %rd1435, 4;
	or.b64  	%rd1437, %rd1434, %rd1436;
	or.b64  	%rd1438, %rd1437, %rd180;
	shr.u64 	%rd1439, %rd1433, 48;
	and.b64  	%rd1440, %rd1439, 1;
	add.s64 	%rd1441, %rd1440, %rd1438;
	shl.b64 	%rd1442, %rd1441, 2;
	or.b64  	%rd1443, %rd1442, %rd188;
	shr.u64 	%rd1444, %rd1433, 40;
	and.b64  	%rd1445, %rd1444, 1;
	add.s64 	%rd1446, %rd1445, %rd1443;
	shl.b64 	%rd1447, %rd1446, 2;
	or.b64  	%rd1448, %rd1447, %rd195;
	shr.u64 	%rd1449, %rd1433, 32;
	and.b64  	%rd1450, %rd1449, 1;
	add.s64 	%rd1451, %rd1450, %rd1448;
	shl.b64 	%rd1452, %rd1451, 2;
	shl.b64 	%rd1453, %rd171, 1;
	or.b64  	%rd1454, %rd1452, %rd1453;
	shr.u64 	%rd1455, %rd1433, 57;
	and.b64  	%rd1456, %rd1455, 1;
	or.b64  	%rd1457, %rd1456, %rd1454;
	shl.b64 	%rd1458, %rd1457, 2;
	shl.b64 	%rd1459, %rd179, 1;
	or.b64  	%rd1460, %rd1458, %rd1459;
	shr.u64 	%rd1461, %rd1433, 49;
	and.b64  	%rd1462, %rd1461, 1;
	or.b64  	%rd1463, %rd1462, %rd1460;
	shl.b64 	%rd1464, %rd1463, 2;
	shl.b64 	%rd1465, %rd187, 1;
	or.b64  	%rd1466, %rd1464, %rd1465;
	shr.u64 	%rd1467, %rd1433, 41;
	and.b64  	%rd1468, %rd1467, 1;
	or.b64  	%rd1469, %rd1468, %rd1466;
	and.b64  	%rd1470, %rd163, 2;
	shl.b64 	%rd1471, %rd1469, 2;
	or.b64  	%rd1472, %rd1471, %rd1470;
	shr.u64 	%rd1473, %rd1433, 33;
	and.b64  	%rd1474, %rd1473, 1;
	or.b64  	%rd1475, %rd1474, %rd1472;
	shl.b64 	%rd1476, %rd1475, 2;
	or.b64  	%rd1477, %rd1476, %rd170;
	shr.u64 	%rd1478, %rd1433, 58;
	and.b64  	%rd1479, %rd1478, 1;
	add.s64 	%rd1480, %rd1479, %rd1477;
	shl.b64 	%rd1481, %rd1480, 2;
	or.b64  	%rd1482, %rd1481, %rd178;
	shr.u64 	%rd1483, %rd1433, 50;
	and.b64  	%rd1484, %rd1483, 1;
	add.s64 	%rd1485, %rd1484, %rd1482;
	shl.b64 	%rd1486, %rd1485, 2;
	or.b64  	%rd1487, %rd1486, %rd186;
	shr.u64 	%rd1488, %rd1433, 42;
	and.b64  	%rd1489, %rd1488, 1;
	add.s64 	%rd1490, %rd1489, %rd1487;
	shl.b64 	%rd1491, %rd1490, 2;
	or.b64  	%rd1492, %rd1491, %rd194;
	shr.u64 	%rd1493, %rd1433, 34;
	and.b64  	%rd1494, %rd1493, 1;
	add.s64 	%rd1495, %rd1494, %rd1492;
	shl.b64 	%rd1496, %rd1495, 2;
	shl.b64 	%rd1497, %rd169, 1;
	or.b64  	%rd1498, %rd1496, %rd1497;
	shr.u64 	%rd1499, %rd1433, 59;
	and.b64  	%rd1500, %rd1499, 1;
	or.b64  	%rd1501, %rd1500, %rd1498;
	shl.b64 	%rd1502, %rd1501, 2;
	shl.b64 	%rd1503, %rd177, 1;
	or.b64  	%rd1504, %rd1502, %rd1503;
	shr.u64 	%rd1505, %rd1433, 51;
	and.b64  	%rd1506, %rd1505, 1;
	or.b64  	%rd1507, %rd1506, %rd1504;
	shl.b64 	%rd1508, %rd1507, 2;
	shl.b64 	%rd1509, %rd185, 1;
	or.b64  	%rd1510, %rd1508, %rd1509;
	shr.u64 	%rd1511, %rd1433, 43;
	and.b64  	%rd1512, %rd1511, 1;
	or.b64  	%rd1513, %rd1512, %rd1510;
	shl.b64 	%rd1514, %rd1513, 2;
	shl.b64 	%rd1515, %rd193, 1;
	or.b64  	%rd1516, %rd1514, %rd1515;
	shr.u64 	%rd1517, %rd1433, 35;
	and.b64  	%rd1518, %rd1517, 1;
	or.b64  	%rd1519, %rd1518, %rd1516;
	shl.b64 	%rd1520, %rd1519, 2;
	or.b64  	%rd1521, %rd1520, %rd168;
	shr.u64 	%rd1522, %rd1433, 60;
	and.b64  	%rd1523, %rd1522, 1;
	add.s64 	%rd1524, %rd1523, %rd1521;
	shl.b64 	%rd1525, %rd1524, 2;
	or.b64  	%rd1526, %rd1525, %rd176;
	shr.u64 	%rd1527, %rd1433, 52;
	and.b64  	%rd1528, %rd1527, 1;
	add.s64 	%rd1529, %rd1528, %rd1526;
	shl.b64 	%rd1530, %rd1529, 2;
	or.b64  	%rd1531, %rd1530, %rd184;
	shr.u64 	%rd1532, %rd1433, 44;
	and.b64  	%rd1533, %rd1532, 1;
	add.s64 	%rd1534, %rd1533, %rd1531;
	shl.b64 	%rd1535, %rd1534, 2;
	or.b64  	%rd1536, %rd1535, %rd192;
	shr.u64 	%rd1537, %rd1433, 36;
	and.b64  	%rd1538, %rd1537, 1;
	add.s64 	%rd1539, %rd1538, %rd1536;
	shl.b64 	%rd1540, %rd1539, 2;
	shl.b64 	%rd1541, %rd167, 1;
	or.b64  	%rd1542, %rd1540, %rd1541;
	shr.u64 	%rd1543, %rd1433, 61;
	and.b64  	%rd1544, %rd1543, 1;
	or.b64  	%rd1545, %rd1544, %rd1542;
	shl.b64 	%rd1546, %rd1545, 2;
	shl.b64 	%rd1547, %rd175, 1;
	or.b64  	%rd1548, %rd1546, %rd1547;
	shr.u64 	%rd1549, %rd1433, 53;
	and.b64  	%rd1550, %rd1549, 1;
	or.b64  	%rd1551, %rd1550, %rd1548;
	shl.b64 	%rd1552, %rd1551, 2;
	shl.b64 	%rd1553, %rd183, 1;
	or.b64  	%rd1554, %rd1552, %rd1553;
	shr.u64 	%rd1555, %rd1433, 45;
	and.b64  	%rd1556, %rd1555, 1;
	or.b64  	%rd1557, %rd1556, %rd1554;
	shl.b64 	%rd1558, %rd1557, 2;
	shl.b64 	%rd1559, %rd191, 1;
	or.b64  	%rd1560, %rd1558, %rd1559;
	shr.u64 	%rd1561, %rd1433, 37;
	and.b64  	%rd1562, %rd1561, 1;
	or.b64  	%rd1563, %rd1562, %rd1560;
	shl.b64 	%rd1564, %rd1563, 2;
	or.b64  	%rd1565, %rd1564, %rd166;
	shr.u64 	%rd1566, %rd1433, 62;
	and.b64  	%rd1567, %rd1566, 1;
	add.s64 	%rd1568, %rd1567, %rd1565;
	shl.b64 	%rd1569, %rd1568, 2;
	or.b64  	%rd1570, %rd1569, %rd174;
	and.b64  	%rd1571, %rd1435, 1;
	add.s64 	%rd1572, %rd1571, %rd1570;
	shl.b64 	%rd1573, %rd1572, 2;
	or.b64  	%rd1574, %rd1573, %rd182;
	shr.u64 	%rd1575, %rd1433, 46;
	and.b64  	%rd1576, %rd1575, 1;
	add.s64 	%rd1577, %rd1576, %rd1574;
	shl.b64 	%rd1578, %rd1577, 2;
	or.b64  	%rd1579, %rd1578, %rd190;
	shr.u64 	%rd1580, %rd1433, 38;
	and.b64  	%rd1581, %rd1580, 1;
	add.s64 	%rd1582, %rd1581, %rd1579;
	shl.b64 	%rd1583, %rd1582, 2;
	shl.b64 	%rd1584, %rd165, 1;
	or.b64  	%rd1585, %rd1583, %rd1584;
	shr.u64 	%rd1586, %rd1433, 63;
	or.b64  	%rd1587, %rd1586, %rd1585;
	shl.b64 	%rd1588, %rd1587, 2;
	shl.b64 	%rd1589, %rd173, 1;
	or.b64  	%rd1590, %rd1588, %rd1589;
	shr.u64 	%rd1591, %rd1433, 55;
	and.b64  	%rd1592, %rd1591, 1;
	or.b64  	%rd1593, %rd1592, %rd1590;
	shl.b64 	%rd1594, %rd1593, 2;
	shl.b64 	%rd1595, %rd181, 1;
	or.b64  	%rd1596, %rd1594, %rd1595;
	shr.u64 	%rd1597, %rd1433, 47;
	and.b64  	%rd1598, %rd1597, 1;
	or.b64  	%rd1599, %rd1598, %rd1596;
	shl.b64 	%rd1600, %rd1599, 2;
	shl.b64 	%rd1601, %rd189, 1;
	shr.u64 	%rd1602, %rd1582, 14;
	shr.u64 	%rd1603, %rd1600, 3;
	and.b64  	%rd1604, %rd1603, 8;
	shr.u64 	%rd1605, %rd1600, 12;
	and.b64  	%rd1606, %rd1605, 4;
	or.b64  	%rd1607, %rd1604, %rd1606;
	shr.u64 	%rd1608, %rd1582, 13;
	and.b64  	%rd1609, %rd1608, 2;
	or.b64  	%rd1610, %rd1607, %rd1609;
	shr.u64 	%rd1611, %rd1582, 22;
	and.b64  	%rd1612, %rd1611, 1;
	or.b64  	%rd1613, %rd1612, %rd1610;
	shr.u64 	%rd1614, %rd1582, 30;
	shl.b64 	%rd1615, %rd1613, 2;
	shr.u64 	%rd1616, %rd1582, 29;
	and.b64  	%rd1617, %rd1616, 2;
	or.b64  	%rd1618, %rd1615, %rd1617;
	shr.u64 	%rd1619, %rd1582, 38;
	and.b64  	%rd1620, %rd1619, 1;
	or.b64  	%rd1621, %rd1620, %rd1618;
	shr.u64 	%rd1622, %rd1582, 46;
	shl.b64 	%rd1623, %rd1621, 2;
	shr.u64 	%rd1624, %rd1582, 45;
	and.b64  	%rd1625, %rd1624, 2;
	or.b64  	%rd1626, %rd1623, %rd1625;
	shr.u64 	%rd1627, %rd1582, 54;
	and.b64  	%rd1628, %rd1627, 1;
	or.b64  	%rd1629, %rd1628, %rd1626;
	shl.b64 	%rd1630, %rd1629, 2;
	and.b64  	%rd1631, %rd1603, 2;
	or.b64  	%rd1632, %rd1630, %rd1631;
	and.b64  	%rd1633, %rd1605, 1;
	or.b64  	%rd1634, %rd1633, %rd1632;
	shr.u64 	%rd1635, %rd1582, 12;
	shl.b64 	%rd1636, %rd1634, 2;
	shr.u64 	%rd1637, %rd1582, 11;
	and.b64  	%rd1638, %rd1637, 2;
	or.b64  	%rd1639, %rd1636, %rd1638;
	shr.u64 	%rd1640, %rd1582, 20;
	and.b64  	%rd1641, %rd1640, 1;
	or.b64  	%rd1642, %rd1641, %rd1639;
	shr.u64 	%rd1643, %rd1582, 28;
	shl.b64 	%rd1644, %rd1642, 2;
	shr.u64 	%rd1645, %rd1582, 27;
	and.b64  	%rd1646, %rd1645, 2;
	or.b64  	%rd1647, %rd1644, %rd1646;
	shr.u64 	%rd1648, %rd1582, 36;
	and.b64  	%rd1649, %rd1648, 1;
	or.b64  	%rd1650, %rd1649, %rd1647;
	shr.u64 	%rd1651, %rd1582, 44;
	shl.b64 	%rd1652, %rd1650, 2;
	shr.u64 	%rd1653, %rd1582, 43;
	and.b64  	%rd1654, %rd1653, 2;
	or.b64  	%rd1655, %rd1652, %rd1654;
	shr.u64 	%rd1656, %rd1582, 52;
	and.b64  	%rd1657, %rd1656, 1;
	or.b64  	%rd1658, %rd1657, %rd1655;
	shl.b64 	%rd1659, %rd1658, 2;
	and.b64  	%rd1660, %rd1575, 2;
	or.b64  	%rd1661, %rd1659, %rd1660;
	shr.u64 	%rd1662, %rd1582, 2;
	and.b64  	%rd1663, %rd1662, 1;
	or.b64  	%rd1664, %rd1663, %rd1661;
	shr.u64 	%rd1665, %rd1582, 10;
	shl.b64 	%rd1666, %rd1664, 2;
	shr.u64 	%rd1667, %rd1582, 9;
	and.b64  	%rd1668, %rd1667, 2;
	or.b64  	%rd1669, %rd1666, %rd1668;
	shr.u64 	%rd1670, %rd1582, 18;
	and.b64  	%rd1671, %rd1670, 1;
	or.b64  	%rd1672, %rd1671, %rd1669;
	shr.u64 	%rd1673, %rd1582, 26;
	shl.b64 	%rd1674, %rd1672, 2;
	shr.u64 	%rd1675, %rd1582, 25;
	and.b64  	%rd1676, %rd1675, 2;
	or.b64  	%rd1677, %rd1674, %rd1676;
	shr.u64 	%rd1678, %rd1582, 34;
	and.b64  	%rd1679, %rd1678, 1;
	or.b64  	%rd1680, %rd1679, %rd1677;
	shr.u64 	%rd1681, %rd1582, 42;
	shl.b64 	%rd1682, %rd1680, 2;
	shr.u64 	%rd1683, %rd1582, 41;
	and.b64  	%rd1684, %rd1683, 2;
	or.b64  	%rd1685, %rd1682, %rd1684;
	shr.u64 	%rd1686, %rd1582, 50;
	and.b64  	%rd1687, %rd1686, 1;
	or.b64  	%rd1688, %rd1687, %rd1685;
	shl.b64 	%rd1689, %rd1688, 2;
	and.b64  	%rd1690, %rd1580, 2;
	or.b64  	%rd1691, %rd1689, %rd1690;
	and.b64  	%rd1692, %rd1582, 1;
	or.b64  	%rd1693, %rd1692, %rd1691;
	shr.u64 	%rd1694, %rd1582, 8;
	shl.b64 	%rd1695, %rd1693, 2;
	shr.u64 	%rd1696, %rd1600, 15;
	and.b64  	%rd1697, %rd1696, 2;
	or.b64  	%rd1698, %rd1695, %rd1697;
	shr.u64 	%rd1699, %rd1582, 16;
	and.b64  	%rd1700, %rd1699, 1;
	or.b64  	%rd1701, %rd1700, %rd1698;
	shr.u64 	%rd1702, %rd1582, 24;
	shl.b64 	%rd1703, %rd1701, 2;
	shr.u64 	%rd1704, %rd1600, 31;
	and.b64  	%rd1705, %rd1704, 2;
	or.b64  	%rd1706, %rd1703, %rd1705;
	shr.u64 	%rd1707, %rd1582, 32;
	and.b64  	%rd1708, %rd1707, 1;
	or.b64  	%rd1709, %rd1708, %rd1706;
	shr.u64 	%rd1710, %rd1582, 40;
	shl.b64 	%rd1711, %rd1709, 2;
	shr.u64 	%rd1712, %rd1600, 47;
	and.b64  	%rd1713, %rd1712, 2;
	or.b64  	%rd1714, %rd1711, %rd1713;
	shr.u64 	%rd1715, %rd1582, 48;
	and.b64  	%rd1716, %rd1715, 1;
	or.b64  	%rd1717, %rd1716, %rd1714;
	shl.b64 	%rd1718, %rd1717, 2;
	and.b64  	%rd1719, %rd1587, 2;
	or.b64  	%rd1720, %rd1718, %rd1719;
	and.b64  	%rd1721, %rd1696, 1;
	or.b64  	%rd1722, %rd1721, %rd1720;
	shl.b64 	%rd1723, %rd1722, 2;
	and.b64  	%rd1724, %rd1602, 2;
	or.b64  	%rd1725, %rd1723, %rd1724;
	and.b64  	%rd1726, %rd1704, 1;
	or.b64  	%rd1727, %rd1726, %rd1725;
	shl.b64 	%rd1728, %rd1727, 2;
	and.b64  	%rd1729, %rd1614, 2;
	or.b64  	%rd1730, %rd1728, %rd1729;
	and.b64  	%rd1731, %rd1712, 1;
	or.b64  	%rd1732, %rd1731, %rd1730;
	shl.b64 	%rd1733, %rd1732, 2;
	and.b64  	%rd1734, %rd1622, 2;
	or.b64  	%rd1735, %rd1733, %rd1734;
	shr.u64 	%rd1736, %rd1600, 63;
	or.b64  	%rd1737, %rd1736, %rd1735;
	shl.b64 	%rd1738, %rd1737, 2;
	and.b64  	%rd1739, %rd1593, 2;
	or.b64  	%rd1740, %rd1738, %rd1739;
	shr.u64 	%rd1741, %rd1582, 5;
	and.b64  	%rd1742, %rd1741, 1;
	or.b64  	%rd1743, %rd1742, %rd1740;
	shl.b64 	%rd1744, %rd1743, 2;
	and.b64  	%rd1745, %rd1635, 2;
	or.b64  	%rd1746, %rd1744, %rd1745;
	shr.u64 	%rd1747, %rd1582, 21;
	and.b64  	%rd1748, %rd1747, 1;
	or.b64  	%rd1749, %rd1748, %rd1746;
	shl.b64 	%rd1750, %rd1749, 2;
	and.b64  	%rd1751, %rd1643, 2;
	or.b64  	%rd1752, %rd1750, %rd1751;
	shr.u64 	%rd1753, %rd1582, 37;
	and.b64  	%rd1754, %rd1753, 1;
	or.b64  	%rd1755, %rd1754, %rd1752;
	shl.b64 	%rd1756, %rd1755, 2;
	and.b64  	%rd1757, %rd1651, 2;
	or.b64  	%rd1758, %rd1756, %rd1757;
	shr.u64 	%rd1759, %rd1582, 53;
	and.b64  	%rd1760, %rd1759, 1;
	or.b64  	%rd1761, %rd1760, %rd1758;
	shl.b64 	%rd1762, %rd1761, 2;
	and.b64  	%rd1763, %rd1599, 2;
	or.b64  	%rd1764, %rd1762, %rd1763;
	shr.u64 	%rd1765, %rd1582, 3;
	and.b64  	%rd1766, %rd1765, 1;
	or.b64  	%rd1767, %rd1766, %rd1764;
	shl.b64 	%rd1768, %rd1767, 2;
	and.b64  	%rd1769, %rd1665, 2;
	or.b64  	%rd1770, %rd1768, %rd1769;
	shr.u64 	%rd1771, %rd1582, 19;
	and.b64  	%rd1772, %rd1771, 1;
	or.b64  	%rd1773, %rd1772, %rd1770;
	shl.b64 	%rd1774, %rd1773, 2;
	and.b64  	%rd1775, %rd1673, 2;
	or.b64  	%rd1776, %rd1774, %rd1775;
	shr.u64 	%rd1777, %rd1582, 35;
	and.b64  	%rd1778, %rd1777, 1;
	or.b64  	%rd1779, %rd1778, %rd1776;
	shl.b64 	%rd1780, %rd1779, 2;
	and.b64  	%rd1781, %rd1681, 2;
	or.b64  	%rd1782, %rd1780, %rd1781;
	shr.u64 	%rd1783, %rd1582, 51;
	and.b64  	%rd1784, %rd1783, 1;
	or.b64  	%rd1785, %rd1784, %rd1782;
	shl.b64 	%rd1786, %rd1785, 2;
	or.b64  	%rd1787, %rd1786, %rd1601;
	shr.u64 	%rd1788, %rd1582, 1;
	and.b64  	%rd1789, %rd1788, 1;
	or.b64  	%rd1790, %rd1789, %rd1787;
	shl.b64 	%rd1791, %rd1790, 2;
	and.b64  	%rd1792, %rd1694, 2;
	or.b64  	%rd1793, %rd1791, %rd1792;
	shr.u64 	%rd1794, %rd1582, 17;
	and.b64  	%rd1795, %rd1794, 1;
	or.b64  	%rd1796, %rd1795, %rd1793;
	shl.b64 	%rd1797, %rd1796, 2;
	and.b64  	%rd1798, %rd1702, 2;
	or.b64  	%rd1799, %rd1797, %rd1798;
	shr.u64 	%rd1800, %rd1582, 33;
	and.b64  	%rd1801, %rd1800, 1;
	or.b64  	%rd1802, %rd1801, %rd1799;
	shl.b64 	%rd1803, %rd1802, 2;
	and.b64  	%rd1804, %rd1710, 2;
	or.b64  	%rd1805, %rd1803, %rd1804;
	shr.u64 	%rd1806, %rd1582, 49;
	and.b64  	%rd1807, %rd1806, 1;
	or.b64  	%rd1808, %rd1807, %rd1805;
	shr.u64 	%rd4344, %rd1803, 32;
	and.b64  	%rd4343, %rd1808, 4294967295;
	cvta.to.global.u64 	%rd1809, %rd4324;
	add.s64 	%rd4342, %rd1809, 376;
	mov.b32 	%r86, 0;
$L__BB1_15:
	mov.u64 	%rd202, %rd4343;
	ld.global.u64 	%rd1810, [%rd4342];
	shr.u64 	%rd1811, %rd202, 31;
	and.b64  	%rd204, %rd1811, 1;
	shl.b64 	%rd1812, %rd202, 3;
	and.b64  	%rd1813, %rd1812, 8;
	shr.u64 	%rd1814, %rd202, 29;
	and.b64  	%rd1815, %rd1814, 4;
	or.b64  	%rd1816, %rd1813, %rd1815;
	and.b64  	%rd205, %rd1814, 2;
	or.b64  	%rd1817, %rd1816, %rd205;
	and.b64  	%rd206, %rd1814, 1;
	or.b64  	%rd1818, %rd206, %rd1817;
	shl.b64 	%rd1819, %rd1818, 2;
	shr.u64 	%rd1820, %rd202, 27;
	and.b64  	%rd207, %rd1820, 2;
	or.b64  	%rd1821, %rd1819, %rd207;
	and.b64  	%rd208, %rd1820, 1;
	or.b64  	%rd1822, %rd208, %rd1821;
	shl.b64 	%rd1823, %rd1822, 2;
	or.b64  	%rd1824, %rd1823, %rd207;
	or.b64  	%rd1825, %rd208, %rd1824;
	shl.b64 	%rd1826, %rd1825, 2;
	shr.u64 	%rd1827, %rd202, 25;
	and.b64  	%rd209, %rd1827, 2;
	or.b64  	%rd1828, %rd1826, %rd209;
	and.b64  	%rd210, %rd1827, 1;
	or.b64  	%rd1829, %rd210, %rd1828;
	shr.u64 	%rd1830, %rd202, 24;
	and.b64  	%rd211, %rd1830, 1;
	shl.b64 	%rd1831, %rd1829, 2;
	shr.u64 	%rd1832, %rd202, 23;
	and.b64  	%rd1833, %rd1832, 2;
	or.b64  	%rd1834, %rd1831, %rd1833;
	and.b64  	%rd212, %rd1832, 1;
	or.b64  	%rd1835, %rd212, %rd1834;
	shl.b64 	%rd1836, %rd1835, 2;
	or.b64  	%rd1837, %rd1836, %rd1833;
	or.b64  	%rd1838, %rd212, %rd1837;
	shl.b64 	%rd1839, %rd1838, 2;
	shr.u64 	%rd1840, %rd202, 21;
	and.b64  	%rd213, %rd1840, 2;
	or.b64  	%rd1841, %rd1839, %rd213;
	and.b64  	%rd214, %rd1840, 1;
	or.b64  	%rd1842, %rd214, %rd1841;
	shl.b64 	%rd1843, %rd1842, 2;
	shr.u64 	%rd1844, %rd202, 19;
	and.b64  	%rd215, %rd1844, 2;
	or.b64  	%rd1845, %rd1843, %rd215;
	and.b64  	%rd216, %rd1844, 1;
	or.b64  	%rd1846, %rd216, %rd1845;
	shl.b64 	%rd1847, %rd1846, 2;
	or.b64  	%rd1848, %rd1847, %rd215;
	or.b64  	%rd1849, %rd216, %rd1848;
	shl.b64 	%rd1850, %rd1849, 2;
	shr.u64 	%rd1851, %rd202, 17;
	and.b64  	%rd217, %rd1851, 2;
	or.b64  	%rd1852, %rd1850, %rd217;
	and.b64  	%rd218, %rd1851, 1;
	or.b64  	%rd1853, %rd218, %rd1852;
	shl.b64 	%rd1854, %rd1853, 2;
	shr.u64 	%rd1855, %rd202, 15;
	and.b64  	%rd219, %rd1855, 2;
	or.b64  	%rd1856, %rd1854, %rd219;
	and.b64  	%rd220, %rd1855, 1;
	or.b64  	%rd1857, %rd220, %rd1856;
	shl.b64 	%rd1858, %rd1857, 2;
	or.b64  	%rd1859, %rd1858, %rd219;
	or.b64  	%rd1860, %rd220, %rd1859;
	shl.b64 	%rd1861, %rd1860, 2;
	shr.u64 	%rd1862, %rd202, 13;
	and.b64  	%rd221, %rd1862, 2;
	or.b64  	%rd1863, %rd1861, %rd221;
	and.b64  	%rd222, %rd1862, 1;
	or.b64  	%rd1864, %rd222, %rd1863;
	shl.b64 	%rd1865, %rd1864, 2;
	shr.u64 	%rd1866, %rd202, 11;
	and.b64  	%rd223, %rd1866, 2;
	or.b64  	%rd1867, %rd1865, %rd223;
	and.b64  	%rd224, %rd1866, 1;
	or.b64  	%rd1868, %rd224, %rd1867;
	shl.b64 	%rd1869, %rd1868, 2;
	or.b64  	%rd1870, %rd1869, %rd223;
	or.b64  	%rd1871, %rd224, %rd1870;
	shl.b64 	%rd1872, %rd1871, 2;
	shr.u64 	%rd1873, %rd202, 9;
	and.b64  	%rd225, %rd1873, 2;
	or.b64  	%rd1874, %rd1872, %rd225;
	and.b64  	%rd226, %rd1873, 1;
	or.b64  	%rd1875, %rd226, %rd1874;
	shl.b64 	%rd1876, %rd1875, 2;
	shr.u64 	%rd1877, %rd202, 7;
	and.b64  	%rd227, %rd1877, 2;
	or.b64  	%rd1878, %rd1876, %rd227;
	and.b64  	%rd228, %rd1877, 1;
	or.b64  	%rd1879, %rd228, %rd1878;
	shl.b64 	%rd1880, %rd1879, 2;
	or.b64  	%rd1881, %rd1880, %rd227;
	or.b64  	%rd1882, %rd228, %rd1881;
	shl.b64 	%rd1883, %rd1882, 2;
	shr.u64 	%rd1884, %rd202, 5;
	and.b64  	%rd229, %rd1884, 2;
	or.b64  	%rd1885, %rd1883, %rd229;
	and.b64  	%rd230, %rd1884, 1;
	or.b64  	%rd1886, %rd230, %rd1885;
	shl.b64 	%rd1887, %rd1886, 2;
	shr.u64 	%rd1888, %rd202, 3;
	and.b64  	%rd231, %rd1888, 2;
	or.b64  	%rd1889, %rd1887, %rd231;
	and.b64  	%rd232, %rd1888, 1;
	or.b64  	%rd1890, %rd232, %rd1889;
	shl.b64 	%rd1891, %rd1890, 2;
	or.b64  	%rd1892, %rd1891, %rd231;
	or.b64  	%rd1893, %rd232, %rd1892;
	shl.b64 	%rd1894, %rd1893, 2;
	shr.u64 	%rd1895, %rd202, 1;
	and.b64  	%rd233, %rd1895, 2;
	or.b64  	%rd1896, %rd1894, %rd233;
	and.b64  	%rd1897, %rd1895, 1;
	or.b64  	%rd1898, %rd1897, %rd1896;
	shl.b64 	%rd1899, %rd1898, 2;
	shl.b64 	%rd1900, %rd202, 1;
	and.b64  	%rd234, %rd1900, 2;
	or.b64  	%rd1901, %rd1899, %rd234;
	or.b64  	%rd1902, %rd204, %rd1901;
	xor.b64  	%rd1903, %rd1902, %rd1810;
	shr.u64 	%rd1904, %rd1903, 6;
	shr.u64 	%rd1905, %rd1903, 12;
	shr.u64 	%rd1906, %rd1903, 18;
	shr.u64 	%rd1907, %rd1903, 24;
	shr.u64 	%rd1908, %rd1903, 30;
	shr.u64 	%rd1909, %rd1903, 36;
	shr.u64 	%rd1910, %rd1903, 42;
	shr.u64 	%rd1911, %rd1903, 46;
	and.b64  	%rd1912, %rd1911, 2;
	and.b64  	%rd1913, %rd1910, 1;
	or.b64  	%rd1914, %rd1912, %rd1913;
	shr.u64 	%rd1915, %rd1903, 43;
	and.b64  	%rd1916, %rd1915, 15;
	shl.b64 	%rd1917, %rd1914, 4;
	mov.u64 	%rd1918, S_BOX;
	add.s64 	%rd1919, %rd1918, %rd1917;
	add.s64 	%rd1920, %rd1919, %rd1916;
	ld.global.nc.u8 	%rs33, [%rd1920];
	cvt.u16.u8 	%rs34, %rs33;
	shr.u64 	%rd1921, %rd1903, 40;
	and.b64  	%rd1922, %rd1921, 2;
	and.b64  	%rd1923, %rd1909, 1;
	or.b64  	%rd1924, %rd1922, %rd1923;
	shr.u64 	%rd1925, %rd1903, 37;
	and.b64  	%rd1926, %rd1925, 15;
	shl.b64 	%rd1927, %rd1924, 4;
	add.s64 	%rd1928, %rd1918, %rd1927;
	add.s64 	%rd1929, %rd1928, %rd1926;
	ld.global.nc.u8 	%rs35, [%rd1929+64];
	cvt.u16.u8 	%rs36, %rs35;
	shr.u64 	%rd1930, %rd1903, 34;
	and.b64  	%rd1931, %rd1930, 2;
	and.b64  	%rd1932, %rd1908, 1;
	or.b64  	%rd1933, %rd1931, %rd1932;
	shr.u64 	%rd1934, %rd1903, 31;
	and.b64  	%rd1935, %rd1934, 15;
	shl.b64 	%rd1936, %rd1933, 4;
	add.s64 	%rd1937, %rd1918, %rd1936;
	add.s64 	%rd1938, %rd1937, %rd1935;
	ld.global.nc.u8 	%rs37, [%rd1938+128];
	cvt.u64.u8 	%rd1939, %rs37;
	shr.u64 	%rd1940, %rd1903, 28;
	and.b64  	%rd1941, %rd1940, 2;
	and.b64  	%rd1942, %rd1907, 1;
	or.b64  	%rd1943, %rd1941, %rd1942;
	shr.u64 	%rd1944, %rd1903, 25;
	and.b64  	%rd1945, %rd1944, 15;
	shl.b64 	%rd1946, %rd1943, 4;
	add.s64 	%rd1947, %rd1918, %rd1946;
	add.s64 	%rd1948, %rd1947, %rd1945;
	ld.global.nc.u8 	%rs38, [%rd1948+192];
	cvt.u16.u8 	%rs39, %rs38;
	shr.u64 	%rd1949, %rd1903, 22;
	and.b64  	%rd1950, %rd1949, 2;
	and.b64  	%rd1951, %rd1906, 1;
	or.b64  	%rd1952, %rd1950, %rd1951;
	shr.u64 	%rd1953, %rd1903, 19;
	and.b64  	%rd1954, %rd1953, 15;
	shl.b64 	%rd1955, %rd1952, 4;
	add.s64 	%rd1956, %rd1918, %rd1955;
	add.s64 	%rd1957, %rd1956, %rd1954;
	ld.global.nc.u8 	%rs40, [%rd1957+256];
	cvt.u64.u8 	%rd1958, %rs40;
	shr.u64 	%rd1959, %rd1903, 16;
	and.b64  	%rd1960, %rd1959, 2;
	and.b64  	%rd1961, %rd1905, 1;
	or.b64  	%rd1962, %rd1960, %rd1961;
	shr.u64 	%rd1963, %rd1903, 13;
	and.b64  	%rd1964, %rd1963, 15;
	shl.b64 	%rd1965, %rd1962, 4;
	add.s64 	%rd1966, %rd1918, %rd1965;
	add.s64 	%rd1967, %rd1966, %rd1964;
	ld.global.nc.u8 	%rs41, [%rd1967+320];
	cvt.u32.u8 	%r39, %rs41;
	shr.u64 	%rd1968, %rd1903, 10;
	and.b64  	%rd1969, %rd1968, 2;
	and.b64  	%rd1970, %rd1904, 1;
	or.b64  	%rd1971, %rd1969, %rd1970;
	shr.u64 	%rd1972, %rd1903, 7;
	and.b64  	%rd1973, %rd1972, 15;
	shl.b64 	%rd1974, %rd1971, 4;
	add.s64 	%rd1975, %rd1918, %rd1974;
	add.s64 	%rd1976, %rd1975, %rd1973;
	ld.global.nc.u8 	%rs42, [%rd1976+384];
	cvt.u64.u8 	%rd1977, %rs42;
	shr.u64 	%rd1978, %rd1903, 4;
	and.b64  	%rd1979, %rd1978, 2;
	and.b64  	%rd1980, %rd1903, 1;
	or.b64  	%rd1981, %rd1979, %rd1980;
	shr.u64 	%rd1982, %rd1903, 1;
	and.b64  	%rd1983, %rd1982, 15;
	shl.b64 	%rd1984, %rd1981, 4;
	add.s64 	%rd1985, %rd1918, %rd1984;
	add.s64 	%rd1986, %rd1985, %rd1983;
	ld.global.nc.u8 	%rs43, [%rd1986+448];
	cvt.u16.u8 	%rs44, %rs43;
	shr.u16 	%rs45, %rs36, 4;
	cvt.u32.u16 	%r40, %rs34;
	and.b32  	%r41, %r40, 255;
	mul.wide.u32 	%rd1987, %r41, 256;
	cvt.u32.u16 	%r42, %rs36;
	and.b32  	%r43, %r42, 255;
	mul.wide.u32 	%rd1988, %r43, 16;
	or.b16  	%rs46, %rs45, %rs34;
	cvt.u64.u16 	%rd1989, %rs46;
	or.b64  	%rd1990, %rd1987, %rd1988;
	or.b64  	%rd1991, %rd1990, %rd1939;
	cvt.u64.u16 	%rd1992, %rs39;
	cvt.u32.u16 	%r44, %rs39;
	and.b32  	%r45, %r44, 255;
	mul.wide.u32 	%rd1993, %r45, 16;
	shr.u64 	%rd1994, %rd1958, 4;
	or.b64  	%rd1995, %rd1994, %rd1992;
	or.b64  	%rd1996, %rd1993, %rd1958;
	shl.b64 	%rd1997, %rd1991, 16;
	shl.b64 	%rd1998, %rd1996, 8;
	or.b64  	%rd1999, %rd1997, %rd1998;
	mul.wide.u32 	%rd2000, %r39, 16;
	or.b64  	%rd2001, %rd2000, %rd1977;
	or.b64  	%rd2002, %rd2001, %rd1999;
	shl.b64 	%rd2003, %rd2002, 4;
	shr.u16 	%rs47, %rs44, 1;
	shr.u16 	%rs48, %rs44, 3;
	cvt.u64.u16 	%rd2004, %rs44;
	and.b64  	%rd2005, %rd2004, 255;
	or.b64  	%rd2006, %rd2003, %rd2005;
	shr.u64 	%rd2007, %rd1996, 2;
	and.b64  	%rd2008, %rd2007, 4;
	shr.u64 	%rd2009, %rd1991, 4;
	and.b64  	%rd2010, %rd2009, 2;
	or.b64  	%rd2011, %rd2008, %rd2010;
	shr.u64 	%rd2012, %rd2002, 8;
	and.b64  	%rd2013, %rd2012, 1;
	or.b64  	%rd2014, %rd2013, %rd2011;
	shl.b64 	%rd2015, %rd2014, 2;
	shr.u64 	%rd2016, %rd2001, 6;
	and.b64  	%rd2017, %rd2016, 2;
	or.b64  	%rd2018, %rd2015, %rd2017;
	cvt.u64.u16 	%rd2019, %rs48;
	and.b64  	%rd2020, %rd2019, 1;
	or.b64  	%rd2021, %rd2020, %rd2018;
	shl.b64 	%rd2022, %rd2021, 2;
	shr.u64 	%rd2023, %rd1999, 15;
	and.b64  	%rd2024, %rd2023, 2;
	or.b64  	%rd2025, %rd2022, %rd2024;
	shr.u64 	%rd2026, %rd2006, 4;
	and.b64  	%rd2027, %rd2026, 1;
	or.b64  	%rd2028, %rd2027, %rd2025;
	shl.b64 	%rd2029, %rd2028, 2;
	shr.u64 	%rd2030, %rd2002, 10;
	and.b64  	%rd2031, %rd2030, 2;
	or.b64  	%rd2032, %rd2029, %rd2031;
	shr.u64 	%rd2033, %rd1990, 11;
	and.b64  	%rd2034, %rd2033, 1;
	or.b64  	%rd2035, %rd2034, %rd2032;
	shl.b64 	%rd2036, %rd2035, 2;
	and.b64  	%rd2037, %rd1995, 2;
	or.b64  	%rd2038, %rd2036, %rd2037;
	shr.u64 	%rd2039, %rd2001, 5;
	and.b64  	%rd2040, %rd2039, 1;
	or.b64  	%rd2041, %rd2040, %rd2038;
	shl.b64 	%rd2042, %rd2041, 2;
	shr.u64 	%rd2043, %rd2006, 5;
	and.b64  	%rd2044, %rd2043, 2;
	or.b64  	%rd2045, %rd2042, %rd2044;
	shr.u64 	%rd2046, %rd1991, 7;
	and.b64  	%rd2047, %rd2046, 1;
	or.b64  	%rd2048, %rd2047, %rd2045;
	and.b64  	%rd2049, %rd2012, 4;
	shl.b64 	%rd2050, %rd2048, 3;
	or.b64  	%rd2051, %rd2050, %rd2049;
	and.b64  	%rd2052, %rd2004, 2;
	or.b64  	%rd2053, %rd2052, %rd2051;
	shr.u64 	%rd2054, %rd1999, 18;
	and.b64  	%rd2055, %rd2054, 1;
	or.b64  	%rd2056, %rd2055, %rd2053;
	shl.b64 	%rd2057, %rd2056, 2;
	shr.u64 	%rd2058, %rd1990, 9;
	and.b64  	%rd2059, %rd2058, 2;
	or.b64  	%rd2060, %rd2057, %rd2059;
	and.b64  	%rd2061, %rd2009, 1;
	or.b64  	%rd2062, %rd2061, %rd2060;
	shl.b64 	%rd2063, %rd2062, 2;
	shr.u64 	%rd2064, %rd2001, 3;
	and.b64  	%rd2065, %rd2064, 2;
	or.b64  	%rd2066, %rd2063, %rd2065;
	shr.u64 	%rd2067, %rd1996, 6;
	and.b64  	%rd2068, %rd2067, 1;
	or.b64  	%rd2069, %rd2068, %rd2066;
	shl.b64 	%rd2070, %rd2069, 2;
	cvt.u32.u16 	%r46, %rs44;
	and.b32  	%r47, %r46, 255;
	mul.wide.u32 	%rd2071, %r47, 2;
	and.b64  	%rd2072, %rd2071, 2;
	or.b64  	%rd2073, %rd2070, %rd2072;
	and.b64  	%rd2074, %rd2043, 1;
	or.b64  	%rd2075, %rd2074, %rd2073;
	shl.b64 	%rd2076, %rd2075, 2;
	and.b64  	%rd2077, %rd1989, 2;
	or.b64  	%rd2078, %rd2076, %rd2077;
	shr.u64 	%rd2079, %rd1999, 19;
	and.b64  	%rd2080, %rd2079, 1;
	or.b64  	%rd2081, %rd2080, %rd2078;
	shl.b64 	%rd2082, %rd2081, 2;
	and.b64  	%rd2083, %rd2012, 2;
	or.b64  	%rd2084, %rd2082, %rd2083;
	shr.u64 	%rd2085, %rd1996, 7;
	and.b64  	%rd2086, %rd2085, 1;
	or.b64  	%rd2087, %rd2086, %rd2084;
	shl.b64 	%rd2088, %rd2087, 2;
	cvt.u64.u16 	%rd2089, %rs47;
	and.b64  	%rd2090, %rd2089, 2;
	or.b64  	%rd2091, %rd2088, %rd2090;
	shr.u64 	%rd2092, %rd1991, 6;
	and.b64  	%rd2093, %rd2092, 1;
	or.b64  	%rd2094, %rd2093, %rd2091;
	shl.b64 	%rd2095, %rd2094, 2;
	and.b64  	%rd2096, %rd2039, 2;
	or.b64  	%rd2097, %rd2095, %rd2096;
	shr.u64 	%rd2098, %rd1999, 17;
	and.b64  	%rd2099, %rd2098, 1;
	or.b64  	%rd2100, %rd2099, %rd2097;
	shl.b64 	%rd2101, %rd2100, 2;
	shr.u64 	%rd2102, %rd1990, 7;
	and.b64  	%rd2103, %rd2102, 2;
	or.b64  	%rd2104, %rd2101, %rd2103;
	shr.u64 	%rd2105, %rd2006, 7;
	and.b64  	%rd2106, %rd2105, 1;
	or.b64  	%rd2107, %rd2106, %rd2104;
	xor.b64  	%rd4343, %rd2107, %rd4344;
	add.s32 	%r86, %r86, 1;
	add.s64 	%rd4342, %rd4342, -8;
	setp.ne.s32 	%p6, %r86, 16;
	mov.u64 	%rd4344, %rd202;
	@%p6 bra 	$L__BB1_15;
	shl.b64 	%rd2108, %rd4343, 32;
	or.b64  	%rd2109, %rd2108, %rd202;
	shl.b64 	%rd2110, %rd211, 3;
	shr.u64 	%rd2111, %rd2109, 54;
	and.b64  	%rd2112, %rd2111, 4;
	or.b64  	%rd2113, %rd2110, %rd2112;
	or.b64  	%rd2114, %rd2113, %rd219;
	shr.u64 	%rd2115, %rd2109, 48;
	and.b64  	%rd2116, %rd2115, 1;
	add.s64 	%rd2117, %rd2116, %rd2114;
	shl.b64 	%rd2118, %rd2117, 2;
	or.b64  	%rd2119, %rd2118, %rd227;
	shr.u64 	%rd2120, %rd2109, 40;
	and.b64  	%rd2121, %rd2120, 1;
	add.s64 	%rd2122, %rd2121, %rd2119;
	shl.b64 	%rd2123, %rd2122, 2;
	or.b64  	%rd2124, %rd2123, %rd234;
	shr.u64 	%rd2125, %rd2109, 32;
	and.b64  	%rd2126, %rd2125, 1;
	add.s64 	%rd2127, %rd2126, %rd2124;
	shl.b64 	%rd2128, %rd2127, 2;
	shl.b64 	%rd2129, %rd210, 1;
	or.b64  	%rd2130, %rd2128, %rd2129;
	shr.u64 	%rd2131, %rd2109, 57;
	and.b64  	%rd2132, %rd2131, 1;
	or.b64  	%rd2133, %rd2132, %rd2130;
	shl.b64 	%rd2134, %rd2133, 2;
	shl.b64 	%rd2135, %rd218, 1;
	or.b64  	%rd2136, %rd2134, %rd2135;
	shr.u64 	%rd2137, %rd2109, 49;
	and.b64  	%rd2138, %rd2137, 1;
	or.b64  	%rd2139, %rd2138, %rd2136;
	shl.b64 	%rd2140, %rd2139, 2;
	shl.b64 	%rd2141, %rd226, 1;
	or.b64  	%rd2142, %rd2140, %rd2141;
	shr.u64 	%rd2143, %rd2109, 41;
	and.b64  	%rd2144, %rd2143, 1;
	or.b64  	%rd2145, %rd2144, %rd2142;
	and.b64  	%rd2146, %rd202, 2;
	shl.b64 	%rd2147, %rd2145, 2;
	or.b64  	%rd2148, %rd2147, %rd2146;
	shr.u64 	%rd2149, %rd2109, 33;
	and.b64  	%rd2150, %rd2149, 1;
	or.b64  	%rd2151, %rd2150, %rd2148;
	shl.b64 	%rd2152, %rd2151, 2;
	or.b64  	%rd2153, %rd2152, %rd209;
	shr.u64 	%rd2154, %rd2109, 58;
	and.b64  	%rd2155, %rd2154, 1;
	add.s64 	%rd2156, %rd2155, %rd2153;
	shl.b64 	%rd2157, %rd2156, 2;
	or.b64  	%rd2158, %rd2157, %rd217;
	shr.u64 	%rd2159, %rd2109, 50;
	and.b64  	%rd2160, %rd2159, 1;
	add.s64 	%rd2161, %rd2160, %rd2158;
	shl.b64 	%rd2162, %rd2161, 2;
	or.b64  	%rd2163, %rd2162, %rd225;
	shr.u64 	%rd2164, %rd2109, 42;
	and.b64  	%rd2165, %rd2164, 1;
	add.s64 	%rd2166, %rd2165, %rd2163;
	shl.b64 	%rd2167, %rd2166, 2;
	or.b64  	%rd2168, %rd2167, %rd233;
	shr.u64 	%rd2169, %rd2109, 34;
	and.b64  	%rd2170, %rd2169, 1;
	add.s64 	%rd2171, %rd2170, %rd2168;
	shl.b64 	%rd2172, %rd2171, 2;
	shl.b64 	%rd2173, %rd208, 1;
	or.b64  	%rd2174, %rd2172, %rd2173;
	shr.u64 	%rd2175, %rd2109, 59;
	and.b64  	%rd2176, %rd2175, 1;
	or.b64  	%rd2177, %rd2176, %rd2174;
	shl.b64 	%rd2178, %rd2177, 2;
	shl.b64 	%rd2179, %rd216, 1;
	or.b64  	%rd2180, %rd2178, %rd2179;
	shr.u64 	%rd2181, %rd2109, 51;
	and.b64  	%rd2182, %rd2181, 1;
	or.b64  	%rd2183, %rd2182, %rd2180;
	shl.b64 	%rd2184, %rd2183, 2;
	shl.b64 	%rd2185, %rd224, 1;
	or.b64  	%rd2186, %rd2184, %rd2185;
	shr.u64 	%rd2187, %rd2109, 43;
	and.b64  	%rd2188, %rd2187, 1;
	or.b64  	%rd2189, %rd2188, %rd2186;
	shl.b64 	%rd2190, %rd2189, 2;
	shl.b64 	%rd2191, %rd232, 1;
	or.b64  	%rd2192, %rd2190, %rd2191;
	shr.u64 	%rd2193, %rd2109, 35;
	and.b64  	%rd2194, %rd2193, 1;
	or.b64  	%rd2195, %rd2194, %rd2192;
	shl.b64 	%rd2196, %rd2195, 2;
	or.b64  	%rd2197, %rd2196, %rd207;
	shr.u64 	%rd2198, %rd2109, 60;
	and.b64  	%rd2199, %rd2198, 1;
	add.s64 	%rd2200, %rd2199, %rd2197;
	shl.b64 	%rd2201, %rd2200, 2;
	or.b64  	%rd2202, %rd2201, %rd215;
	shr.u64 	%rd2203, %rd2109, 52;
	and.b64  	%rd2204, %rd2203, 1;
	add.s64 	%rd2205, %rd2204, %rd2202;
	shl.b64 	%rd2206, %rd2205, 2;
	or.b64  	%rd2207, %rd2206, %rd223;
	shr.u64 	%rd2208, %rd2109, 44;
	and.b64  	%rd2209, %rd2208, 1;
	add.s64 	%rd2210, %rd2209, %rd2207;
	shl.b64 	%rd2211, %rd2210, 2;
	or.b64  	%rd2212, %rd2211, %rd231;
	shr.u64 	%rd2213, %rd2109, 36;
	and.b64  	%rd2214, %rd2213, 1;
	add.s64 	%rd2215, %rd2214, %rd2212;
	shl.b64 	%rd2216, %rd2215, 2;
	shl.b64 	%rd2217, %rd206, 1;
	or.b64  	%rd2218, %rd2216, %rd2217;
	shr.u64 	%rd2219, %rd2109, 61;
	and.b64  	%rd2220, %rd2219, 1;
	or.b64  	%rd2221, %rd2220, %rd2218;
	shl.b64 	%rd2222, %rd2221, 2;
	shl.b64 	%rd2223, %rd214, 1;
	or.b64  	%rd2224, %rd2222, %rd2223;
	shr.u64 	%rd2225, %rd2109, 53;
	and.b64  	%rd2226, %rd2225, 1;
	or.b64  	%rd2227, %rd2226, %rd2224;
	shl.b64 	%rd2228, %rd2227, 2;
	shl.b64 	%rd2229, %rd222, 1;
	or.b64  	%rd2230, %rd2228, %rd2229;
	shr.u64 	%rd2231, %rd2109, 45;
	and.b64  	%rd2232, %rd2231, 1;
	or.b64  	%rd2233, %rd2232, %rd2230;
	shl.b64 	%rd2234, %rd2233, 2;
	shl.b64 	%rd2235, %rd230, 1;
	or.b64  	%rd2236, %rd2234, %rd2235;
	shr.u64 	%rd2237, %rd2109, 37;
	and.b64  	%rd2238, %rd2237, 1;
	or.b64  	%rd2239, %rd2238, %rd2236;
	shl.b64 	%rd2240, %rd2239, 2;
	or.b64  	%rd2241, %rd2240, %rd205;
	shr.u64 	%rd2242, %rd2109, 62;
	and.b64  	%rd2243, %rd2242, 1;
	add.s64 	%rd2244, %rd2243, %rd2241;
	shl.b64 	%rd2245, %rd2244, 2;
	or.b64  	%rd2246, %rd2245, %rd213;
	and.b64  	%rd2247, %rd2111, 1;
	add.s64 	%rd2248, %rd2247, %rd2246;
	shl.b64 	%rd2249, %rd2248, 2;
	or.b64  	%rd2250, %rd2249, %rd221;
	shr.u64 	%rd2251, %rd2109, 46;
	and.b64  	%rd2252, %rd2251, 1;
	add.s64 	%rd2253, %rd2252, %rd2250;
	shl.b64 	%rd2254, %rd2253, 2;
	or.b64  	%rd2255, %rd2254, %rd229;
	shr.u64 	%rd2256, %rd2109, 38;
	and.b64  	%rd2257, %rd2256, 1;
	add.s64 	%rd2258, %rd2257, %rd2255;
	shl.b64 	%rd2259, %rd2258, 2;
	shl.b64 	%rd2260, %rd204, 1;
	or.b64  	%rd2261, %rd2259, %rd2260;
	shr.u64 	%rd2262, %rd2109, 63;
	or.b64  	%rd2263, %rd2262, %rd2261;
	shl.b64 	%rd2264, %rd2263, 2;
	shl.b64 	%rd2265, %rd212, 1;
	or.b64  	%rd2266, %rd2264, %rd2265;
	shr.u64 	%rd2267, %rd2109, 55;
	and.b64  	%rd2268, %rd2267, 1;
	or.b64  	%rd2269, %rd2268, %rd2266;
	shl.b64 	%rd2270, %rd2269, 2;
	shl.b64 	%rd2271, %rd220, 1;
	or.b64  	%rd2272, %rd2270, %rd2271;
	shr.u64 	%rd2273, %rd2109, 47;
	and.b64  	%rd2274, %rd2273, 1;
	or.b64  	%rd2275, %rd2274, %rd2272;
	shl.b64 	%rd2276, %rd2275, 2;
	shl.b64 	%rd2277, %rd228, 1;
	or.b64  	%rd2278, %rd2276, %rd2277;
	shr.u64 	%rd2279, %rd2109, 39;
	and.b64  	%rd2280, %rd2279, 1;
	or.b64  	%rd4345, %rd2280, %rd2278;
$L__BB1_17:
	ld.param.u64 	%rd4322, [_Z12map_3des_edePmiS_i_param_0];
	cvta.to.global.u64 	%rd4318, %rd4322;
	mov.u32 	%r78, %ctaid.x;
	mov.u32 	%r79, %tid.x;
	mad.lo.s32 	%r80, %r78, 500, %r79;
	mul.wide.s32 	%rd4319, %r80, 8;
	add.s64 	%rd4320, %rd4318, %rd4319;
	st.global.u64 	[%rd4320], %rd4345;
$L__BB1_18:
	ret;

}


// ===== COMPILED SASS (sm_100) =====

	.target	sm_100

	.elftype	@"ET_EXEC"


//--------------------- .note.nv.tkinfo           --------------------------
	.section	.note.nv.tkinfo,"",@"SHT_NOTE"
	.sectionflags	@"SHF_NOTE_NV_TKINFO"
	.tkinfo
        /*0018*/ 	.word	0x00000002
        /*0030*/ 	.string	""
        /*0030*/ 	.string	"ptxas"
        /*0030*/ 	.string	"Cuda compilation tools, release 13.0, V13.0.88"
        /*0030*/ 	.string	"Build cuda_13.0.r13.0/compiler.36424714_0"
        /*0030*/ 	.string	"-arch sm_100 -m 64 "



//--------------------- .note.nv.cuinfo           --------------------------
	.section	.note.nv.cuinfo,"",@"SHT_NOTE"
	.sectionflags	@"SHF_NOTE_NV_CUINFO"
        /*0018*/ 	.short	0x0002
        /*001a*/ 	.short	0x0064
        /*001c*/ 	.short	0x0082
	.zero		2


//--------------------- .nv.info                  --------------------------
	.section	.nv.info,"",@"SHT_CUDA_INFO"
	.align	4


	//----- nvinfo : EIATTR_REGCOUNT
	.align		4
        /*0000*/ 	.byte	0x04, 0x2f
        /*0002*/ 	.short	(.L_6 - .L_5)
	.align		4
.L_5:
        /*0004*/ 	.word	index@(_Z7map_desPmiS_i)
        /*0008*/ 	.word	0x0000001e


	//----- nvinfo : EIATTR_FRAME_SIZE
	.align		4
.L_6:
        /*000c*/ 	.byte	0x04, 0x11
        /*000e*/ 	.short	(.L_8 - .L_7)
	.align		4
.L_7:
        /*0010*/ 	.word	index@(_Z7map_desPmiS_i)
        /*0014*/ 	.word	0x00000000


	//----- nvinfo : EIATTR_REGCOUNT
	.align		4
.L_8:
        /*0018*/ 	.byte	0x04, 0x2f
        /*001a*/ 	.short	(.L_10 - .L_9)
	.align		4
.L_9:
        /*001c*/ 	.word	index@(_Z12map_3des_edePmiS_i)
        /*0020*/ 	.word	0x00000030


	//----- nvinfo : EIATTR_FRAME_SIZE
	.align		4
.L_10:
        /*0024*/ 	.byte	0x04, 0x11
        /*0026*/ 	.short	(.L_12 - .L_11)
	.align		4
.L_11:
        /*0028*/ 	.word	index@(_Z12map_3des_edePmiS_i)
        /*002c*/ 	.word	0x00000000


	//----- nvinfo : EIATTR_MIN_STACK_SIZE
	.align		4
.L_12:
        /*0030*/ 	.byte	0x04, 0x12
        /*0032*/ 	.short	(.L_14 - .L_13)
	.align		4
.L_13:
        /*0034*/ 	.word	index@(_Z12map_3des_edePmiS_i)
        /*0038*/ 	.word	0x00000000


	//----- nvinfo : EIATTR_MIN_STACK_SIZE
	.align		4
.L_14:
        /*003c*/ 	.byte	0x04, 0x12
        /*003e*/ 	.short	(.L_16 - .L_15)
	.align		4
.L_15:
        /*0040*/ 	.word	index@(_Z7map_desPmiS_i)
        /*0044*/ 	.word	0x00000000
.L_16:


//--------------------- .nv.compat                --------------------------
	.section	.nv.compat,"",@"SHT_CUDA_COMPAT_INFO"
	.align	4
        /*0000*/ 	.byte	0x02, 0x09, 0x00, 0x00, 0x02, 0x02, 0x01, 0x00, 0x02, 0x05, 0x05, 0x00, 0x03, 0x07, 0x01, 0x01
        /*0010*/ 	.byte	0x02, 0x03, 0x00, 0x00, 0x02, 0x06, 0x01, 0x00, 0x04, 0x0b, 0x08, 0x00, 0x09, 0x00, 0x00, 0x00
        /*0020*/ 	.byte	0x00, 0x00, 0x00, 0x00


//--------------------- .nv.info._Z12map_3des_edePmiS_i --------------------------
	.section	.nv.info._Z12map_3des_edePmiS_i,"",@"SHT_CUDA_INFO"
	.sectionflags	@""
	.align	4


	//----- nvinfo : EIATTR_CUDA_API_VERSION
	.align		4
        /*0000*/ 	.byte	0x04, 0x37
        /*0002*/ 	.short	(.L_18 - .L_17)
.L_17:
        /*0004*/ 	.word	0x00000082


	//----- nvinfo : EIATTR_KPARAM_INFO
	.align		4
.L_18:
        /*0008*/ 	.byte	0x04, 0x17
        /*000a*/ 	.short	(.L_20 - .L_19)
.L_19:
        /*000c*/ 	.word	0x00000000
        /*0010*/ 	.short	0x0003
        /*0012*/ 	.short	0x0018
        /*0014*/ 	.byte	0x00, 0xf0, 0x11, 0x00


	//----- nvinfo : EIATTR_KPARAM_INFO
	.align		4
.L_20:
        /*0018*/ 	.byte	0x04, 0x17
        /*001a*/ 	.short	(.L_22 - .L_21)
.L_21:
        /*001c*/ 	.word	0x00000000
        /*0020*/ 	.short	0x0002
        /*0022*/ 	.short	0x0010
        /*0024*/ 	.byte	0x00, 0xf5, 0x21, 0x00


	//----- nvinfo : EIATTR_KPARAM_INFO
	.align		4
.L_22:
        /*0028*/ 	.byte	0x04, 0x17
        /*002a*/ 	.short	(.L_24 - .L_23)
.L_23:
        /*002c*/ 	.word	0x00000000
        /*0030*/ 	.short	0x0001
        /*0032*/ 	.short	0x0008
        /*0034*/ 	.byte	0x00, 0xf0, 0x11, 0x00


	//----- nvinfo : EIATTR_KPARAM_INFO
	.align		4
.L_24:
        /*0038*/ 	.byte	0x04, 0x17
        /*003a*/ 	.short	(.L_26 - .L_25)
.L_25:
        /*003c*/ 	.word	0x00000000
        /*0040*/ 	.short	0x0000
        /*0042*/ 	.short	0x0000
        /*0044*/ 	.byte	0x00, 0xf5, 0x21, 0x00


	//----- nvinfo : EIATTR_SPARSE_MMA_MASK
	.align		4
.L_26:
        /*0048*/ 	.byte	0x03, 0x50
        /*004a*/ 	.short	0x0000


	//----- nvinfo : EIATTR_MAXREG_COUNT
	.align		4
        /*004c*/ 	.byte	0x03, 0x1b
        /*004e*/ 	.short	0x00ff


	//----- nvinfo : EIATTR_MERCURY_ISA_VERSION
	.align		4
        /*0050*/ 	.byte	0x03, 0x5f
        /*0052*/ 	.short	0x0101


	//----- nvinfo : EIATTR_VRC_CTA_INIT_COUNT
	.align		4
        /*0054*/ 	.byte	0x02, 0x4a
	.zero		1
	.zero		1


	//----- nvinfo : EIATTR_EXIT_INSTR_OFFSETS
	.align		4
        /*0058*/ 	.byte	0x04, 0x1c
        /*005a*/ 	.short	(.L_28 - .L_27)


	//   ....[0]....
.L_27:
        /*005c*/ 	.word	0x00000070


	//   ....[1]....
        /*0060*/ 	.word	0x000120c0


	//----- nvinfo : EIATTR_CBANK_PARAM_SIZE
	.align		4
.L_28:
        /*0064*/ 	.byte	0x03, 0x19
        /*0066*/ 	.short	0x001c


	//----- nvinfo : EIATTR_PARAM_CBANK
	.align		4
        /*0068*/ 	.byte	0x04, 0x0a
        /*006a*/ 	.short	(.L_30 - .L_29)
	.align		4
.L_29:
        /*006c*/ 	.word	index@(.nv.constant0._Z12map_3des_edePmiS_i)
        /*0070*/ 	.short	0x0380
        /*0072*/ 	.short	0x001c


	//----- nvinfo : EIATTR_SW_WAR
	.align		4
.L_30:
        /*0074*/ 	.byte	0x04, 0x36
        /*0076*/ 	.short	(.L_32 - .L_31)
.L_31:
        /*0078*/ 	.word	0x00000008
.L_32:


//--------------------- .nv.info._Z7map_desPmiS_i --------------------------
	.section	.nv.info._Z7map_desPmiS_i,"",@"SHT_CUDA_INFO"
	.sectionflags	@""
	.align	4


	//----- nvinfo : EIATTR_CUDA_API_VERSION
	.align		4
        /*0000*/ 	.byte	0x04, 0x37
        /*0002*/ 	.short	(.L_34 - .L_33)
.L_33:
        /*0004*/ 	.word	0x00000082


	//----- nvinfo : EIATTR_KPARAM_INFO
	.align		4
.L_34:
        /*0008*/ 	.byte	0x04, 0x17
        /*000a*/ 	.short	(.L_36 - .L_35)
.L_35:
        /*000c*/ 	.word	0x00000000
        /*0010*/ 	.short	0x0003
        /*0012*/ 	.short	0x0018
        /*0014*/ 	.byte	0x00, 0xf0, 0x11, 0x00


	//----- nvinfo : EIATTR_KPARAM_INFO
	.align		4
.L_36:
        /*0018*/ 	.byte	0x04, 0x17
        /*001a*/ 	.short	(.L_38 - .L_37)
.L_37:
        /*001c*/ 	.word	0x00000000
        /*0020*/ 	.short	0x0002
        /*0022*/ 	.short	0x0010
        /*0024*/ 	.byte	0x00, 0xf5, 0x21, 0x00


	//----- nvinfo : EIATTR_KPARAM_INFO
	.align		4
.L_38:
        /*0028*/ 	.byte	0x04, 0x17
        /*002a*/ 	.short	(.L_40 - .L_39)
.L_39:
        /*002c*/ 	.word	0x00000000
        /*0030*/ 	.short	0x0001
        /*0032*/ 	.short	0x0008
        /*0034*/ 	.byte	0x00, 0xf0, 0x11, 0x00


	//----- nvinfo : EIATTR_KPARAM_INFO
	.align		4
.L_40:
        /*0038*/ 	.byte	0x04, 0x17
        /*003a*/ 	.short	(.L_42 - .L_41)
.L_41:
        /*003c*/ 	.word	0x00000000
        /*0040*/ 	.short	0x0000
        /*0042*/ 	.short	0x0000
        /*0044*/ 	.byte	0x00, 0xf5, 0x21, 0x00


	//----- nvinfo : EIATTR_SPARSE_MMA_MASK
	.align		4
.L_42:
        /*0048*/ 	.byte	0x03, 0x50
        /*004a*/ 	.short	0x0000


	//----- nvinfo : EIATTR_MAXREG_COUNT
	.align		4
        /*004c*/ 	.byte	0x03, 0x1b
        /*004e*/ 	.short	0x00ff


	//----- nvinfo : EIATTR_MERCURY_ISA_VERSION
	.align		4
        /*0050*/ 	.byte	0x03, 0x5f
        /*0052*/ 	.short	0x0101


	//----- nvinfo : EIATTR_VRC_CTA_INIT_COUNT
	.align		4
        /*0054*/ 	.byte	0x02, 0x4a
	.zero		1
	.zero		1


	//----- nvinfo : EIATTR_EXIT_INSTR_OFFSETS
	.align		4
        /*0058*/ 	.byte	0x04, 0x1c
        /*005a*/ 	.short	(.L_44 - .L_43)


	//   ....[0]....
.L_43:
        /*005c*/ 	.word	0x00000070


	//   ....[1]....
        /*0060*/ 	.word	0x000040e0


	//----- nvinfo : EIATTR_CBANK_PARAM_SIZE
	.align		4
.L_44:
        /*0064*/ 	.byte	0x03, 0x19
        /*0066*/ 	.short	0x001c


	//----- nvinfo : EIATTR_PARAM_CBANK
	.align		4
        /*0068*/ 	.byte	0x04, 0x0a
        /*006a*/ 	.short	(.L_46 - .L_45)
	.align		4
.L_45:
        /*006c*/ 	.word	index@(.nv.constant0._Z7map_desPmiS_i)
        /*0070*/ 	.short	0x0380
        /*0072*/ 	.short	0x001c


	//----- nvinfo : EIATTR_SW_WAR
	.align		4
.L_46:
        /*0074*/ 	.byte	0x04, 0x36
        /*0076*/ 	.short	(.L_48 - .L_47)
.L_47:
        /*0078*/ 	.word	0x00000008
.L_48:


//--------------------- .nv.callgraph             --------------------------
	.section	.nv.callgraph,"",@"SHT_CUDA_CALLGRAPH"
	.align	4
	.sectionentsize	8
	.align		4
        /*0000*/ 	.word	0x00000000
	.align		4
        /*0004*/ 	.word	0xffffffff
	.align		4
        /*0008*/ 	.word	0x00000000
	.align		4
        /*000c*/ 	.word	0xfffffffe
	.align		4
        /*0010*/ 	.word	0x00000000
	.align		4
        /*0014*/ 	.word	0xfffffffd
	.align		4
        /*0018*/ 	.word	0x00000000
	.align		4
        /*001c*/ 	.word	0xfffffffc


//--------------------- .nv.constant4             --------------------------
	.section	.nv.constant4,"a",@progbits
	.align	8
	.align		8
.nv.constant4:
        /*0000*/ 	.dword	IP1
	.align		8
        /*0008*/ 	.dword	IP2
	.align		8
        /*0010*/ 	.dword	P_BOX
	.align		8
        /*0018*/ 	.dword	ROUND_P_BOX
	.align		8
        /*0020*/ 	.dword	S_BOX


//--------------------- .text._Z12map_3des_edePmiS_i --------------------------
	.section	.text._Z12map_3des_edePmiS_i,"ax",@progbits
	.align	128
.text._Z12map_3des_edePmiS_i:
        .type           _Z12map_3des_edePmiS_i,@function
        .size           _Z12map_3des_edePmiS_i,(.L_x_14 - _Z12map_3des_edePmiS_i)
        .other          _Z12map_3des_edePmiS_i,@"STO_CUDA_ENTRY STV_DEFAULT"
_Z12map_3des_edePmiS_i:
[----:B------:R-:W-:Y:S01]  /*0000*/  LDC R1, c[0x0][0x37c] ;  /* 0x0000df00ff017b82 */ /* 0x000fe20000000800 */
[----:B------:R-:W0:Y:S01]  /*0010*/  S2R R5, SR_CTAID.X ;  /* 0x0000000000057919 */ /* 0x000e220000002500 */
[----:B------:R-:W1:Y:S01]  /*0020*/  LDCU UR4, c[0x0][0x388] ;  /* 0x00007100ff0477ac */ /* 0x000e620008000800 */
[----:B------:R-:W0:Y:S01]  /*0030*/  S2R R0, SR_TID.X ;  /* 0x0000000000007919 */ /* 0x000e220000002100 */
[----:B------:R-:W2:Y:S01]  /*0040*/  LDCU.64 UR12, c[0x0][0x390] ;  /* 0x00007200ff0c77ac */ /* 0x000ea20008000a00 */
[----:B0-----:R-:W-:-:S05]  /*0050*/  IMAD R5, R5, 0x1f4, R0 ;  /* 0x000001f405057824 */ /* 0x001fca00078e0200 */
[----:B-1----:R-:W-:-:S13]  /*0060*/  ISETP.GE.AND P0, PT, R5, UR4, PT ;  /* 0x0000000405007c0c */ /* 0x002fda000bf06270 */
[----:B--2---:R-:W-:Y:S05]  /*0070*/  @P0 EXIT ;  /* 0x000000000000094d */ /* 0x004fea0003800000 */
[----:B------:R-:W0:Y:S01]  /*0080*/  LDC.64 R2, c[0x0][0x380] ;  /* 0x0000e000ff027b82 */ /* 0x000e220000000a00 */
[----:B------:R-:W1:Y:S01]  /*0090*/  LDCU.64 UR8, c[0x0][0x358] ;  /* 0x00006b00ff0877ac */ /* 0x000e620008000a00 */
[----:B------:R-:W2:Y:S01]  /*00a0*/  LDCU UR4, c[0x0][0x398] ;  /* 0x00007300ff0477ac */ /* 0x000ea20008000800 */
[----:B0-----:R-:W-:-:S05]  /*00b0*/  IMAD.WIDE R2, R5, 0x8, R2 ;  /* 0x0000000805027825 */ /* 0x001fca00078e0202 */
[----:B-1----:R0:W5:Y:S01]  /*00c0*/  LDG.E.64 R4, desc[UR8][R2.64] ;  /* 0x0000000802047981 */ /* 0x002162000c1e1b00 */
[----:B--2---:R-:W-:-:S09]  /*00d0*/  UISETP.NE.AND UP0, UPT, UR4, 0x2, UPT ;  /* 0x000000020400788c */ /* 0x004fd2000bf05270 */
[----:B0-----:R-:W-:Y:S05]  /*00e0*/  BRA.U !UP0, `(.L_x_0) ;  /* 0x0000008d08f47547 */ /* 0x001fea000b800000 */
[----:B------:R-:W-:-:S09]  /*00f0*/  UISETP.NE.AND UP0, UPT, UR4, 0x1, UPT ;  /* 0x000000010400788c */ /* 0x000fd2000bf05270 */
[----:B------:R-:W-:Y:S05]  /*0100*/  BRA.U UP0, `(.L_x_1) ;  /* 0x0000011d00e87547 */ /* 0x000fea000b800000 */
[C-C-:B-----5:R-:W-:Y:S01]  /*0110*/  SHF.R.U64 R8, R4.reuse, 0x3, R5.reuse ;  /* 0x0000000304087819 */ /* 0x160fe20000001205 */
[----:B------:R-:W0:Y:S01]  /*0120*/  LDCU.64 UR14, c[0x4][0x20] ;  /* 0x01000400ff0e77ac */ /* 0x000e220008000a00 */
[--C-:B------:R-:W-:Y:S02]  /*0130*/  SHF.R.U64 R6, R4, 0xc, R5.reuse ;  /* 0x0000000c04067819 */ /* 0x100fe40000001205 */
[----:B------:R-:W-:Y:S01]  /*0140*/  LOP3.LUT R7, R8, 0x8, RZ, 0xc0, !PT ;  /* 0x0000000808077812 */ /* 0x000fe200078ec0ff */
[----:B------:R-:W-:Y:S01]  /*0150*/  UMOV UR4, URZ ;  /* 0x000000ff00047c82 */ /* 0x000fe20008000000 */
[C-C-:B------:R-:W-:Y:S02]  /*0160*/  SHF.R.U64 R0, R4.reuse, 0x15, R5.reuse ;  /* 0x0000001504007819 */ /* 0x140fe40000001205 */
[----:B------:R-:W-:Y:S02]  /*0170*/  LOP3.LUT R7, R7, 0x4, R6, 0xf8, !PT ;  /* 0x0000000407077812 */ /* 0x000fe400078ef806 */
[----:B------:R-:W-:-:S02]  /*0180*/  SHF.R.U64 R25, R4, 0x1e, R5 ;  /* 0x0000001e04197819 */ /* 0x000fc40000001205 */
[----:B------:R-:W-:Y:S02]  /*0190*/  LOP3.LUT R0, R7, 0x2, R0, 0xf8, !PT ;  /* 0x0000000207007812 */ /* 0x000fe400078ef800 */
[----:B------:R-:W-:Y:S02]  /*01a0*/  SHF.R.U32.HI R7, RZ, 0x5, R5 ;  /* 0x00000005ff077819 */ /* 0x000fe40000011605 */
[----:B------:R-:W-:Y:S02]  /*01b0*/  LOP3.LUT R25, R0, 0x1, R25, 0xf8, !PT ;  /* 0x0000000100197812 */ /* 0x000fe400078ef819 */
[--C-:B------:R-:W-:Y:S02]  /*01c0*/  SHF.R.U32.HI R24, RZ, 0xe, R5.reuse ;  /* 0x0000000eff187819 */ /* 0x100fe40000011605 */
[--C-:B------:R-:W-:Y:S01]  /*01d0*/  SHF.R.U64 R22, R4, 0x1c, R5.reuse ;  /* 0x0000001c04167819 */ /* 0x100fe20000001205 */
[----:B------:R-:W-:Y:S01]  /*01e0*/  IMAD.SHL.U32 R0, R25, 0x4, RZ ;  /* 0x0000000419007824 */ /* 0x000fe200078e00ff */
[----:B------:R-:W-:-:S02]  /*01f0*/  SHF.R.U32.HI R16, RZ, 0xc, R5 ;  /* 0x0000000cff107819 */ /* 0x000fc40000011605 */
[----:B------:R-:W-:Y:S02]  /*0200*/  SHF.R.U32.HI R21, RZ, 0x1c, R5 ;  /* 0x0000001cff157819 */ /* 0x000fe40000011605 */
[----:B------:R-:W-:Y:S02]  /*0210*/  LOP3.LUT R7, R0, 0x2, R7, 0xf8, !PT ;  /* 0x0000000200077812 */ /* 0x000fe400078ef807 */
[--C-:B------:R-:W-:Y:S02]  /*0220*/  SHF.R.U32.HI R0, RZ, 0x15, R5.reuse ;  /* 0x00000015ff007819 */ /* 0x100fe40000011605 */
[----:B------:R-:W-:Y:S02]  /*0230*/  LOP3.LUT R24, R7, 0x1, R24, 0xf8, !PT ;  /* 0x0000000107187812 */ /* 0x000fe400078ef818 */
[--C-:B------:R-:W-:Y:S02]  /*0240*/  SHF.R.U32.HI R7, RZ, 0x1e, R5.reuse ;  /* 0x0000001eff077819 */ /* 0x100fe40000011605 */
[--C-:B------:R-:W-:Y:S01]  /*0250*/  SHF.R.U64 R20, R4, 0xa, R5.reuse ;  /* 0x0000000a04147819 */ /* 0x100fe20000001205 */
[----:B------:R-:W-:Y:S01]  /*0260*/  IMAD.SHL.U32 R9, R24, 0x4, RZ ;  /* 0x0000000418097824 */ /* 0x000fe200078e00ff */
[----:B------:R-:W-:-:S02]  /*0270*/  SHF.R.U64 R19, R4, 0x1a, R5 ;  /* 0x0000001a04137819 */ /* 0x000fc40000001205 */
[--C-:B------:R-:W-:Y:S02]  /*0280*/  SHF.R.U32.HI R18, RZ, 0xa, R5.reuse ;  /* 0x0000000aff127819 */ /* 0x100fe40000011605 */
[----:B------:R-:W-:Y:S02]  /*0290*/  LOP3.LUT R0, R9, 0x2, R0, 0xf8, !PT ;  /* 0x0000000209007812 */ /* 0x000fe400078ef800 */
[----:B------:R-:W-:Y:S02]  /*02a0*/  SHF.R.U64 R9, R4, 0x13, R5 ;  /* 0x0000001304097819 */ /* 0x000fe40000001205 */
[----:B------:R-:W-:Y:S02]  /*02b0*/  LOP3.LUT R7, R0, 0x1, R7, 0xf8, !PT ;  /* 0x0000000100077812 */ /* 0x000fe400078ef807 */
[--C-:B------:R-:W-:Y:S02]  /*02c0*/  SHF.R.U32.HI R17, RZ, 0x1a, R5.reuse ;  /* 0x0000001aff117819 */ /* 0x100fe40000011605 */
[C-C-:B------:R-:W-:Y:S01]  /*02d0*/  SHF.R.U64 R15, R4.reuse, 0x8, R5.reuse ;  /* 0x00000008040f7819 */ /* 0x140fe20000001205 */
[----:B------:R-:W-:Y:S01]  /*02e0*/  IMAD.SHL.U32 R23, R7, 0x4, RZ ;  /* 0x0000000407177824 */ /* 0x000fe200078e00ff */
[----:B------:R-:W-:-:S02]  /*02f0*/  SHF.R.U64 R14, R4, 0x18, R5 ;  /* 0x00000018040e7819 */ /* 0x000fc40000001205 */
[C-C-:B------:R-:W-:Y:S02]  /*0300*/  SHF.R.U64 R27, R4.reuse, 0x1f, R5.reuse ;  /* 0x0000001f041b7819 */ /* 0x140fe40000001205 */
[----:B------:R-:W-:Y:S02]  /*0310*/  LOP3.LUT R23, R23, 0x2, R8, 0xf8, !PT ;  /* 0x0000000217177812 */ /* 0x000fe400078ef808 */
[--C-:B------:R-:W-:Y:S02]  /*0320*/  SHF.R.U32.HI R13, RZ, 0x8, R5.reuse ;  /* 0x00000008ff0d7819 */ /* 0x100fe40000011605 */
[----:B------:R-:W-:Y:S02]  /*0330*/  LOP3.LUT R23, R23, 0x1, R6, 0xf8, !PT ;  /* 0x0000000117177812 */ /* 0x000fe400078ef806 */
[C-C-:B------:R-:W-:Y:S02]  /*0340*/  SHF.R.U64 R6, R4.reuse, 0xf, R5.reuse ;  /* 0x0000000f04067819 */ /* 0x140fe40000001205 */
[--C-:B------:R-:W-:Y:S01]  /*0350*/  SHF.R.U32.HI R12, RZ, 0x18, R5.reuse ;  /* 0x00000018ff0c7819 */ /* 0x100fe20000011605 */
[----:B------:R-:W-:Y:S01]  /*0360*/  IMAD.SHL.U32 R0, R23, 0x4, RZ ;  /* 0x0000000417007824 */ /* 0x000fe200078e00ff */
[----:B------:R-:W-:-:S02]  /*0370*/  SHF.R.U64 R8, R4, 0x6, R5 ;  /* 0x0000000604087819 */ /* 0x000fc40000001205 */
[----:B------:R-:W-:Y:S02]  /*0380*/  SHF.R.U64 R26, R4, 0x14, R5 ;  /* 0x00000014041a7819 */ /* 0x000fe40000001205 */
[----:B------:R-:W-:-:S04]  /*0390*/  LOP3.LUT R9, R0, 0x2, R9, 0xf8, !PT ;  /* 0x0000000200097812 */ /* 0x000fc800078ef809 */
[----:B------:R-:W-:Y:S02]  /*03a0*/  LOP3.LUT R22, R9, 0x1, R22, 0xf8, !PT ;  /* 0x0000000109167812 */ /* 0x000fe400078ef816 */
[----:B------:R-:W-:-:S03]  /*03b0*/  SHF.R.U32.HI R9, RZ, 0x3, R5 ;  /* 0x00000003ff097819 */ /* 0x000fc60000011605 */
[----:B------:R-:W-:-:S05]  /*03c0*/  IMAD.SHL.U32 R0, R22, 0x4, RZ ;  /* 0x0000000416007824 */ /* 0x000fca00078e00ff */
[----:B------:R-:W-:Y:S02]  /*03d0*/  LOP3.LUT R9, R0, 0x2, R9, 0xf8, !PT ;  /* 0x0000000200097812 */ /* 0x000fe400078ef809 */
[----:B------:R-:W-:Y:S02]  /*03e0*/  SHF.R.U32.HI R0, RZ, 0x13, R5 ;  /* 0x00000013ff007819 */ /* 0x000fe40000011605 */
[----:B------:R-:W-:-:S05]  /*03f0*/  LOP3.LUT R16, R9, 0x1, R16, 0xf8, !PT ;  /* 0x0000000109107812 */ /* 0x000fca00078ef810 */
[----:B------:R-:W-:-:S05]  /*0400*/  IMAD.SHL.U32 R9, R16, 0x4, RZ ;  /* 0x0000000410097824 */ /* 0x000fca00078e00ff */
[----:B------:R-:W-:Y:S02]  /*0410*/  LOP3.LUT R0, R9, 0x2, R0, 0xf8, !PT ;  /* 0x0000000209007812 */ /* 0x000fe400078ef800 */
[----:B------:R-:W-:Y:S02]  /*0420*/  SHF.R.U64 R9, R4, 0x1, R5 ;  /* 0x0000000104097819 */ /* 0x000fe40000001205 */
[----:B------:R-:W-:-:S05]  /*0430*/  LOP3.LUT R21, R0, 0x1, R21, 0xf8, !PT ;  /* 0x0000000100157812 */ /* 0x000fca00078ef815 */
[----:B------:R-:W-:-:S05]  /*0440*/  IMAD.SHL.U32 R0, R21, 0x4, RZ ;  /* 0x0000000415007824 */ /* 0x000fca00078e00ff */
[----:B------:R-:W-:Y:S02]  /*0450*/  LOP3.LUT R9, R0, 0x2, R9, 0xf8, !PT ;  /* 0x0000000200097812 */ /* 0x000fe400078ef809 */
[----:B------:R-:W-:Y:S02]  /*0460*/  SHF.R.U64 R0, R4, 0x11, R5 ;  /* 0x0000001104007819 */ /* 0x000fe40000001205 */
[----:B------:R-:W-:-:S05]  /*0470*/  LOP3.LUT R20, R9, 0x1, R20, 0xf8, !PT ;  /* 0x0000000109147812 */ /* 0x000fca00078ef814 */
[----:B------:R-:W-:-:S05]  /*0480*/  IMAD.SHL.U32 R9, R20, 0x4, RZ ;  /* 0x0000000414097824 */ /* 0x000fca00078e00ff */
[----:B------:R-:W-:Y:S02]  /*0490*/  LOP3.LUT R0, R9, 0x2, R0, 0xf8, !PT ;  /* 0x0000000209007812 */ /* 0x000fe400078ef800 */
[----:B------:R-:W-:Y:S02]  /*04a0*/  SHF.R.U32.HI R9, RZ, 0x1, R5 ;  /* 0x00000001ff097819 */ /* 0x000fe40000011605 */
[----:B------:R-:W-:-:S05]  /*04b0*/  LOP3.LUT R19, R0, 0x1, R19, 0xf8, !PT ;  /* 0x0000000100137812 */ /* 0x000fca00078ef813 */
[----:B------:R-:W-:-:S05]  /*04c0*/  IMAD.SHL.U32 R0, R19, 0x4, RZ ;  /* 0x0000000413007824 */ /* 0x000fca00078e00ff */
[----:B------:R-:W-:Y:S02]  /*04d0*/  LOP3.LUT R9, R0, 0x2, R9, 0xf8, !PT ;  /* 0x0000000200097812 */ /* 0x000fe400078ef809 */
[----:B------:R-:W-:Y:S02]  /*04e0*/  SHF.R.U32.HI R0, RZ, 0x11, R5 ;  /* 0x00000011ff007819 */ /* 0x000fe40000011605 */
[----:B------:R-:W-:-:S05]  /*04f0*/  LOP3.LUT R18, R9, 0x1, R18, 0xf8, !PT ;  /* 0x0000000109127812 */ /* 0x000fca00078ef812 */
[----:B------:R-:W-:-:S05]  /*0500*/  IMAD.SHL.U32 R9, R18, 0x4, RZ ;  /* 0x0000000412097824 */ /* 0x000fca00078e00ff */
[----:B------:R-:W-:-:S04]  /*0510*/  LOP3.LUT R0, R9, 0x2, R0, 0xf8, !PT ;  /* 0x0000000209007812 */ /* 0x000fc800078ef800 */
[----:B------:R-:W-:Y:S01]  /*0520*/  LOP3.LUT R17, R0, 0x1, R17, 0xf8, !PT ;  /* 0x0000000100117812 */ /* 0x000fe200078ef811 */
[----:B------:R-:W-:-:S04]  /*0530*/  IMAD.SHL.U32 R0, R4, 0x2, RZ ;  /* 0x0000000204007824 */ /* 0x000fc800078e00ff */
[----:B------:R-:W-:-:S05]  /*0540*/  IMAD.SHL.U32 R9, R17, 0x4, RZ ;  /* 0x0000000411097824 */ /* 0x000fca00078e00ff */
[----:B------:R-:W-:-:S04]  /*0550*/  LOP3.LUT R0, R9, 0x2, R0, 0xf8, !PT ;  /* 0x0000000209007812 */ /* 0x000fc800078ef800 */
[----:B------:R-:W-:-:S05]  /*0560*/  LOP3.LUT R15, R0, 0x1, R15, 0xf8, !PT ;  /* 0x00000001000f7812 */ /* 0x000fca00078ef80f */
[----:B------:R-:W-:-:S05]  /*0570*/  IMAD.SHL.U32 R9, R15, 0x4, RZ ;  /* 0x000000040f097824 */ /* 0x000fca00078e00ff */
[----:B------:R-:W-:-:S04]  /*0580*/  LOP3.LUT R9, R9, 0x2, R6, 0xf8, !PT ;  /* 0x0000000209097812 */ /* 0x000fc800078ef806 */
[----:B------:R-:W-:-:S05]  /*0590*/  LOP3.LUT R14, R9, 0x1, R14, 0xf8, !PT ;  /* 0x00000001090e7812 */ /* 0x000fca00078ef80e */
[----:B------:R-:W-:-:S05]  /*05a0*/  IMAD.SHL.U32 R0, R14, 0x4, RZ ;  /* 0x000000040e007824 */ /* 0x000fca00078e00ff */
[----:B------:R-:W-:-:S04]  /*05b0*/  LOP3.LUT R0, R0, 0x2, R27, 0xf8, !PT ;  /* 0x0000000200007812 */ /* 0x000fc800078ef81b */
[----:B------:R-:W-:Y:S02]  /*05c0*/  LOP3.LUT R13, R0, 0x1, R13, 0xf8, !PT ;  /* 0x00000001000d7812 */ /* 0x000fe400078ef80d */
[----:B------:R-:W-:-:S03]  /*05d0*/  SHF.R.U32.HI R0, RZ, 0xf, R5 ;  /* 0x0000000fff007819 */ /* 0x000fc60000011605 */
[----:B------:R-:W-:-:S05]  /*05e0*/  IMAD.SHL.U32 R9, R13, 0x4, RZ ;  /* 0x000000040d097824 */ /* 0x000fca00078e00ff */
[----:B------:R-:W-:-:S04]  /*05f0*/  LOP3.LUT R9, R9, 0x2, R0, 0xf8, !PT ;  /* 0x0000000209097812 */ /* 0x000fc800078ef800 */
[----:B------:R-:W-:Y:S02]  /*0600*/  LOP3.LUT R12, R9, 0x1, R12, 0xf8, !PT ;  /* 0x00000001090c7812 */ /* 0x000fe400078ef80c */
[----:B------:R-:W-:-:S03]  /*0610*/  SHF.R.U64 R9, R4, 0x16, R5 ;  /* 0x0000001604097819 */ /* 0x000fc60000001205 */
[----:B------:R-:W-:-:S05]  /*0620*/  IMAD.SHL.U32 R11, R12, 0x4, RZ ;  /* 0x000000040c0b7824 */ /* 0x000fca00078e00ff */
[----:B------:R-:W-:Y:S02]  /*0630*/  LOP3.LUT R11, R11, 0x2, R8, 0xf8, !PT ;  /* 0x000000020b0b7812 */ /* 0x000fe400078ef808 */
[--C-:B------:R-:W-:Y:S02]  /*0640*/  SHF.R.U32.HI R8, RZ, 0x1f, R5.reuse ;  /* 0x0000001fff087819 */ /* 0x100fe40000011605 */
[----:B------:R-:W-:Y:S02]  /*0650*/  LOP3.LUT R11, R11, 0x1, R6, 0xf8, !PT ;  /* 0x000000010b0b7812 */ /* 0x000fe400078ef806 */
[----:B------:R-:W-:-:S03]  /*0660*/  SHF.R.U32.HI R6, RZ, 0x6, R5 ;  /* 0x00000006ff067819 */ /* 0x000fc60000011605 */
[----:B------:R-:W-:-:S05]  /*0670*/  IMAD.SHL.U32 R10, R11, 0x4, RZ ;  /* 0x000000040b0a7824 */ /* 0x000fca00078e00ff */
[----:B------:R-:W-:-:S04]  /*0680*/  LOP3.LUT R10, R10, 0x2, R9, 0xf8, !PT ;  /* 0x000000020a0a7812 */ /* 0x000fc800078ef809 */
[----:B------:R-:W-:-:S05]  /*0690*/  LOP3.LUT R10, R10, 0x1, R27, 0xf8, !PT ;  /* 0x000000010a0a7812 */ /* 0x000fca00078ef81b */
[----:B------:R-:W-:-:S05]  /*06a0*/  IMAD.SHL.U32 R9, R10, 0x4, RZ ;  /* 0x000000040a097824 */ /* 0x000fca00078e00ff */
[----:B------:R-:W-:Y:S02]  /*06b0*/  LOP3.LUT R9, R9, 0x2, R6, 0xf8, !PT ;  /* 0x0000000209097812 */ /* 0x000fe400078ef806 */
[--C-:B------:R-:W-:Y:S02]  /*06c0*/  SHF.R.U64 R6, R4, 0xd, R5.reuse ;  /* 0x0000000d04067819 */ /* 0x100fe40000001205 */
[----:B------:R-:W-:Y:S02]  /*06d0*/  LOP3.LUT R9, R9, 0x1, R0, 0xf8, !PT ;  /* 0x0000000109097812 */ /* 0x000fe400078ef800 */
[----:B------:R-:W-:-:S03]  /*06e0*/  SHF.R.U32.HI R0, RZ, 0x16, R5 ;  /* 0x00000016ff007819 */ /* 0x000fc60000011605 */
[----:B------:R-:W-:-:S05]  /*06f0*/  IMAD.SHL.U32 R27, R9, 0x4, RZ ;  /* 0x00000004091b7824 */ /* 0x000fca00078e00ff */
[----:B------:R-:W-:Y:S02]  /*0700*/  LOP3.LUT R27, R27, 0x2, R0, 0xf8, !PT ;  /* 0x000000021b1b7812 */ /* 0x000fe400078ef800 */
[----:B------:R-:W-:Y:S02]  /*0710*/  SHF.R.U64 R0, R4, 0x4, R5 ;  /* 0x0000000404007819 */ /* 0x000fe40000001205 */
[----:B------:R-:W-:-:S05]  /*0720*/  LOP3.LUT R8, R8, R27, RZ, 0xfc, !PT ;  /* 0x0000001b08087212 */ /* 0x000fca00078efcff */
[----:B------:R-:W-:-:S05]  /*0730*/  IMAD.SHL.U32 R27, R8, 0x4, RZ ;  /* 0x00000004081b7824 */ /* 0x000fca00078e00ff */
[----:B------:R-:W-:Y:S02]  /*0740*/  LOP3.LUT R27, R27, 0x2, R0, 0xf8, !PT ;  /* 0x000000021b1b7812 */ /* 0x000fe400078ef800 */
[----:B------:R-:W-:Y:S02]  /*0750*/  SHF.R.U64 R0, R4, 0x1d, R5 ;  /* 0x0000001d04007819 */ /* 0x000fe40000001205 */
[----:B------:R-:W-:-:S05]  /*0760*/  LOP3.LUT R6, R27, 0x1, R6, 0xf8, !PT ;  /* 0x000000011b067812 */ /* 0x000fca00078ef806 */
[----:B------:R-:W-:-:S05]  /*0770*/  IMAD.SHL.U32 R27, R6, 0x4, RZ ;  /* 0x00000004061b7824 */ /* 0x000fca00078e00ff */
[----:B------:R-:W-:Y:S02]  /*0780*/  LOP3.LUT R27, R27, 0x2, R26, 0xf8, !PT ;  /* 0x000000021b1b7812 */ /* 0x000fe400078ef81a */
[----:B------:R-:W-:Y:S02]  /*0790*/  SHF.R.U32.HI R26, RZ, 0x4, R5 ;  /* 0x00000004ff1a7819 */ /* 0x000fe40000011605 */
[----:B------:R-:W-:Y:S02]  /*07a0*/  LOP3.LUT R0, R27, 0x1, R0, 0xf8, !PT ;  /* 0x000000011b007812 */ /* 0x000fe400078ef800 */
[----:B------:R-:W-:-:S03]  /*07b0*/  SHF.L.U64.HI R27, R25, 0x2, RZ ;  /* 0x00000002191b7819 */ /* 0x000fc600000102ff */
[----:B------:R-:W-:Y:S01]  /*07c0*/  IMAD.SHL.U32 R25, R0, 0x4, RZ ;  /* 0x0000000400197824 */ /* 0x000fe200078e00ff */
[----:B------:R-:W-:Y:S02]  /*07d0*/  SHF.L.U64.HI R28, R24, 0x2, R27 ;  /* 0x00000002181c7819 */ /* 0x000fe4000001021b */
[----:B------:R-:W-:Y:S02]  /*07e0*/  SHF.R.U32.HI R24, RZ, 0xd, R5 ;  /* 0x0000000dff187819 */ /* 0x000fe40000011605 */
[----:B------:R-:W-:Y:S02]  /*07f0*/  LOP3.LUT R25, R25, 0x2, R26, 0xf8, !PT ;  /* 0x0000000219197812 */ /* 0x000fe400078ef81a */
[----:B------:R-:W-:Y:S02]  /*0800*/  SHF.L.U64.HI R26, R7, 0x2, R28 ;  /* 0x00000002071a7819 */ /* 0x000fe4000001021c */
[----:B------:R-:W-:Y:S02]  /*0810*/  LOP3.LUT R7, R25, 0x1, R24, 0xf8, !PT ;  /* 0x0000000119077812 */ /* 0x000fe400078ef818 */
[----:B------:R-:W-:-:S02]  /*0820*/  SHF.L.U64.HI R25, R23, 0x2, R26 ;  /* 0x0000000217197819 */ /* 0x000fc4000001021a */
[----:B------:R-:W-:Y:S01]  /*0830*/  SHF.R.U32.HI R24, RZ, 0x14, R5 ;  /* 0x00000014ff187819 */ /* 0x000fe20000011605 */
[----:B------:R-:W-:Y:S01]  /*0840*/  IMAD.SHL.U32 R23, R7, 0x4, RZ ;  /* 0x0000000407177824 */ /* 0x000fe200078e00ff */
[----:B------:R-:W-:Y:S02]  /*0850*/  SHF.L.U64.HI R25, R22, 0x2, R25 ;  /* 0x0000000216197819 */ /* 0x000fe40000010219 */
[----:B------:R-:W-:Y:S02]  /*0860*/  SHF.R.U32.HI R22, RZ, 0x1d, R5 ;  /* 0x0000001dff167819 */ /* 0x000fe40000011605 */
[----:B------:R-:W-:Y:S02]  /*0870*/  LOP3.LUT R23, R23, 0x2, R24, 0xf8, !PT ;  /* 0x0000000217177812 */ /* 0x000fe400078ef818 */
[----:B------:R-:W-:Y:S02]  /*0880*/  SHF.L.U64.HI R24, R16, 0x2, R25 ;  /* 0x0000000210187819 */ /* 0x000fe40000010219 */
[----:B------:R-:W-:-:S02]  /*0890*/  LOP3.LUT R16, R23, 0x1, R22, 0xf8, !PT ;  /* 0x0000000117107812 */ /* 0x000fc400078ef816 */
[----:B------:R-:W-:Y:S02]  /*08a0*/  SHF.L.U64.HI R23, R21, 0x2, R24 ;  /* 0x0000000215177819 */ /* 0x000fe40000010218 */
[----:B------:R-:W-:Y:S01]  /*08b0*/  SHF.R.U64 R24, R4, 0x2, R5 ;  /* 0x0000000204187819 */ /* 0x000fe20000001205 */
[----:B------:R-:W-:Y:S01]  /*08c0*/  IMAD.SHL.U32 R21, R16, 0x4, RZ ;  /* 0x0000000410157824 */ /* 0x000fe200078e00ff */
[----:B------:R-:W-:Y:S02]  /*08d0*/  SHF.L.U64.HI R22, R20, 0x2, R23 ;  /* 0x0000000214167819 */ /* 0x000fe40000010217 */
[----:B------:R-:W-:Y:S02]  /*08e0*/  SHF.R.U64 R20, R4, 0xb, R5 ;  /* 0x0000000b04147819 */ /* 0x000fe40000001205 */
[----:B------:R-:W-:Y:S02]  /*08f0*/  LOP3.LUT R21, R21, 0x2, R24, 0xf8, !PT ;  /* 0x0000000215157812 */ /* 0x000fe400078ef818 */
[----:B------:R-:W-:-:S02]  /*0900*/  SHF.L.U64.HI R23, R19, 0x2, R22 ;  /* 0x0000000213177819 */ /* 0x000fc40000010216 */
[----:B------:R-:W-:Y:S02]  /*0910*/  LOP3.LUT R19, R21, 0x1, R20, 0xf8, !PT ;  /* 0x0000000115137812 */ /* 0x000fe400078ef814 */
[----:B------:R-:W-:Y:S02]  /*0920*/  SHF.L.U64.HI R20, R18, 0x2, R23 ;  /* 0x0000000212147819 */ /* 0x000fe40000010217 */
[C-C-:B------:R-:W-:Y:S01]  /*0930*/  SHF.R.U64 R21, R4.reuse, 0x12, R5.reuse ;  /* 0x0000001204157819 */ /* 0x140fe20000001205 */
[----:B------:R-:W-:Y:S01]  /*0940*/  IMAD.SHL.U32 R18, R19, 0x4, RZ ;  /* 0x0000000413127824 */ /* 0x000fe200078e00ff */
[----:B------:R-:W-:Y:S02]  /*0950*/  SHF.L.U64.HI R20, R17, 0x2, R20 ;  /* 0x0000000211147819 */ /* 0x000fe40000010214 */
[----:B------:R-:W-:Y:S02]  /*0960*/  SHF.R.U64 R17, R4, 0x1b, R5 ;  /* 0x0000001b04117819 */ /* 0x000fe40000001205 */
[----:B------:R-:W-:-:S02]  /*0970*/  LOP3.LUT R18, R18, 0x2, R21, 0xf8, !PT ;  /* 0x0000000212127812 */ /* 0x000fc400078ef815 */
[----:B------:R-:W-:Y:S02]  /*0980*/  SHF.L.U64.HI R21, R15, 0x2, R20 ;  /* 0x000000020f157819 */ /* 0x000fe40000010214 */
[----:B------:R-:W-:Y:S02]  /*0990*/  LOP3.LUT R15, R18, 0x1, R17, 0xf8, !PT ;  /* 0x00000001120f7812 */ /* 0x000fe400078ef811 */
[----:B------:R-:W-:Y:S02]  /*09a0*/  SHF.L.U64.HI R18, R14, 0x2, R21 ;  /* 0x000000020e127819 */ /* 0x000fe40000010215 */
[--C-:B------:R-:W-:Y:S01]  /*09b0*/  SHF.R.U32.HI R21, RZ, 0x2, R5.reuse ;  /* 0x00000002ff157819 */ /* 0x100fe20000011605 */
[----:B------:R-:W-:Y:S01]  /*09c0*/  IMAD.SHL.U32 R14, R15, 0x4, RZ ;  /* 0x000000040f0e7824 */ /* 0x000fe200078e00ff */
[----:B------:R-:W-:Y:S02]  /*09d0*/  SHF.L.U64.HI R17, R13, 0x2, R18 ;  /* 0x000000020d117819 */ /* 0x000fe40000010212 */
[----:B------:R-:W-:-:S02]  /*09e0*/  SHF.R.U32.HI R13, RZ, 0xb, R5 ;  /* 0x0000000bff0d7819 */ /* 0x000fc40000011605 */
[----:B------:R-:W-:Y:S02]  /*09f0*/  LOP3.LUT R14, R14, 0x2, R21, 0xf8, !PT ;  /* 0x000000020e0e7812 */ /* 0x000fe400078ef815 */
[----:B------:R-:W-:Y:S02]  /*0a00*/  SHF.L.U64.HI R18, R12, 0x2, R17 ;  /* 0x000000020c127819 */ /* 0x000fe40000010211 */
[----:B------:R-:W-:Y:S02]  /*0a10*/  LOP3.LUT R12, R14, 0x1, R13, 0xf8, !PT ;  /* 0x000000010e0c7812 */ /* 0x000fe400078ef80d */
[----:B------:R-:W-:Y:S02]  /*0a20*/  SHF.L.U64.HI R13, R11, 0x2, R18 ;  /* 0x000000020b0d7819 */ /* 0x000fe40000010212 */
[----:B------:R-:W-:Y:S01]  /*0a30*/  SHF.R.U32.HI R18, RZ, 0x12, R5 ;  /* 0x00000012ff127819 */ /* 0x000fe20000011605 */
[----:B------:R-:W-:Y:S01]  /*0a40*/  IMAD.SHL.U32 R11, R12, 0x4, RZ ;  /* 0x000000040c0b7824 */ /* 0x000fe200078e00ff */
[----:B------:R-:W-:-:S02]  /*0a50*/  SHF.L.U64.HI R14, R10, 0x2, R13 ;  /* 0x000000020a0e7819 */ /* 0x000fc4000001020d */
[----:B------:R-:W-:Y:S02]  /*0a60*/  SHF.R.U32.HI R10, RZ, 0x1b, R5 ;  /* 0x0000001bff0a7819 */ /* 0x000fe40000011605 */
[----:B------:R-:W-:Y:S02]  /*0a70*/  LOP3.LUT R11, R11, 0x2, R18, 0xf8, !PT ;  /* 0x000000020b0b7812 */ /* 0x000fe400078ef812 */
[----:B------:R-:W-:Y:S02]  /*0a80*/  SHF.L.U64.HI R9, R9, 0x2, R14 ;  /* 0x0000000209097819 */ /* 0x000fe4000001020e */
[----:B------:R-:W-:Y:S02]  /*0a90*/  LOP3.LUT R10, R11, 0x1, R10, 0xf8, !PT ;  /* 0x000000010b0a7812 */ /* 0x000fe400078ef80a */
[----:B------:R-:W-:Y:S02]  /*0aa0*/  SHF.L.U64.HI R11, R8, 0x2, R9 ;  /* 0x00000002080b7819 */ /* 0x000fe40000010209 */
[----:B------:R-:W-:Y:S01]  /*0ab0*/  SHF.R.U64 R8, R4, 0x10, R5 ;  /* 0x0000001004087819 */ /* 0x000fe20000001205 */
[----:B------:R-:W-:Y:S01]  /*0ac0*/  IMAD.SHL.U32 R9, R10, 0x4, RZ ;  /* 0x000000040a097824 */ /* 0x000fe200078e00ff */
[----:B------:R-:W-:-:S02]  /*0ad0*/  SHF.L.U64.HI R11, R6, 0x2, R11 ;  /* 0x00000002060b7819 */ /* 0x000fc4000001020b */
[----:B------:R-:W-:Y:S02]  /*0ae0*/  SHF.R.U64 R6, R4, 0x9, R5 ;  /* 0x0000000904067819 */ /* 0x000fe40000001205 */
[----:B------:R-:W-:Y:S02]  /*0af0*/  LOP3.LUT R9, R9, 0x2, R4, 0xf8, !PT ;  /* 0x0000000209097812 */ /* 0x000fe400078ef804 */
[----:B------:R-:W-:Y:S02]  /*0b00*/  SHF.L.U64.HI R0, R0, 0x2, R11 ;  /* 0x0000000200007819 */ /* 0x000fe4000001020b */
[----:B------:R-:W-:Y:S02]  /*0b10*/  LOP3.LUT R6, R9, 0x1, R6, 0xf8, !PT ;  /* 0x0000000109067812 */ /* 0x000fe400078ef806 */
[----:B------:R-:W-:Y:S02]  /*0b20*/  SHF.L.U64.HI R9, R7, 0x2, R0 ;  /* 0x0000000207097819 */ /* 0x000fe40000010200 */
[----:B------:R-:W-:Y:S01]  /*0b30*/  SHF.R.U64 R4, R4, 0x19, R5 ;  /* 0x0000001904047819 */ /* 0x000fe20000001205 */
[----:B------:R-:W-:Y:S01]  /*0b40*/  IMAD.SHL.U32 R7, R6, 0x4, RZ ;  /* 0x0000000406077824 */ /* 0x000fe200078e00ff */
[----:B------:R-:W-:-:S02]  /*0b50*/  SHF.L.U64.HI R0, R16, 0x2, R9 ;  /* 0x0000000210007819 */ /* 0x000fc40000010209 */
[--C-:B------:R-:W-:Y:S02]  /*0b60*/  SHF.R.U32.HI R20, RZ, 0x9, R5.reuse ;  /* 0x00000009ff147819 */ /* 0x100fe40000011605 */
[----:B------:R-:W-:Y:S02]  /*0b70*/  LOP3.LUT R7, R7, 0x2, R8, 0xf8, !PT ;  /* 0x0000000207077812 */ /* 0x000fe400078ef808 */
[----:B------:R-:W-:Y:S01]  /*0b80*/  SHF.L.U64.HI R0, R19, 0x2, R0 ;  /* 0x0000000213007819 */ /* 0x000fe20000010200 */
[----:B------:R-:W-:Y:S01]  /*0b90*/  IMAD.MOV.U32 R19, RZ, RZ, RZ ;  /* 0x000000ffff137224 */ /* 0x000fe200078e00ff */
[----:B------:R-:W-:Y:S02]  /*0ba0*/  LOP3.LUT R4, R7, 0x1, R4, 0xf8, !PT ;  /* 0x0000000107047812 */ /* 0x000fe400078ef804 */
[----:B------:R-:W-:Y:S02]  /*0bb0*/  SHF.L.U64.HI R9, R15, 0x2, R0 ;  /* 0x000000020f097819 */ /* 0x000fe40000010200 */
[----:B------:R-:W-:Y:S01]  /*0bc0*/  SHF.R.U32.HI R11, RZ, 0x10, R5 ;  /* 0x00000010ff0b7819 */ /* 0x000fe20000011605 */
[----:B------:R-:W-:Y:S01]  /*0bd0*/  IMAD.SHL.U32 R0, R4, 0x4, RZ ;  /* 0x0000000404007824 */ /* 0x000fe200078e00ff */
[----:B------:R-:W-:-:S04]  /*0be0*/  SHF.L.U64.HI R9, R12, 0x2, R9 ;  /* 0x000000020c097819 */ /* 0x000fc80000010209 */
[----:B------:R-:W-:Y:S01]  /*0bf0*/  LOP3.LUT R7, R0, 0x2, R5, 0xf8, !PT ;  /* 0x0000000200077812 */ /* 0x000fe200078ef805 */
[----:B------:R-:W-:Y:S01]  /*0c00*/  IMAD.MOV.U32 R0, RZ, RZ, RZ ;  /* 0x000000ffff007224 */ /* 0x000fe200078e00ff */
[----:B------:R-:W-:Y:S02]  /*0c10*/  SHF.L.U64.HI R9, R10, 0x2, R9 ;  /* 0x000000020a097819 */ /* 0x000fe40000010209 */
[----:B------:R-:W-:Y:S02]  /*0c20*/  LOP3.LUT R20, R7, 0x1, R20, 0xf8, !PT ;  /* 0x0000000107147812 */ /* 0x000fe400078ef814 */
[----:B------:R-:W-:Y:S02]  /*0c30*/  SHF.L.U64.HI R7, R6, 0x2, R9 ;  /* 0x0000000206077819 */ /* 0x000fe40000010209 */
[----:B------:R-:W-:Y:S01]  /*0c40*/  SHF.R.U32.HI R5, RZ, 0x19, R5 ;  /* 0x00000019ff057819 */ /* 0x000fe20000011605 */
[----:B------:R-:W-:Y:S01]  /*0c50*/  IMAD.SHL.U32 R36, R20, 0x4, RZ ;  /* 0x0000000414247824 */ /* 0x000fe200078e00ff */
[----:B------:R-:W-:-:S04]  /*0c60*/  SHF.L.U64.HI R7, R4, 0x2, R7 ;  /* 0x0000000204077819 */ /* 0x000fc80000010207 */
[----:B------:R-:W-:Y:S02]  /*0c70*/  LOP3.LUT R36, R36, 0x2, R11, 0xf8, !PT ;  /* 0x0000000224247812 */ /* 0x000fe400078ef80b */
[----:B------:R-:W-:Y:S02]  /*0c80*/  SHF.L.U64.HI R20, R20, 0x2, R7 ;  /* 0x0000000214147819 */ /* 0x000fe40000010207 */
[----:B0-----:R-:W-:-:S07]  /*0c90*/  LOP3.LUT R36, R36, 0x1, R5, 0xf8, !PT ;  /* 0x0000000124247812 */ /* 0x001fce00078ef805 */
.L_x_2:
[----:B------:R-:W-:Y:S02]  /*0ca0*/  IMAD.U32 R4, RZ, RZ, UR12 ;  /* 0x0000000cff047e24 */ /* 0x000fe4000f8e00ff */
[----:B------:R-:W-:-:S06]  /*0cb0*/  IMAD.U32 R5, RZ, RZ, UR13 ;  /* 0x0000000dff057e24 */ /* 0x000fcc000f8e00ff */
[----:B------:R-:W2:Y:S01]  /*0cc0*/  LDG.E.64 R4, desc[UR8][R4.64] ;  /* 0x0000000804047981 */ /* 0x000ea2000c1e1b00 */
[C---:B------:R-:W-:Y:S01]  /*0cd0*/  IMAD.SHL.U32 R7, R36.reuse, 0x8, RZ ;  /* 0x0000000824077824 */ /* 0x040fe200078e00ff */
[C-C-:B------:R-:W-:Y:S02]  /*0ce0*/  SHF.R.U64 R6, R36.reuse, 0x1d, R19.reuse ;  /* 0x0000001d24067819 */ /* 0x140fe40000001213 */
[----:B------:R-:W-:Y:S02]  /*0cf0*/  SHF.R.U64 R22, R36, 0xf, R19 ;  /* 0x0000000f24167819 */ /* 0x000fe40000001213 */
[----:B------:R-:W-:Y:S02]  /*0d00*/  LOP3.LUT R7, R7, 0x8, RZ, 0xc0, !PT ;  /* 0x0000000807077812 */ /* 0x000fe400078ec0ff */
[----:B------:R-:W-:Y:S02]  /*0d10*/  LOP3.LUT R8, R6, 0x2, RZ, 0xc0, !PT ;  /* 0x0000000206087812 */ /* 0x000fe400078ec0ff */
[----:B------:R-:W-:-:S02]  /*0d20*/  LOP3.LUT R7, R7, 0x4, R6, 0xf8, !PT ;  /* 0x0000000407077812 */ /* 0x000fc400078ef806 */
[----:B------:R-:W-:Y:S02]  /*0d30*/  LOP3.LUT R9, R6, 0x1, RZ, 0xc0, !PT ;  /* 0x0000000106097812 */ /* 0x000fe400078ec0ff */
[--C-:B------:R-:W-:Y:S02]  /*0d40*/  SHF.R.U64 R6, R36, 0x1b, R19.reuse ;  /* 0x0000001b24067819 */ /* 0x100fe40000001213 */
[----:B------:R-:W-:Y:S02]  /*0d50*/  LOP3.LUT R7, R9, R7, R8, 0xfe, !PT ;  /* 0x0000000709077212 */ /* 0x000fe400078efe08 */
[C---:B------:R-:W-:Y:S02]  /*0d60*/  LOP3.LUT R9, R6.reuse, 0x2, RZ, 0xc0, !PT ;  /* 0x0000000206097812 */ /* 0x040fe400078ec0ff */
[----:B------:R-:W-:Y:S01]  /*0d70*/  LOP3.LUT R10, R6, 0x1, RZ, 0xc0, !PT ;  /* 0x00000001060a7812 */ /* 0x000fe200078ec0ff */
[----:B------:R-:W-:Y:S01]  /*0d80*/  IMAD.SHL.U32 R16, R7, 0x4, RZ ;  /* 0x0000000407107824 */ /* 0x000fe200078e00ff */
[----:B------:R-:W-:-:S02]  /*0d90*/  SHF.R.U64 R6, R36, 0x19, R19 ;  /* 0x0000001924067819 */ /* 0x000fc40000001213 */
[----:B------:R-:W-:Y:S02]  /*0da0*/  LOP3.LUT R21, R22, 0x2, RZ, 0xc0, !PT ;  /* 0x0000000216157812 */ /* 0x000fe400078ec0ff */
[----:B------:R-:W-:Y:S02]  /*0db0*/  LOP3.LUT R16, R10, R16, R9, 0xfe, !PT ;  /* 0x000000100a107212 */ /* 0x000fe400078efe09 */
[----:B------:R-:W-:Y:S02]  /*0dc0*/  LOP3.LUT R22, R22, 0x1, RZ, 0xc0, !PT ;  /* 0x0000000116167812 */ /* 0x000fe400078ec0ff */
[----:B------:R-:W-:Y:S01]  /*0dd0*/  SHF.L.U64.HI R23, R7, 0x2, RZ ;  /* 0x0000000207177819 */ /* 0x000fe200000102ff */
[----:B------:R-:W-:Y:S01]  /*0de0*/  IMAD.SHL.U32 R8, R16, 0x4, RZ ;  /* 0x0000000410087824 */ /* 0x000fe200078e00ff */
[C-C-:B------:R-:W-:Y:S02]  /*0df0*/  SHF.R.U64 R24, R36.reuse, 0xd, R19.reuse ;  /* 0x0000000d24187819 */ /* 0x140fe40000001213 */
[----:B------:R-:W-:-:S02]  /*0e00*/  SHF.R.U64 R26, R36, 0xb, R19 ;  /* 0x0000000b241a7819 */ /* 0x000fc40000001213 */
[----:B------:R-:W-:Y:S02]  /*0e10*/  LOP3.LUT R8, R10, R8, R9, 0xfe, !PT ;  /* 0x000000080a087212 */ /* 0x000fe400078efe09 */
[C---:B------:R-:W-:Y:S02]  /*0e20*/  LOP3.LUT R10, R6.reuse, 0x2, RZ, 0xc0, !PT ;  /* 0x00000002060a7812 */ /* 0x040fe400078ec0ff */
[----:B------:R-:W-:Y:S01]  /*0e30*/  LOP3.LUT R6, R6, 0x1, RZ, 0xc0, !PT ;  /* 0x0000000106067812 */ /* 0x000fe200078ec0ff */
[----:B------:R-:W-:Y:S01]  /*0e40*/  IMAD.SHL.U32 R11, R8, 0x4, RZ ;  /* 0x00000004080b7824 */ /* 0x000fe200078e00ff */
[----:B------:R-:W-:Y:S02]  /*0e50*/  SHF.R.U64 R9, R36, 0x17, R19 ;  /* 0x0000001724097819 */ /* 0x000fe40000001213 */
[----:B------:R-:W-:Y:S02]  /*0e60*/  LOP3.LUT R25, R26, 0x2, RZ, 0xc0, !PT ;  /* 0x000000021a197812 */ /* 0x000fe400078ec0ff */
[----:B------:R-:W-:-:S02]  /*0e70*/  LOP3.LUT R11, R6, R11, R10, 0xfe, !PT ;  /* 0x0000000b060b7212 */ /* 0x000fc400078efe0a */
[----:B------:R-:W-:Y:S02]  /*0e80*/  LOP3.LUT R13, R9, 0x1, RZ, 0xc0, !PT ;  /* 0x00000001090d7812 */ /* 0x000fe400078ec0ff */
[----:B------:R-:W-:Y:S01]  /*0e90*/  SHF.R.U64 R6, R36, 0x15, R19 ;  /* 0x0000001524067819 */ /* 0x000fe20000001213 */
[----:B------:R-:W-:Y:S01]  /*0ea0*/  IMAD.SHL.U32 R10, R11, 0x4, RZ ;  /* 0x000000040b0a7824 */ /* 0x000fe200078e00ff */
[----:B------:R-:W-:Y:S02]  /*0eb0*/  LOP3.LUT R26, R26, 0x1, RZ, 0xc0, !PT ;  /* 0x000000011a1a7812 */ /* 0x000fe400078ec0ff */
[----:B------:R-:W-:Y:S02]  /*0ec0*/  LOP3.LUT R12, R6, 0x2, RZ, 0xc0, !PT ;  /* 0x00000002060c7812 */ /* 0x000fe400078ec0ff */
[----:B------:R-:W-:Y:S02]  /*0ed0*/  LOP3.LUT R10, R10, 0x2, R9, 0xf8, !PT ;  /* 0x000000020a0a7812 */ /* 0x000fe400078ef809 */
[----:B------:R-:W-:-:S02]  /*0ee0*/  SHF.R.U64 R28, R36, 0x9, R19 ;  /* 0x00000009241c7819 */ /* 0x000fc40000001213 */
[----:B------:R-:W-:Y:S02]  /*0ef0*/  LOP3.LUT R10, R13, R10, RZ, 0xfc, !PT ;  /* 0x0000000a0d0a7212 */ /* 0x000fe400078efcff */
[C---:B------:R-:W-:Y:S02]  /*0f00*/  LOP3.LUT R27, R28.reuse, 0x2, RZ, 0xc0, !PT ;  /* 0x000000021c1b7812 */ /* 0x040fe400078ec0ff */
[----:B------:R-:W-:Y:S01]  /*0f10*/  LOP3.LUT R28, R28, 0x1, RZ, 0xc0, !PT ;  /* 0x000000011c1c7812 */ /* 0x000fe200078ec0ff */
[----:B------:R-:W-:Y:S01]  /*0f20*/  IMAD.SHL.U32 R14, R10, 0x4, RZ ;  /* 0x000000040a0e7824 */ /* 0x000fe200078e00ff */
[C-C-:B------:R-:W-:Y:S02]  /*0f30*/  SHF.R.U64 R30, R36.reuse, 0x7, R19.reuse ;  /* 0x00000007241e7819 */ /* 0x140fe40000001213 */
[----:B------:R-:W-:Y:S02]  /*0f40*/  SHF.R.U64 R32, R36, 0x5, R19 ;  /* 0x0000000524207819 */ /* 0x000fe40000001213 */
[----:B------:R-:W-:-:S02]  /*0f50*/  LOP3.LUT R14, R14, 0x2, R9, 0xf8, !PT ;  /* 0x000000020e0e7812 */ /* 0x000fc400078ef809 */
[----:B------:R-:W-:Y:S02]  /*0f60*/  LOP3.LUT R9, R6, 0x1, RZ, 0xc0, !PT ;  /* 0x0000000106097812 */ /* 0x000fe400078ec0ff */
[----:B------:R-:W-:Y:S02]  /*0f70*/  LOP3.LUT R14, R13, R14, RZ, 0xfc, !PT ;  /* 0x0000000e0d0e7212 */ /* 0x000fe400078efcff */
[----:B------:R-:W-:Y:S02]  /*0f80*/  SHF.R.U64 R6, R36, 0x13, R19 ;  /* 0x0000001324067819 */ /* 0x000fe40000001213 */
[----:B------:R-:W-:Y:S01]  /*0f90*/  LOP3.LUT R29, R30, 0x2, RZ, 0xc0, !PT ;  /* 0x000000021e1d7812 */ /* 0x000fe200078ec0ff */
[----:B------:R-:W-:Y:S01]  /*0fa0*/  IMAD.SHL.U32 R15, R14, 0x4, RZ ;  /* 0x000000040e0f7824 */ /* 0x000fe200078e00ff */
[----:B------:R-:W-:Y:S02]  /*0fb0*/  LOP3.LUT R18, R6, 0x1, RZ, 0xc0, !PT ;  /* 0x0000000106127812 */ /* 0x000fe400078ec0ff */
[----:B------:R-:W-:-:S02]  /*0fc0*/  LOP3.LUT R30, R30, 0x1, RZ, 0xc0, !PT ;  /* 0x000000011e1e7812 */ /* 0x000fc400078ec0ff */
[----:B------:R-:W-:Y:S02]  /*0fd0*/  LOP3.LUT R15, R9, R15, R12, 0xfe, !PT ;  /* 0x0000000f090f7212 */ /* 0x000fe400078efe0c */
[----:B------:R-:W-:Y:S02]  /*0fe0*/  LOP3.LUT R9, R6, 0x2, RZ, 0xc0, !PT ;  /* 0x0000000206097812 */ /* 0x000fe400078ec0ff */
[----:B------:R-:W-:Y:S01]  /*0ff0*/  SHF.R.U64 R6, R36, 0x11, R19 ;  /* 0x0000001124067819 */ /* 0x000fe20000001213 */
[----:B------:R-:W-:Y:S01]  /*1000*/  IMAD.SHL.U32 R13, R15, 0x4, RZ ;  /* 0x000000040f0d7824 */ /* 0x000fe200078e00ff */
[C---:B------:R-:W-:Y:S02]  /*1010*/  LOP3.LUT R31, R32.reuse, 0x2, RZ, 0xc0, !PT ;  /* 0x00000002201f7812 */ /* 0x040fe400078ec0ff */
[----:B------:R-:W-:Y:S02]  /*1020*/  LOP3.LUT R32, R32, 0x1, RZ, 0xc0, !PT ;  /* 0x0000000120207812 */ /* 0x000fe400078ec0ff */
[----:B------:R-:W-:-:S02]  /*1030*/  LOP3.LUT R13, R18, R13, R9, 0xfe, !PT ;  /* 0x0000000d120d7212 */ /* 0x000fc400078efe09 */
[----:B------:R-:W-:-:S03]  /*1040*/  SHF.R.U64 R34, R36, 0x3, R19 ;  /* 0x0000000324227819 */ /* 0x000fc60000001213 */
[----:B------:R-:W-:Y:S01]  /*1050*/  IMAD.SHL.U32 R12, R13, 0x4, RZ ;  /* 0x000000040d0c7824 */ /* 0x000fe200078e00ff */
[C---:B------:R-:W-:Y:S02]  /*1060*/  LOP3.LUT R33, R34.reuse, 0x2, RZ, 0xc0, !PT ;  /* 0x0000000222217812 */ /* 0x040fe400078ec0ff */
[----:B------:R-:W-:Y:S02]  /*1070*/  LOP3.LUT R34, R34, 0x1, RZ, 0xc0, !PT ;  /* 0x0000000122227812 */ /* 0x000fe400078ec0ff */
[----:B------:R-:W-:Y:S02]  /*1080*/  LOP3.LUT R12, R18, R12, R9, 0xfe, !PT ;  /* 0x0000000c120c7212 */ /* 0x000fe400078efe09 */
[C---:B------:R-:W-:Y:S02]  /*1090*/  LOP3.LUT R18, R6.reuse, 0x2, RZ, 0xc0, !PT ;  /* 0x0000000206127812 */ /* 0x040fe400078ec0ff */
[----:B------:R-:W-:Y:S01]  /*10a0*/  LOP3.LUT R6, R6, 0x1, RZ, 0xc0, !PT ;  /* 0x0000000106067812 */ /* 0x000fe200078ec0ff */
[----:B------:R-:W-:-:S05]  /*10b0*/  IMAD.SHL.U32 R9, R12, 0x4, RZ ;  /* 0x000000040c097824 */ /* 0x000fca00078e00ff */
[----:B------:R-:W-:-:S05]  /*10c0*/  LOP3.LUT R9, R6, R9, R18, 0xfe, !PT ;  /* 0x0000000906097212 */ /* 0x000fca00078efe12 */
[----:B------:R-:W-:-:S05]  /*10d0*/  IMAD.SHL.U32 R6, R9, 0x4, RZ ;  /* 0x0000000409067824 */ /* 0x000fca00078e00ff */
[----:B------:R-:W-:-:S05]  /*10e0*/  LOP3.LUT R6, R22, R6, R21, 0xfe, !PT ;  /* 0x0000000616067212 */ /* 0x000fca00078efe15 */
[----:B------:R-:W-:-:S05]  /*10f0*/  IMAD.SHL.U32 R17, R6, 0x4, RZ ;  /* 0x0000000406117824 */ /* 0x000fca00078e00ff */
[----:B------:R-:W-:Y:S02]  /*1100*/  LOP3.LUT R7, R22, R17, R21, 0xfe, !PT ;  /* 0x0000001116077212 */ /* 0x000fe400078efe15 */
[----:B------:R-:W-:Y:S02]  /*1110*/  SHF.L.U64.HI R17, R16, 0x2, R23 ;  /* 0x0000000210117819 */ /* 0x000fe40000010217 */
[C---:B------:R-:W-:Y:S01]  /*1120*/  LOP3.LUT R23, R24.reuse, 0x2, RZ, 0xc0, !PT ;  /* 0x0000000218177812 */ /* 0x040fe200078ec0ff */
[----:B------:R-:W-:Y:S01]  /*1130*/  IMAD.SHL.U32 R16, R7, 0x4, RZ ;  /* 0x0000000407107824 */ /* 0x000fe200078e00ff */
[----:B------:R-:W-:Y:S02]  /*1140*/  LOP3.LUT R24, R24, 0x1, RZ, 0xc0, !PT ;  /* 0x0000000118187812 */ /* 0x000fe400078ec0ff */
[----:B------:R-:W-:Y:S02]  /*1150*/  SHF.L.U64.HI R18, R8, 0x2, R17 ;  /* 0x0000000208127819 */ /* 0x000fe40000010211 */
[----:B------:R-:W-:-:S02]  /*1160*/  LOP3.LUT R8, R24, R16, R23, 0xfe, !PT ;  /* 0x0000001018087212 */ /* 0x000fc400078efe17 */
[----:B------:R-:W-:Y:S01]  /*1170*/  SHF.L.U64.HI R17, R11, 0x2, R18 ;  /* 0x000000020b117819 */ /* 0x000fe20000010212 */
[----:B------:R-:W-:Y:S02]  /*1180*/  IMAD.SHL.U32 R18, R36, 0x2, RZ ;  /* 0x0000000224127824 */ /* 0x000fe400078e00ff */
[----:B------:R-:W-:Y:S01]  /*1190*/  IMAD.SHL.U32 R11, R8, 0x4, RZ ;  /* 0x00000004080b7824 */ /* 0x000fe200078e00ff */
[----:B------:R-:W-:Y:S02]  /*11a0*/  SHF.L.U64.HI R17, R10, 0x2, R17 ;  /* 0x000000020a117819 */ /* 0x000fe40000010211 */
[----:B------:R-:W-:Y:S02]  /*11b0*/  LOP3.LUT R18, R18, 0x2, RZ, 0xc0, !PT ;  /* 0x0000000212127812 */ /* 0x000fe400078ec0ff */
[----:B------:R-:W-:Y:S02]  /*11c0*/  LOP3.LUT R11, R26, R11, R25, 0xfe, !PT ;  /* 0x0000000b1a0b7212 */ /* 0x000fe400078efe19 */
[----:B------:R-:W-:-:S03]  /*11d0*/  SHF.L.U64.HI R14, R14, 0x2, R17 ;  /* 0x000000020e0e7819 */ /* 0x000fc60000010211 */
[----:B------:R-:W-:Y:S01]  /*11e0*/  IMAD.SHL.U32 R10, R11, 0x4, RZ ;  /* 0x000000040b0a7824 */ /* 0x000fe200078e00ff */
[----:B------:R-:W-:-:S04]  /*11f0*/  SHF.L.U64.HI R14, R15, 0x2, R14 ;  /* 0x000000020f0e7819 */ /* 0x000fc8000001020e */
        /* <DEDUP_REMOVED lines=21> */
[----:B------:R-:W-:Y:S02]  /*1350*/  SHF.L.U64.HI R7, R7, 0x2, R6 ;  /* 0x0000000207077819 */ /* 0x000fe40000010206 */
[----:B------:R-:W-:Y:S01]  /*1360*/  SHF.R.U64 R6, R36, 0x1, R19 ;  /* 0x0000000124067819 */ /* 0x000fe20000001213 */
[----:B------:R-:W-:Y:S01]  /*1370*/  IMAD.SHL.U32 R8, R9, 0x4, RZ ;  /* 0x0000000409087824 */ /* 0x000fe200078e00ff */
[----:B------:R-:W-:Y:S02]  /*1380*/  SHF.L.U64.HI R10, R10, 0x2, R7 ;  /* 0x000000020a0a7819 */ /* 0x000fe40000010207 */
[----:B------:R-:W-:Y:S02]  /*1390*/  LOP3.LUT R35, R6, 0x2, RZ, 0xc0, !PT ;  /* 0x0000000206237812 */ /* 0x000fe400078ec0ff */
[----:B------:R-:W-:-:S02]  /*13a0*/  LOP3.LUT R8, R34, R8, R33, 0xfe, !PT ;  /* 0x0000000822087212 */ /* 0x000fc400078efe21 */
[----:B------:R-:W-:Y:S02]  /*13b0*/  SHF.L.U64.HI R9, R9, 0x2, R10 ;  /* 0x0000000209097819 */ /* 0x000fe4000001020a */
[----:B------:R-:W-:Y:S01]  /*13c0*/  LOP3.LUT R6, R6, 0x1, RZ, 0xc0, !PT ;  /* 0x0000000106067812 */ /* 0x000fe200078ec0ff */
[C---:B------:R-:W-:Y:S01]  /*13d0*/  IMAD.SHL.U32 R7, R8.reuse, 0x4, RZ ;  /* 0x0000000408077824 */ /* 0x040fe200078e00ff */
[----:B------:R-:W-:-:S04]  /*13e0*/  SHF.L.U64.HI R8, R8, 0x2, R9 ;  /* 0x0000000208087819 */ /* 0x000fc80000010209 */
[----:B------:R-:W-:Y:S02]  /*13f0*/  LOP3.LUT R7, R6, R7, R35, 0xfe, !PT ;  /* 0x0000000706077212 */ /* 0x000fe400078efe23 */
[----:B------:R-:W-:Y:S02]  /*1400*/  SHF.R.U64 R6, R36, 0x1f, R19 ;  /* 0x0000001f24067819 */ /* 0x000fe40000001213 */
[C---:B------:R-:W-:Y:S01]  /*1410*/  SHF.L.U64.HI R39, R7.reuse, 0x2, R8 ;  /* 0x0000000207277819 */ /* 0x040fe20000010208 */
[----:B------:R-:W-:Y:S01]  /*1420*/  IMAD.SHL.U32 R7, R7, 0x4, RZ ;  /* 0x0000000407077824 */ /* 0x000fe200078e00ff */
[----:B------:R-:W-:-:S04]  /*1430*/  LOP3.LUT R6, R6, 0x1, RZ, 0xc0, !PT ;  /* 0x0000000106067812 */ /* 0x000fc800078ec0ff */
[----:B------:R-:W-:Y:S02]  /*1440*/  LOP3.LUT R7, R6, R7, R18, 0xfe, !PT ;  /* 0x0000000706077212 */ /* 0x000fe400078efe12 */
[----:B--2---:R-:W-:Y:S02]  /*1450*/  LOP3.LUT R39, R39, R5, RZ, 0x3c, !PT ;  /* 0x0000000527277212 */ /* 0x004fe400078e3cff */
[----:B------:R-:W-:Y:S02]  /*1460*/  LOP3.LUT R42, R7, R4, RZ, 0x3c, !PT ;  /* 0x00000004072a7212 */ /* 0x000fe400078e3cff */
[--C-:B------:R-:W-:Y:S02]  /*1470*/  SHF.R.U32.HI R5, RZ, 0xe, R39.reuse ;  /* 0x0000000eff057819 */ /* 0x100fe40000011627 */
[----:B------:R-:W-:Y:S02]  /*1480*/  SHF.R.U32.HI R6, RZ, 0xa, R39 ;  /* 0x0000000aff067819 */ /* 0x000fe40000011627 */
[----:B------:R-:W-:-:S02]  /*1490*/  LOP3.LUT R5, R5, 0x2, RZ, 0xc0, !PT ;  /* 0x0000000205057812 */ /* 0x000fc400078ec0ff */
[--C-:B------:R-:W-:Y:S02]  /*14a0*/  SHF.R.U32.HI R7, RZ, 0x8, R39.reuse ;  /* 0x00000008ff077819 */ /* 0x100fe40000011627 */
[--C-:B------:R-:W-:Y:S02]  /*14b0*/  SHF.R.U32.HI R9, RZ, 0x2, R39.reuse ;  /* 0x00000002ff097819 */ /* 0x100fe40000011627 */
[----:B------:R-:W-:Y:S02]  /*14c0*/  LOP3.LUT R5, R5, 0x1, R6, 0xf8, !PT ;  /* 0x0000000105057812 */ /* 0x000fe400078ef806 */
[----:B------:R-:W-:Y:S02]  /*14d0*/  SHF.R.U32.HI R4, RZ, 0x4, R39 ;  /* 0x00000004ff047819 */ /* 0x000fe40000011627 */
[----:B------:R-:W-:Y:S02]  /*14e0*/  LOP3.LUT R7, R7, 0x2, RZ, 0xc0, !PT ;  /* 0x0000000207077812 */ /* 0x000fe400078ec0ff */
[----:B------:R-:W-:-:S02]  /*14f0*/  LOP3.LUT R9, R9, 0x2, RZ, 0xc0, !PT ;  /* 0x0000000209097812 */ /* 0x000fc400078ec0ff */
[C-C-:B------:R-:W-:Y:S02]  /*1500*/  SHF.R.U64 R6, R42.reuse, 0x1e, R39.reuse ;  /* 0x0000001e2a067819 */ /* 0x140fe40000001227 */
[C-C-:B------:R-:W-:Y:S02]  /*1510*/  SHF.R.U64 R13, R42.reuse, 0x10, R39.reuse ;  /* 0x000000102a0d7819 */ /* 0x140fe40000001227 */
[C-C-:B------:R-:W-:Y:S02]  /*1520*/  SHF.R.U64 R17, R42.reuse, 0xa, R39.reuse ;  /* 0x0000000a2a117819 */ /* 0x140fe40000001227 */
[----:B------:R-:W-:Y:S02]  /*1530*/  LOP3.LUT R7, R7, 0x1, R4, 0xf8, !PT ;  /* 0x0000000107077812 */ /* 0x000fe400078ef804 */
[----:B------:R-:W-:Y:S02]  /*1540*/  LOP3.LUT R9, R9, 0x1, R6, 0xf8, !PT ;  /* 0x0000000109097812 */ /* 0x000fe400078ef806 */
[----:B------:R-:W-:-:S02]  /*1550*/  SHF.R.U64 R4, R42, 0xc, R39 ;  /* 0x0000000c2a047819 */ /* 0x000fc40000001227 */
[----:B------:R-:W-:Y:S02]  /*1560*/  LOP3.LUT R13, R13, 0x2, RZ, 0xc0, !PT ;  /* 0x000000020d0d7812 */ /* 0x000fe400078ec0ff */
[C-C-:B------:R-:W-:Y:S02]  /*1570*/  SHF.R.U64 R11, R42.reuse, 0x1c, R39.reuse ;  /* 0x0000001c2a0b7819 */ /* 0x140fe40000001227 */
[--C-:B------:R-:W-:Y:S02]  /*1580*/  SHF.R.U64 R6, R42, 0x6, R39.reuse ;  /* 0x000000062a067819 */ /* 0x100fe40000001227 */
[----:B------:R-:W-:Y:S02]  /*1590*/  LOP3.LUT R17, R17, 0x2, RZ, 0xc0, !PT ;  /* 0x0000000211117812 */ /* 0x000fe400078ec0ff */
[--C-:B------:R-:W-:Y:S02]  /*15a0*/  SHF.R.U32.HI R45, RZ, 0xb, R39.reuse ;  /* 0x0000000bff2d7819 */ /* 0x100fe40000011627 */
[----:B------:R-:W-:-:S02]  /*15b0*/  SHF.R.U32.HI R37, RZ, 0x5, R39 ;  /* 0x00000005ff257819 */ /* 0x000fc40000011627 */
[C-C-:B------:R-:W-:Y:S02]  /*15c0*/  SHF.R.U64 R15, R42.reuse, 0x16, R39.reuse ;  /* 0x000000162a0f7819 */ /* 0x140fe40000001227 */
[----:B------:R-:W-:Y:S02]  /*15d0*/  LOP3.LUT R13, R13, 0x1, R4, 0xf8, !PT ;  /* 0x000000010d0d7812 */ /* 0x000fe400078ef804 */
[----:B------:R-:W-:Y:S02]  /*15e0*/  SHF.R.U64 R8, R42, 0x18, R39 ;  /* 0x000000182a087819 */ /* 0x000fe40000001227 */
[----:B------:R-:W-:Y:S02]  /*15f0*/  LOP3.LUT R11, R11, 0x2, RZ, 0xc0, !PT ;  /* 0x000000020b0b7812 */ /* 0x000fe400078ec0ff */
[----:B------:R-:W-:Y:S02]  /*1600*/  LOP3.LUT R17, R17, 0x1, R6, 0xf8, !PT ;  /* 0x0000000111117812 */ /* 0x000fe400078ef806 */
[----:B------:R-:W-:-:S02]  /*1610*/  LOP3.LUT R45, R45, 0xf, RZ, 0xc0, !PT ;  /* 0x0000000f2d2d7812 */ /* 0x000fc400078ec0ff */
[----:B------:R-:W-:Y:S02]  /*1620*/  LEA R4, P3, R5, UR14, 0x4 ;  /* 0x0000000e05047c11 */ /* 0x000fe4000f8620ff */
[----:B------:R-:W-:Y:S02]  /*1630*/  LOP3.LUT R37, R37, 0xf, RZ, 0xc0, !PT ;  /* 0x0000000f25257812 */ /* 0x000fe400078ec0ff */
[----:B------:R-:W-:Y:S02]  /*1640*/  LEA R6, P6, R7, UR14, 0x4 ;  /* 0x0000000e07067c11 */ /* 0x000fe4000f8c20ff */
[----:B------:R-:W-:Y:S02]  /*1650*/  SHF.R.U64 R10, R42, 0x12, R39 ;  /* 0x000000122a0a7819 */ /* 0x000fe40000001227 */
[----:B------:R-:W-:Y:S02]  /*1660*/  LOP3.LUT R15, R15, 0x2, RZ, 0xc0, !PT ;  /* 0x000000020f0f7812 */ /* 0x000fe400078ec0ff */
[----:B------:R-:W-:-:S02]  /*1670*/  LOP3.LUT R11, R11, 0x1, R8, 0xf8, !PT ;  /* 0x000000010b0b7812 */ /* 0x000fc400078ef808 */
[----:B------:R-:W-:Y:S02]  /*1680*/  SHF.R.U64 R41, R42, 0x19, R39 ;  /* 0x000000192a297819 */ /* 0x000fe40000001227 */
[----:B------:R-:W-:Y:S02]  /*1690*/  IADD3 R4, P5, PT, R4, R45, RZ ;  /* 0x0000002d04047210 */ /* 0x000fe40007fbe0ff */
[----:B------:R-:W-:Y:S02]  /*16a0*/  LEA.HI.X R5, R5, UR15, RZ, 0x4, P3 ;  /* 0x0000000f05057c11 */ /* 0x000fe400098f24ff */
[----:B------:R-:W-:Y:S02]  /*16b0*/  IADD3 R6, P0, PT, R6, R37, RZ ;  /* 0x0000002506067210 */ /* 0x000fe40007f1e0ff */
[----:B------:R-:W-:Y:S01]  /*16c0*/  LOP3.LUT R15, R15, 0x1, R10, 0xf8, !PT ;  /* 0x000000010f0f7812 */ /* 0x000fe200078ef80a */
[----:B------:R-:W-:Y:S01]  /*16d0*/  IMAD.X R5, RZ, RZ, R5, P5 ;  /* 0x000000ffff057224 */ /* 0x000fe200028e0605 */
[----:B------:R-:W-:-:S02]  /*16e0*/  SHF.R.U64 R37, R42, 0x13, R39 ;  /* 0x000000132a257819 */ /* 0x000fc40000001227 */
[----:B------:R-:W-:Y:S02]  /*16f0*/  LOP3.LUT R41, R41, 0xf, RZ, 0xc0, !PT ;  /* 0x0000000f29297812 */ /* 0x000fe400078ec0ff */
[----:B------:R-:W-:Y:S02]  /*1700*/  LEA R10, P2, R11, UR14, 0x4 ;  /* 0x0000000e0b0a7c11 */ /* 0x000fe4000f8420ff */
[----:B------:R-:W-:Y:S02]  /*1710*/  SHF.R.U64 R43, R42, 0x1f, R39 ;  /* 0x0000001f2a2b7819 */ /* 0x000fe40000001227 */
[----:B------:R-:W-:Y:S02]  /*1720*/  LEA R8, P1, R9, UR14, 0x4 ;  /* 0x0000000e09087c11 */ /* 0x000fe4000f8220ff */
[----:B------:R-:W-:Y:S02]  /*1730*/  LOP3.LUT R37, R37, 0xf, RZ, 0xc0, !PT ;  /* 0x0000000f25257812 */ /* 0x000fe400078ec0ff */
[----:B------:R-:W-:-:S02]  /*1740*/  LEA R12, P5, R15, UR14, 0x4 ;  /* 0x0000000e0f0c7c11 */ /* 0x000fc4000f8a20ff */
[----:B------:R-:W-:Y:S02]  /*1750*/  LEA.HI.X R7, R7, UR15, RZ, 0x4, P6 ;  /* 0x0000000f07077c11 */ /* 0x000fe4000b0f24ff */
[----:B------:R-:W-:Y:S02]  /*1760*/  IADD3 R10, P4, PT, R10, R41, RZ ;  /* 0x000000290a0a7210 */ /* 0x000fe40007f9e0ff */
[C---:B------:R-:W-:Y:S01]  /*1770*/  SHF.R.U64 R16, R42.reuse, 0x7, R39 ;  /* 0x000000072a107819 */ /* 0x040fe20000001227 */
[----:B------:R-:W-:Y:S01]  /*1780*/  IMAD.X R7, RZ, RZ, R7, P0 ;  /* 0x000000ffff077224 */ /* 0x000fe200000e0607 */
[----:B------:R-:W-:Y:S02]  /*1790*/  LEA.HI.X R11, R11, UR15, RZ, 0x4, P2 ;  /* 0x0000000f0b0b7c11 */ /* 0x000fe400090f24ff */
[----:B------:R-:W-:Y:S02]  /*17a0*/  LOP3.LUT R43, R43, 0xf, RZ, 0xc0, !PT ;  /* 0x0000000f2b2b7812 */ /* 0x000fe400078ec0ff */
[----:B------:R-:W-:Y:S01]  /*17b0*/  SHF.R.U64 R14, R42, 0xd, R39 ;  /* 0x0000000d2a0e7819 */ /* 0x000fe20000001227 */
[----:B------:R-:W-:Y:S01]  /*17c0*/  IMAD.X R11, RZ, RZ, R11, P4 ;  /* 0x000000ffff0b7224 */ /* 0x000fe200020e060b */
[----:B------:R-:W-:Y:S01]  /*17d0*/  IADD3 R12, P6, PT, R12, R37, RZ ;  /* 0x000000250c0c7210 */ /* 0x000fe20007fde0ff */
[----:B------:R-:W2:Y:S01]  /*17e0*/  LDG.E.U8.CONSTANT R40, desc[UR8][R6.64+0x40] ;  /* 0x0000400806287981 */ /* 0x000ea2000c1e9100 */
[----:B------:R-:W-:-:S02]  /*17f0*/  LEA.HI.X R9, R9, UR15, RZ, 0x4, P1 ;  /* 0x0000000f09097c11 */ /* 0x000fc400088f24ff */
[----:B------:R-:W-:Y:S02]  /*1800*/  LEA R37, P1, R17, UR14, 0x4 ;  /* 0x0000000e11257c11 */ /* 0x000fe4000f8220ff */
[----:B------:R-:W-:Y:S02]  /*1810*/  LOP3.LUT R16, R16, 0xf, RZ, 0xc0, !PT ;  /* 0x0000000f10107812 */ /* 0x000fe400078ec0ff */
[----:B------:R-:W-:Y:S02]  /*1820*/  LEA R41, P0, R13, UR14, 0x4 ;  /* 0x0000000e0d297c11 */ /* 0x000fe4000f8020ff */
[----:B------:R-:W-:Y:S02]  /*1830*/  LEA.HI.X R38, R15, UR15, RZ, 0x4, P5 ;  /* 0x0000000f0f267c11 */ /* 0x000fe4000a8f24ff */
[----:B------:R-:W-:Y:S02]  /*1840*/  IADD3 R8, P3, PT, R8, R43, RZ ;  /* 0x0000002b08087210 */ /* 0x000fe40007f7e0ff */
[----:B------:R-:W-:-:S02]  /*1850*/  LOP3.LUT R14, R14, 0xf, RZ, 0xc0, !PT ;  /* 0x0000000f0e0e7812 */ /* 0x000fc400078ec0ff */
[----:B------:R-:W-:Y:S02]  /*1860*/  IADD3 R16, P4, PT, R37, R16, RZ ;  /* 0x0000001025107210 */ /* 0x000fe40007f9e0ff */
[----:B------:R-:W-:Y:S01]  /*1870*/  LEA.HI.X R15, R13, UR15, RZ, 0x4, P0 ;  /* 0x0000000f0d0f7c11 */ /* 0x000fe200080f24ff */
[----:B------:R0:W3:Y:S01]  /*1880*/  LDG.E.U8.CONSTANT R37, desc[UR8][R4.64] ;  /* 0x0000000804257981 */ /* 0x0000e2000c1e9100 */
[----:B------:R-:W-:Y:S01]  /*1890*/  IADD3 R14, P2, PT, R41, R14, RZ ;  /* 0x0000000e290e7210 */ /* 0x000fe20007f5e0ff */
[----:B------:R-:W-:Y:S02]  /*18a0*/  IMAD.X R13, RZ, RZ, R38, P6 ;  /* 0x000000ffff0d7224 */ /* 0x000fe400030e0626 */
[----:B------:R-:W-:Y:S01]  /*18b0*/  IMAD.X R9, RZ, RZ, R9, P3 ;  /* 0x000000ffff097224 */ /* 0x000fe200018e0609 */
[----:B------:R1:W4:Y:S01]  /*18c0*/  LDG.E.U8.CONSTANT R38, desc[UR8][R10.64+0xc0] ;  /* 0x0000c0080a267981 */ /* 0x000322000c1e9100 */
[----:B------:R-:W-:Y:S01]  /*18d0*/  IMAD.X R15, RZ, RZ, R15, P2 ;  /* 0x000000ffff0f7224 */ /* 0x000fe200010e060f */
[----:B------:R-:W-:-:S02]  /*18e0*/  LEA.HI.X R17, R17, UR15, RZ, 0x4, P1 ;  /* 0x0000000f11117c11 */ /* 0x000fc400088f24ff */
[----:B------:R-:W5:Y:S04]  /*18f0*/  LDG.E.U8.CONSTANT R41, desc[UR8][R8.64+0x80] ;  /* 0x0000800808297981 */ /* 0x000f68000c1e9100 */
[----:B------:R2:W5:Y:S01]  /*1900*/  LDG.E.U8.CONSTANT R13, desc[UR8][R12.64+0x100] ;  /* 0x000100080c0d7981 */ /* 0x000562000c1e9100 */
[----:B------:R-:W-:-:S03]  /*1910*/  IMAD.X R17, RZ, RZ, R17, P4 ;  /* 0x000000ffff117224 */ /* 0x000fc600020e0611 */
[----:B------:R5:W5:Y:S01]  /*1920*/  LDG.E.U8.CONSTANT R14, desc[UR8][R14.64+0x140] ;  /* 0x000140080e0e7981 */ /* 0x000b62000c1e9100 */
[----:B0-----:R-:W-:-:S03]  /*1930*/  SHF.R.U64 R5, R42, 0x4, R39 ;  /* 0x000000042a057819 */ /* 0x001fc60000001227 */
[----:B------:R0:W5:Y:S01]  /*1940*/  LDG.E.U8.CONSTANT R17, desc[UR8][R16.64+0x180] ;  /* 0x0001800810117981 */ /* 0x000162000c1e9100 */
[----:B------:R-:W-:Y:S02]  /*1950*/  LOP3.LUT R5, R5, 0x2, RZ, 0xc0, !PT ;  /* 0x0000000205057812 */ /* 0x000fe400078ec0ff */
[----:B------:R-:W-:Y:S02]  /*1960*/  SHF.R.U64 R39, R42, 0x1, R39 ;  /* 0x000000012a277819 */ /* 0x000fe40000001227 */
[----:B------:R-:W-:Y:S02]  /*1970*/  LOP3.LUT R4, R5, 0x1, R42, 0xf8, !PT ;  /* 0x0000000105047812 */ /* 0x000fe400078ef82a */
[----:B-1----:R-:W-:Y:S02]  /*1980*/  LOP3.LUT R11, R39, 0xf, RZ, 0xc0, !PT ;  /* 0x0000000f270b7812 */ /* 0x002fe400078ec0ff */
[----:B------:R-:W-:-:S04]  /*1990*/  LEA R10, P0, R4, UR14, 0x4 ;  /* 0x0000000e040a7c11 */ /* 0x000fc8000f8020ff */
[----:B------:R-:W-:Y:S02]  /*19a0*/  IADD3 R10, P1, PT, R10, R11, RZ ;  /* 0x0000000b0a0a7210 */ /* 0x000fe40007f3e0ff */
[----:B------:R-:W-:-:S05]  /*19b0*/  LEA.HI.X R4, R4, UR15, RZ, 0x4, P0 ;  /* 0x0000000f04047c11 */ /* 0x000fca00080f24ff */
[----:B------:R-:W-:-:S05]  /*19c0*/  IMAD.X R11, RZ, RZ, R4, P1 ;  /* 0x000000ffff0b7224 */ /* 0x000fca00008e0604 */
[----:B------:R1:W5:Y:S01]  /*19d0*/  LDG.E.U8.CONSTANT R10, desc[UR8][R10.64+0x1c0] ;  /* 0x0001c0080a0a7981 */ /* 0x000362000c1e9100 */
[----:B------:R-:W-:Y:S02]  /*19e0*/  UIADD3 UR12, UP0, UPT, UR12, 0x8, URZ ;  /* 0x000000080c0c7890 */ /* 0x000fe4000ff1e0ff */
[----:B------:R-:W-:Y:S02]  /*19f0*/  UIADD3 UR4, UPT, UPT, UR4, 0x1, URZ ;  /* 0x0000000104047890 */ /* 0x000fe4000fffe0ff */
[----:B------:R-:W-:Y:S02]  /*1a00*/  UIADD3.X UR13, UPT, UPT, URZ, UR13, URZ, UP0, !UPT ;  /* 0x0000000dff0d7290 */ /* 0x000fe400087fe4ff */
[----:B------:R-:W-:Y:S01]  /*1a10*/  UISETP.NE.AND UP0, UPT, UR4, 0x10, UPT ;  /* 0x000000100400788c */ /* 0x000fe2000bf05270 */
[----:B--2---:R-:W-:Y:S01]  /*1a20*/  SHF.R.U32.HI R12, RZ, 0x4, R40 ;  /* 0x00000004ff0c7819 */ /* 0x004fe20000011628 */
[----:B------:R-:W-:-:S04]  /*1a30*/  IMAD.WIDE.U32 R8, R40, 0x10, RZ ;  /* 0x0000001028087825 */ /* 0x000fc800078e00ff */
[----:B---3--:R-:W-:Y:S01]  /*1a40*/  IMAD.WIDE.U32 R6, R37, 0x100, RZ ;  /* 0x0000010025067825 */ /* 0x008fe200078e00ff */
[----:B------:R-:W-:-:S03]  /*1a50*/  LOP3.LUT R37, R12, 0xffff, R37, 0xc8, !PT ;  /* 0x0000ffff0c257812 */ /* 0x000fc600078ec825 */
[----:B----4-:R-:W-:Y:S01]  /*1a60*/  IMAD.WIDE.U32 R4, R38, 0x10, RZ ;  /* 0x0000001026047825 */ /* 0x010fe200078e00ff */
[----:B------:R-:W-:Y:S02]  /*1a70*/  LOP3.LUT R12, R6, R8, RZ, 0xfc, !PT ;  /* 0x00000008060c7212 */ /* 0x000fe400078efcff */
[----:B-----5:R-:W-:Y:S02]  /*1a80*/  LOP3.LUT R8, R41, R6, R8, 0xfe, !PT ;  /* 0x0000000629087212 */ /* 0x020fe400078efe08 */
[----:B------:R-:W-:Y:S02]  /*1a90*/  LOP3.LUT R4, R4, R13, RZ, 0xfc, !PT ;  /* 0x0000000d04047212 */ /* 0x000fe400078efcff */
[----:B------:R-:W-:Y:S02]  /*1aa0*/  LOP3.LUT R9, R7, R9, RZ, 0xfc, !PT ;  /* 0x0000000907097212 */ /* 0x000fe400078efcff */
[----:B------:R-:W-:Y:S01]  /*1ab0*/  SHF.R.U64 R15, R13, 0x4, RZ ;  /* 0x000000040d0f7819 */ /* 0x000fe200000012ff */
[----:B------:R-:W-:Y:S01]  /*1ac0*/  IMAD.WIDE.U32 R6, R14, 0x10, RZ ;  /* 0x000000100e067825 */ /* 0x000fe200078e00ff */
[----:B0-----:R-:W-:-:S03]  /*1ad0*/  SHF.L.U64.HI R16, R8, 0x10, R9 ;  /* 0x0000001008107819 */ /* 0x001fc60000010209 */
[----:B------:R-:W-:Y:S02]  /*1ae0*/  IMAD.U32 R13, R8, 0x10000, RZ ;  /* 0x00010000080d7824 */ /* 0x000fe400078e00ff */
[C---:B------:R-:W-:Y:S01]  /*1af0*/  IMAD.SHL.U32 R14, R4.reuse, 0x100, RZ ;  /* 0x00000100040e7824 */ /* 0x040fe200078e00ff */
[--C-:B-1----:R-:W-:Y:S02]  /*1b00*/  SHF.L.U64.HI R11, R4, 0x8, R5.reuse ;  /* 0x00000008040b7819 */ /* 0x102fe40000010205 */
[----:B------:R-:W-:Y:S02]  /*1b10*/  LOP3.LUT R39, R6, R17, RZ, 0xfc, !PT ;  /* 0x0000001106277212 */ /* 0x000fe400078efcff */
[----:B------:R-:W-:Y:S02]  /*1b20*/  LOP3.LUT R14, R13, R14, RZ, 0xfc, !PT ;  /* 0x0000000e0d0e7212 */ /* 0x000fe400078efcff */
[----:B------:R-:W-:Y:S02]  /*1b30*/  SHF.R.U64 R13, R4, 0x2, R5 ;  /* 0x00000002040d7819 */ /* 0x000fe40000001205 */
[----:B------:R-:W-:-:S02]  /*1b40*/  LOP3.LUT R11, R16, R11, RZ, 0xfc, !PT ;  /* 0x0000000b100b7212 */ /* 0x000fc400078efcff */
[----:B------:R-:W-:Y:S02]  /*1b50*/  SHF.R.U64 R17, R8, 0x4, R9 ;  /* 0x0000000408117819 */ /* 0x000fe40000001209 */
[----:B------:R-:W-:Y:S02]  /*1b60*/  LOP3.LUT R6, R13, 0x4, RZ, 0xc0, !PT ;  /* 0x000000040d067812 */ /* 0x000fe400078ec0ff */
[----:B------:R-:W-:Y:S02]  /*1b70*/  LOP3.LUT R16, R7, R11, RZ, 0xfc, !PT ;  /* 0x0000000b07107212 */ /* 0x000fe400078efcff */
[----:B------:R-:W-:Y:S02]  /*1b80*/  LOP3.LUT R41, R39, R14, RZ, 0xfc, !PT ;  /* 0x0000000e27297212 */ /* 0x000fe400078efcff */
[----:B------:R-:W-:Y:S02]  /*1b90*/  LOP3.LUT R38, R15, 0x2, R38, 0xc8, !PT ;  /* 0x000000020f267812 */ /* 0x000fe400078ec826 */
[----:B------:R-:W-:-:S02]  /*1ba0*/  LOP3.LUT R6, R6, 0x2, R17, 0xf8, !PT ;  /* 0x0000000206067812 */ /* 0x000fc400078ef811 */
[----:B------:R-:W-:-:S04]  /*1bb0*/  SHF.R.U64 R15, R41, 0x8, R16 ;  /* 0x00000008290f7819 */ /* 0x000fc80000001210 */
[----:B------:R-:W-:Y:S02]  /*1bc0*/  LOP3.LUT R13, R6, 0x1, R15, 0xf8, !PT ;  /* 0x00000001060d7812 */ /* 0x000fe400078ef80f */
[----:B------:R-:W-:-:S03]  /*1bd0*/  SHF.R.U64 R43, R39, 0x6, R7 ;  /* 0x00000006272b7819 */ /* 0x000fc60000001207 */
[----:B------:R-:W-:Y:S01]  /*1be0*/  IMAD.SHL.U32 R6, R13, 0x4, RZ ;  /* 0x000000040d067824 */ /* 0x000fe200078e00ff */
[----:B------:R-:W-:-:S04]  /*1bf0*/  SHF.R.U32.HI R40, RZ, 0x3, R10 ;  /* 0x00000003ff287819 */ /* 0x000fc8000001160a */
[----:B------:R-:W-:Y:S02]  /*1c00*/  LOP3.LUT R43, R6, 0x2, R43, 0xf8, !PT ;  /* 0x00000002062b7812 */ /* 0x000fe400078ef82b */
[----:B------:R-:W-:Y:S02]  /*1c10*/  SHF.L.U64.HI R6, R41, 0x4, R16 ;  /* 0x0000000429067819 */ /* 0x000fe40000010210 */
[----:B------:R-:W-:Y:S01]  /*1c20*/  LOP3.LUT R40, R43, 0x1, R40, 0xf8, !PT ;  /* 0x000000012b287812 */ /* 0x000fe200078ef828 */
[C---:B------:R-:W-:Y:S01]  /*1c30*/  IMAD.SHL.U32 R43, R41.reuse, 0x10, RZ ;  /* 0x00000010292b7824 */ /* 0x040fe200078e00ff */
[----:B------:R-:W-:Y:S02]  /*1c40*/  SHF.R.U64 R16, R41, 0xa, R16 ;  /* 0x0000000a29107819 */ /* 0x000fe40000001210 */
[----:B------:R-:W-:Y:S02]  /*1c50*/  SHF.L.U64.HI R41, R13, 0x2, RZ ;  /* 0x000000020d297819 */ /* 0x000fe400000102ff */
[----:B------:R-:W-:-:S02]  /*1c60*/  LOP3.LUT R13, R43, 0xff, R10, 0xf8, !PT ;  /* 0x000000ff2b0d7812 */ /* 0x000fc400078ef80a */
[C---:B------:R-:W-:Y:S01]  /*1c70*/  SHF.L.U64.HI R41, R40.reuse, 0x2, R41 ;  /* 0x0000000228297819 */ /* 0x040fe20000010229 */
[----:B------:R-:W-:Y:S01]  /*1c80*/  IMAD.SHL.U32 R40, R40, 0x4, RZ ;  /* 0x0000000428287824 */ /* 0x000fe200078e00ff */
[----:B------:R-:W-:-:S04]  /*1c90*/  SHF.R.U64 R43, R14, 0xf, R11 ;  /* 0x0000000f0e2b7819 */ /* 0x000fc8000000120b */
[----:B------:R-:W-:Y:S02]  /*1ca0*/  LOP3.LUT R43, R40, 0x2, R43, 0xf8, !PT ;  /* 0x00000002282b7812 */ /* 0x000fe400078ef82b */
[----:B------:R-:W-:-:S04]  /*1cb0*/  SHF.R.U64 R40, R13, 0x4, R6 ;  /* 0x000000040d287819 */ /* 0x000fc80000001206 */
[----:B------:R-:W-:-:S05]  /*1cc0*/  LOP3.LUT R40, R43, 0x1, R40, 0xf8, !PT ;  /* 0x000000012b287812 */ /* 0x000fca00078ef828 */
[----:B------:R-:W-:Y:S01]  /*1cd0*/  IMAD.SHL.U32 R43, R40, 0x4, RZ ;  /* 0x00000004282b7824 */ /* 0x000fe200078e00ff */
[----:B------:R-:W-:-:S04]  /*1ce0*/  SHF.R.U64 R42, R12, 0xb, R9 ;  /* 0x0000000b0c2a7819 */ /* 0x000fc80000001209 */
[----:B------:R-:W-:Y:S02]  /*1cf0*/  LOP3.LUT R43, R43, 0x2, R16, 0xf8, !PT ;  /* 0x000000022b2b7812 */ /* 0x000fe400078ef810 */
[----:B------:R-:W-:Y:S02]  /*1d00*/  SHF.R.U64 R16, R39, 0x5, R7 ;  /* 0x0000000527107819 */ /* 0x000fe40000001207 */
[----:B------:R-:W-:Y:S02]  /*1d10*/  LOP3.LUT R42, R43, 0x1, R42, 0xf8, !PT ;  /* 0x000000012b2a7812 */ /* 0x000fe400078ef82a */
[----:B------:R-:W-:Y:S02]  /*1d20*/  SHF.L.U64.HI R41, R40, 0x2, R41 ;  /* 0x0000000228297819 */ /* 0x000fe40000010229 */
[----:B------:R-:W-:Y:S01]  /*1d30*/  SHF.R.U64 R40, R39, 0x3, R7 ;  /* 0x0000000327287819 */ /* 0x000fe20000001207 */
[----:B------:R-:W-:Y:S01]  /*1d40*/  IMAD.SHL.U32 R39, R42, 0x4, RZ ;  /* 0x000000042a277824 */ /* 0x000fe200078e00ff */
[----:B------:R-:W-:-:S02]  /*1d50*/  LOP3.LUT R7, R16, 0x1, RZ, 0xc0, !PT ;  /* 0x0000000110077812 */ /* 0x000fc400078ec0ff */
[----:B------:R-:W-:Y:S02]  /*1d60*/  SHF.L.U64.HI R41, R42, 0x2, R41 ;  /* 0x000000022a297819 */ /* 0x000fe40000010229 */
[----:B------:R-:W-:Y:S02]  /*1d70*/  LOP3.LUT R38, R7, R39, R38, 0xfe, !PT ;  /* 0x0000002707267212 */ /* 0x000fe400078efe26 */
[----:B------:R-:W-:Y:S02]  /*1d80*/  SHF.R.U64 R39, R13, 0x5, R6 ;  /* 0x000000050d277819 */ /* 0x000fe40000001206 */
[C---:B------:R-:W-:Y:S01]  /*1d90*/  SHF.L.U64.HI R7, R38.reuse, 0x2, R41 ;  /* 0x0000000226077819 */ /* 0x040fe20000010229 */
[----:B------:R-:W-:Y:S01]  /*1da0*/  IMAD.SHL.U32 R38, R38, 0x4, RZ ;  /* 0x0000000426267824 */ /* 0x000fe200078e00ff */
[----:B------:R-:W-:-:S04]  /*1db0*/  SHF.R.U64 R42, R8, 0x7, R9 ;  /* 0x00000007082a7819 */ /* 0x000fc80000001209 */
[----:B------:R-:W-:-:S04]  /*1dc0*/  LOP3.LUT R41, R38, 0x2, R39, 0xf8, !PT ;  /* 0x0000000226297812 */ /* 0x000fc800078ef827 */
[----:B------:R-:W-:-:S05]  /*1dd0*/  LOP3.LUT R42, R41, 0x1, R42, 0xf8, !PT ;  /* 0x00000001292a7812 */ /* 0x000fca00078ef82a */
[----:B------:R-:W-:-:S05]  /*1de0*/  IMAD.SHL.U32 R38, R42, 0x8, RZ ;  /* 0x000000082a267824 */ /* 0x000fca00078e00ff */
[----:B------:R-:W-:-:S04]  /*1df0*/  LOP3.LUT R41, R38, 0x4, R15, 0xf8, !PT ;  /* 0x0000000426297812 */ /* 0x000fc800078ef80f */
[----:B------:R-:W-:Y:S02]  /*1e00*/  LOP3.LUT R38, R41, 0x2, R10, 0xf8, !PT ;  /* 0x0000000229267812 */ /* 0x000fe400078ef80a */
[----:B------:R-:W-:Y:S02]  /*1e10*/  SHF.R.U64 R41, R14, 0x12, R11 ;  /* 0x000000120e297819 */ /* 0x000fe4000000120b */
[----:B------:R-:W-:Y:S02]  /*1e20*/  SHF.L.U64.HI R42, R42, 0x3, R7 ;  /* 0x000000032a2a7819 */ /* 0x000fe40000010207 */
[----:B------:R-:W-:Y:S02]  /*1e30*/  LOP3.LUT R41, R38, 0x1, R41, 0xf8, !PT ;  /* 0x0000000126297812 */ /* 0x000fe400078ef829 */
[----:B------:R-:W-:Y:S02]  /*1e40*/  SHF.R.U64 R38, R12, 0x9, R9 ;  /* 0x000000090c267819 */ /* 0x000fe40000001209 */
[C---:B------:R-:W-:Y:S01]  /*1e50*/  SHF.L.U64.HI R7, R41.reuse, 0x2, R42 ;  /* 0x0000000229077819 */ /* 0x040fe2000001022a */
[----:B------:R-:W-:-:S05]  /*1e60*/  IMAD.SHL.U32 R41, R41, 0x4, RZ ;  /* 0x0000000429297824 */ /* 0x000fca00078e00ff */
[----:B------:R-:W-:-:S04]  /*1e70*/  LOP3.LUT R38, R41, 0x2, R38, 0xf8, !PT ;  /* 0x0000000229267812 */ /* 0x000fc800078ef826 */
[----:B------:R-:W-:-:S05]  /*1e80*/  LOP3.LUT R38, R38, 0x1, R17, 0xf8, !PT ;  /* 0x0000000126267812 */ /* 0x000fca00078ef811 */
[----:B------:R-:W-:-:S05]  /*1e90*/  IMAD.SHL.U32 R17, R38, 0x4, RZ ;  /* 0x0000000426117824 */ /* 0x000fca00078e00ff */
[----:B------:R-:W-:Y:S02]  /*1ea0*/  LOP3.LUT R40, R17, 0x2, R40, 0xf8, !PT ;  /* 0x0000000211287812 */ /* 0x000fe400078ef828 */
[----:B------:R-:W-:-:S04]  /*1eb0*/  SHF.R.U64 R17, R4, 0x6, R5 ;  /* 0x0000000604117819 */ /* 0x000fc80000001205 */
[----:B------:R-:W-:Y:S01]  /*1ec0*/  LOP3.LUT R17, R40, 0x1, R17, 0xf8, !PT ;  /* 0x0000000128117812 */ /* 0x000fe200078ef811 */
[----:B------:R-:W-:-:S04]  /*1ed0*/  IMAD.SHL.U32 R40, R10, 0x2, RZ ;  /* 0x000000020a287824 */ /* 0x000fc800078e00ff */
[----:B------:R-:W-:-:S05]  /*1ee0*/  IMAD.SHL.U32 R41, R17, 0x4, RZ ;  /* 0x0000000411297824 */ /* 0x000fca00078e00ff */
[----:B------:R-:W-:-:S04]  /*1ef0*/  LOP3.LUT R40, R41, 0x2, R40, 0xf8, !PT ;  /* 0x0000000229287812 */ /* 0x000fc800078ef828 */
[----:B------:R-:W-:-:S05]  /*1f00*/  LOP3.LUT R39, R40, 0x1, R39, 0xf8, !PT ;  /* 0x0000000128277812 */ /* 0x000fca00078ef827 */
[----:B------:R-:W-:Y:S01]  /*1f10*/  IMAD.SHL.U32 R40, R39, 0x4, RZ ;  /* 0x0000000427287824 */ /* 0x000fe200078e00ff */
[----:B------:R-:W-:Y:S02]  /*1f20*/  SHF.R.U64 R4, R4, 0x7, R5 ;  /* 0x0000000704047819 */ /* 0x000fe40000001205 */
[----:B------:R-:W-:Y:S02]  /*1f30*/  SHF.R.U64 R5, R14, 0x13, R11 ;  /* 0x000000130e057819 */ /* 0x000fe4000000120b */
[----:B------:R-:W-:-:S04]  /*1f40*/  LOP3.LUT R40, R40, 0x2, R37, 0xf8, !PT ;  /* 0x0000000228287812 */ /* 0x000fc800078ef825 */
[----:B------:R-:W-:-:S05]  /*1f50*/  LOP3.LUT R5, R40, 0x1, R5, 0xf8, !PT ;  /* 0x0000000128057812 */ /* 0x000fca00078ef805 */
[----:B------:R-:W-:-:S05]  /*1f60*/  IMAD.SHL.U32 R40, R5, 0x4, RZ ;  /* 0x0000000405287824 */ /* 0x000fca00078e00ff */
[----:B------:R-:W-:-:S04]  /*1f70*/  LOP3.LUT R15, R40, 0x2, R15, 0xf8, !PT ;  /* 0x00000002280f7812 */ /* 0x000fc800078ef80f */
[----:B------:R-:W-:Y:S02]  /*1f80*/  LOP3.LUT R4, R15, 0x1, R4, 0xf8, !PT ;  /* 0x000000010f047812 */ /* 0x000fe400078ef804 */
[----:B------:R-:W-:-:S03]  /*1f90*/  SHF.R.U32.HI R10, RZ, 0x1, R10 ;  /* 0x00000001ff0a7819 */ /* 0x000fc6000001160a */
[----:B------:R-:W-:Y:S01]  /*1fa0*/  IMAD.SHL.U32 R15, R4, 0x4, RZ ;  /* 0x00000004040f7824 */ /* 0x000fe200078e00ff */
[----:B------:R-:W-:-:S04]  /*1fb0*/  SHF.R.U64 R8, R8, 0x6, R9 ;  /* 0x0000000608087819 */ /* 0x000fc80000001209 */
[----:B------:R-:W-:Y:S02]  /*1fc0*/  LOP3.LUT R15, R15, 0x2, R10, 0xf8, !PT ;  /* 0x000000020f0f7812 */ /* 0x000fe400078ef80a */
[----:B------:R-:W-:Y:S02]  /*1fd0*/  SHF.L.U64.HI R38, R38, 0x2, R7 ;  /* 0x0000000226267819 */ /* 0x000fe40000010207 */
[----:B------:R-:W-:Y:S02]  /*1fe0*/  LOP3.LUT R10, R15, 0x1, R8, 0xf8, !PT ;  /* 0x000000010f0a7812 */ /* 0x000fe400078ef808 */
[----:B------:R-:W-:-:S03]  /*1ff0*/  SHF.L.U64.HI R38, R17, 0x2, R38 ;  /* 0x0000000211267819 */ /* 0x000fc60000010226 */
[----:B------:R-:W-:Y:S01]  /*2000*/  IMAD.SHL.U32 R7, R10, 0x4, RZ ;  /* 0x000000040a077824 */ /* 0x000fe200078e00ff */
[----:B------:R-:W-:Y:S02]  /*2010*/  SHF.L.U64.HI R38, R39, 0x2, R38 ;  /* 0x0000000227267819 */ /* 0x000fe40000010226 */
[----:B------:R-:W-:Y:S02]  /*2020*/  SHF.R.U64 R8, R14, 0x11, R11 ;  /* 0x000000110e087819 */ /* 0x000fe4000000120b */
[----:B------:R-:W-:Y:S02]  /*2030*/  LOP3.LUT R7, R7, 0x2, R16, 0xf8, !PT ;  /* 0x0000000207077812 */ /* 0x000fe400078ef810 */
[----:B------:R-:W-:Y:S02]  /*2040*/  SHF.L.U64.HI R5, R5, 0x2, R38 ;  /* 0x0000000205057819 */ /* 0x000fe40000010226 */
[----:B------:R-:W-:Y:S02]  /*2050*/  LOP3.LUT R8, R7, 0x1, R8, 0xf8, !PT ;  /* 0x0000000107087812 */ /* 0x000fe400078ef808 */
[----:B------:R-:W-:-:S02]  /*2060*/  SHF.L.U64.HI R7, R4, 0x2, R5 ;  /* 0x0000000204077819 */ /* 0x000fc40000010205 */
[----:B------:R-:W-:Y:S01]  /*2070*/  SHF.R.U64 R4, R12, 0x7, R9 ;  /* 0x000000070c047819 */ /* 0x000fe20000001209 */
[----:B------:R-:W-:Y:S01]  /*2080*/  IMAD.SHL.U32 R5, R8, 0x4, RZ ;  /* 0x0000000408057824 */ /* 0x000fe200078e00ff */
[----:B------:R-:W-:Y:S02]  /*2090*/  SHF.L.U64.HI R9, R10, 0x2, R7 ;  /* 0x000000020a097819 */ /* 0x000fe40000010207 */
[----:B------:R-:W-:Y:S02]  /*20a0*/  SHF.R.U64 R7, R13, 0x7, R6 ;  /* 0x000000070d077819 */ /* 0x000fe40000001206 */
[----:B------:R-:W-:Y:S01]  /*20b0*/  LOP3.LUT R4, R5, 0x2, R4, 0xf8, !PT ;  /* 0x0000000205047812 */ /* 0x000fe200078ef804 */
[----:B------:R-:W-:Y:S01]  /*20c0*/  IMAD.MOV.U32 R5, RZ, RZ, R19 ;  /* 0x000000ffff057224 */ /* 0x000fe200078e0013 */
[----:B------:R-:W-:Y:S02]  /*20d0*/  SHF.L.U64.HI R9, R8, 0x2, R9 ;  /* 0x0000000208097819 */ /* 0x000fe40000010209 */
[----:B------:R-:W-:Y:S01]  /*20e0*/  LOP3.LUT R7, R4, 0x1, R7, 0xf8, !PT ;  /* 0x0000000104077812 */ /* 0x000fe200078ef807 */
[----:B------:R-:W-:Y:S01]  /*20f0*/  IMAD.MOV.U32 R4, RZ, RZ, R36 ;  /* 0x000000ffff047224 */ /* 0x000fe200078e0024 */
[----:B------:R-:W-:Y:S01]  /*2100*/  LOP3.LUT R19, R9, R0, RZ, 0x3c, !PT ;  /* 0x0000000009137212 */ /* 0x000fe200078e3cff */
[----:B------:R-:W-:Y:S01]  /*2110*/  IMAD.MOV.U32 R0, RZ, RZ, R5 ;  /* 0x000000ffff007224 */ /* 0x000fe200078e0005 */
[----:B------:R-:W-:Y:S01]  /*2120*/  LOP3.LUT R36, R7, R20, RZ, 0x3c, !PT ;  /* 0x0000001407247212 */ /* 0x000fe200078e3cff */
[----:B------:R-:W-:Y:S01]  /*2130*/  IMAD.MOV.U32 R20, RZ, RZ, R4 ;  /* 0x000000ffff147224 */ /* 0x000fe200078e0004 */
[----:B------:R-:W-:Y:S06]  /*2140*/  BRA.U UP0, `(.L_x_2) ;  /* 0xffffffe900d47547 */ /* 0x000fec000b83ffff */
[----:B------:R-:W-:Y:S01]  /*2150*/  SHF.R.U64 R7, R4, 0x18, R5 ;  /* 0x0000001804077819 */ /* 0x000fe20000001205 */
[----:B------:R-:W0:Y:S01]  /*2160*/  LDCU.64 UR6, c[0x0][0x390] ;  /* 0x00007200ff0677ac */ /* 0x000e220008000a00 */
[----:B------:R-:W-:Y:S02]  /*2170*/  LOP3.LUT R0, R36, R5, RZ, 0xfc, !PT ;  /* 0x0000000524007212 */ /* 0x000fe400078efcff */
[----:B------:R-:W-:Y:S01]  /*2180*/  LOP3.LUT R7, R7, 0x1, RZ, 0xc0, !PT ;  /* 0x0000000107077812 */ /* 0x000fe200078ec0ff */
[----:B------:R-:W-:Y:S01]  /*2190*/  UMOV UR4, URZ ;  /* 0x000000ff00047c82 */ /* 0x000fe20008000000 */
[--C-:B------:R-:W-:Y:S02]  /*21a0*/  SHF.R.U32.HI R6, RZ, 0x16, R0.reuse ;  /* 0x00000016ff067819 */ /* 0x100fe40000011600 */
[--C-:B------:R-:W-:Y:S01]  /*21b0*/  SHF.R.U32.HI R9, RZ, 0x10, R0.reuse ;  /* 0x00000010ff097819 */ /* 0x100fe20000011600 */
[----:B------:R-:W-:Y:S01]  /*21c0*/  IMAD.SHL.U32 R11, R7, 0x8, RZ ;  /* 0x00000008070b7824 */ /* 0x000fe200078e00ff */
[----:B------:R-:W-:-:S02]  /*21d0*/  SHF.R.U32.HI R15, RZ, 0x8, R0 ;  /* 0x00000008ff0f7819 */ /* 0x000fc40000011600 */
[----:B------:R-:W-:Y:S02]  /*21e0*/  LOP3.LUT R9, R9, 0x1, RZ, 0xc0, !PT ;  /* 0x0000000109097812 */ /* 0x000fe400078ec0ff */
[----:B------:R-:W-:Y:S02]  /*21f0*/  LOP3.LUT R8, R11, 0x4, R6, 0xf8, !PT ;  /* 0x000000040b087812 */ /* 0x000fe400078ef806 */
[----:B------:R-:W-:Y:S02]  /*2200*/  LOP3.LUT R15, R15, 0x1, RZ, 0xc0, !PT ;  /* 0x000000010f0f7812 */ /* 0x000fe400078ec0ff */
[----:B------:R-:W-:Y:S01]  /*2210*/  LOP3.LUT R8, R8, R21, RZ, 0xfc, !PT ;  /* 0x0000001508087212 */ /* 0x000fe200078efcff */
[----:B0-----:R-:W-:Y:S01]  /*2220*/  UIADD3 UR5, UP0, UPT, UR6, 0xf8, URZ ;  /* 0x000000f806057890 */ /* 0x001fe2000ff1e0ff */
[--C-:B------:R-:W-:Y:S02]  /*2230*/  LOP3.LUT R14, R36, 0x1, R5.reuse, 0xc8, !PT ;  /* 0x00000001240e7812 */ /* 0x100fe400078ec805 */
[----:B------:R-:W-:Y:S01]  /*2240*/  IADD3 R9, P0, PT, R9, R8, RZ ;  /* 0x0000000809097210 */ /* 0x000fe20007f1e0ff */
[----:B------:R-:W-:Y:S01]  /*2250*/  UIADD3.X UR10, UPT, UPT, URZ, UR7, URZ, UP0, !UPT ;  /* 0x00000007ff0a7290 */ /* 0x000fe200087fe4ff */
[----:B------:R-:W-:-:S02]  /*2260*/  SHF.R.U64 R16, R4, 0x19, R5 ;  /* 0x0000001904107819 */ /* 0x000fc40000001205 */
[----:B------:R-:W-:Y:S01]  /*2270*/  SHF.R.U32.HI R10, RZ, 0x19, R0 ;  /* 0x00000019ff0a7819 */ /* 0x000fe20000011600 */
[----:B------:R-:W-:Y:S01]  /*2280*/  IMAD.SHL.U32 R8, R9, 0x4, RZ ;  /* 0x0000000409087824 */ /* 0x000fe200078e00ff */
[----:B------:R-:W-:Y:S02]  /*2290*/  LOP3.LUT R12, R16, 0x1, RZ, 0xc0, !PT ;  /* 0x00000001100c7812 */ /* 0x000fe400078ec0ff */
[----:B------:R-:W-:Y:S02]  /*22a0*/  SHF.R.U64 R13, R4, 0x11, R5 ;  /* 0x00000011040d7819 */ /* 0x000fe40000001205 */
[----:B------:R-:W-:Y:S01]  /*22b0*/  LOP3.LUT R8, R8, R29, RZ, 0xfc, !PT ;  /* 0x0000001d08087212 */ /* 0x000fe200078efcff */
[----:B------:R-:W-:Y:S01]  /*22c0*/  IMAD.SHL.U32 R17, R12, 0x2, RZ ;  /* 0x000000020c117824 */ /* 0x000fe200078e00ff */
[----:B------:R-:W-:Y:S02]  /*22d0*/  LOP3.LUT R10, R10, 0x1, RZ, 0xc0, !PT ;  /* 0x000000010a0a7812 */ /* 0x000fe400078ec0ff */
[----:B------:R-:W-:-:S02]  /*22e0*/  IADD3 R15, P1, PT, R15, R8, RZ ;  /* 0x000000080f0f7210 */ /* 0x000fc40007f3e0ff */
[----:B------:R-:W-:Y:S02]  /*22f0*/  SHF.R.U32.HI R8, RZ, 0x11, R0 ;  /* 0x00000011ff087819 */ /* 0x000fe40000011600 */
[----:B------:R-:W-:Y:S01]  /*2300*/  SHF.L.U64.HI R20, R7, 0x3, RZ ;  /* 0x0000000307147819 */ /* 0x000fe200000102ff */
[----:B------:R-:W-:Y:S01]  /*2310*/  IMAD.SHL.U32 R11, R15, 0x4, RZ ;  /* 0x000000040f0b7824 */ /* 0x000fe200078e00ff */
[----:B------:R-:W-:-:S03]  /*2320*/  LOP3.LUT R8, R8, 0x1, RZ, 0xc0, !PT ;  /* 0x0000000108087812 */ /* 0x000fc600078ec0ff */
[----:B------:R-:W-:Y:S01]  /*2330*/  IMAD.X R20, RZ, RZ, R20, P0 ;  /* 0x000000ffff147224 */ /* 0x000fe200000e0614 */
[----:B------:R-:W-:-:S04]  /*2340*/  LOP3.LUT R11, R11, R18, RZ, 0xfc, !PT ;  /* 0x000000120b0b7212 */ /* 0x000fc800078efcff */
[----:B------:R-:W-:Y:S02]  /*2350*/  IADD3 R14, P2, PT, R14, R11, RZ ;  /* 0x0000000b0e0e7210 */ /* 0x000fe40007f5e0ff */
[----:B------:R-:W-:Y:S02]  /*2360*/  LOP3.LUT R11, R13, 0x1, RZ, 0xc0, !PT ;  /* 0x000000010d0b7812 */ /* 0x000fe400078ec0ff */
[----:B------:R-:W-:Y:S01]  /*2370*/  SHF.L.U64.HI R20, R9, 0x2, R20 ;  /* 0x0000000209147819 */ /* 0x000fe20000010214 */
[----:B------:R-:W-:Y:S01]  /*2380*/  IMAD.SHL.U32 R18, R14, 0x4, RZ ;  /* 0x000000040e127824 */ /* 0x000fe200078e00ff */
[----:B------:R-:W-:Y:S01]  /*2390*/  SHF.R.U32.HI R9, RZ, 0x1, R0 ;  /* 0x00000001ff097819 */ /* 0x000fe20000011600 */
[----:B------:R-:W-:Y:S02]  /*23a0*/  IMAD.SHL.U32 R19, R11, 0x2, RZ ;  /* 0x000000020b137824 */ /* 0x000fe400078e00ff */
[----:B------:R-:W-:Y:S01]  /*23b0*/  IMAD.X R20, RZ, RZ, R20, P1 ;  /* 0x000000ffff147224 */ /* 0x000fe200008e0614 */
[----:B------:R-:W-:-:S02]  /*23c0*/  LOP3.LUT R10, R10, R18, R17, 0xfe, !PT ;  /* 0x000000120a0a7212 */ /* 0x000fc400078efe11 */
[----:B------:R-:W-:-:S03]  /*23d0*/  SHF.R.U32.HI R17, RZ, 0x9, R0 ;  /* 0x00000009ff117819 */ /* 0x000fc60000011600 */
[----:B------:R-:W-:Y:S01]  /*23e0*/  IMAD.SHL.U32 R18, R10, 0x4, RZ ;  /* 0x000000040a127824 */ /* 0x000fe200078e00ff */
[----:B------:R-:W-:-:S04]  /*23f0*/  LOP3.LUT R17, R17, 0x1, RZ, 0xc0, !PT ;  /* 0x0000000111117812 */ /* 0x000fc800078ec0ff */
[----:B------:R-:W-:Y:S01]  /*2400*/  LOP3.LUT R8, R8, R18, R19, 0xfe, !PT ;  /* 0x0000001208087212 */ /* 0x000fe200078efe13 */
[----:B------:R-:W-:-:S04]  /*2410*/  IMAD.SHL.U32 R18, R28, 0x2, RZ ;  /* 0x000000021c127824 */ /* 0x000fc800078e00ff */
[----:B------:R-:W-:-:S05]  /*2420*/  IMAD.SHL.U32 R19, R8, 0x4, RZ ;  /* 0x0000000408137824 */ /* 0x000fca00078e00ff */
[----:B------:R-:W-:Y:S02]  /*2430*/  LOP3.LUT R7, R17, R19, R18, 0xfe, !PT ;  /* 0x0000001311077212 */ /* 0x000fe400078efe12 */
[----:B------:R-:W-:-:S03]  /*2440*/  LOP3.LUT R19, R16, 0x2, RZ, 0xc0, !PT ;  /* 0x0000000210137812 */ /* 0x000fc600078ec0ff */
[----:B------:R-:W-:-:S05]  /*2450*/  IMAD.SHL.U32 R17, R7, 0x4, RZ ;  /* 0x0000000407117824 */ /* 0x000fca00078e00ff */
[----:B------:R-:W-:Y:S02]  /*2460*/  LOP3.LUT R18, R17, 0x2, R4, 0xf8, !PT ;  /* 0x0000000211127812 */ /* 0x000fe400078ef804 */
[----:B------:R-:W-:Y:S02]  /*2470*/  SHF.L.U64.HI R17, R15, 0x2, R20 ;  /* 0x000000020f117819 */ /* 0x000fe40000010214 */
[----:B------:R-:W-:Y:S02]  /*2480*/  LOP3.LUT R9, R18, 0x1, R9, 0xf8, !PT ;  /* 0x0000000112097812 */ /* 0x000fe400078ef809 */
[----:B------:R-:W-:Y:S01]  /*2490*/  SHF.R.U32.HI R15, RZ, 0x1a, R0 ;  /* 0x0000001aff0f7819 */ /* 0x000fe20000011600 */
[----:B------:R-:W-:Y:S02]  /*24a0*/  IMAD.X R17, RZ, RZ, R17, P2 ;  /* 0x000000ffff117224 */ /* 0x000fe400010e0611 */
[----:B------:R-:W-:Y:S01]  /*24b0*/  IMAD.SHL.U32 R16, R9, 0x4, RZ ;  /* 0x0000000409107824 */ /* 0x000fe200078e00ff */
[----:B------:R-:W-:-:S02]  /*24c0*/  LOP3.LUT R15, R15, 0x1, RZ, 0xc0, !PT ;  /* 0x000000010f0f7812 */ /* 0x000fc400078ec0ff */
[----:B------:R-:W-:Y:S02]  /*24d0*/  SHF.L.U64.HI R17, R14, 0x2, R17 ;  /* 0x000000020e117819 */ /* 0x000fe40000010211 */
[----:B------:R-:W-:Y:S02]  /*24e0*/  LOP3.LUT R16, R16, R19, RZ, 0xfc, !PT ;  /* 0x0000001310107212 */ /* 0x000fe400078efcff */
[----:B------:R-:W-:Y:S02]  /*24f0*/  SHF.L.U64.HI R14, R12, 0x1, RZ ;  /* 0x000000010c0e7819 */ /* 0x000fe400000102ff */
[----:B------:R-:W-:Y:S02]  /*2500*/  IADD3 R12, P0, PT, R15, R16, RZ ;  /* 0x000000100f0c7210 */ /* 0x000fe40007f1e0ff */
[----:B------:R-:W-:Y:S02]  /*2510*/  LOP3.LUT R15, R17, R14, RZ, 0xfc, !PT ;  /* 0x0000000e110f7212 */ /* 0x000fe400078efcff */
[----:B------:R-:W-:Y:S01]  /*2520*/  LOP3.LUT R17, R13, 0x2, RZ, 0xc0, !PT ;  /* 0x000000020d117812 */ /* 0x000fe200078ec0ff */
[----:B------:R-:W-:Y:S01]  /*2530*/  IMAD.SHL.U32 R14, R12, 0x4, RZ ;  /* 0x000000040c0e7824 */ /* 0x000fe200078e00ff */
[----:B------:R-:W-:-:S02]  /*2540*/  SHF.R.U32.HI R13, RZ, 0x12, R0 ;  /* 0x00000012ff0d7819 */ /* 0x000fc40000011600 */
[----:B------:R-:W-:Y:S02]  /*2550*/  SHF.L.U64.HI R16, R10, 0x2, R15 ;  /* 0x000000020a107819 */ /* 0x000fe4000001020f */
[----:B------:R-:W-:Y:S02]  /*2560*/  SHF.L.U64.HI R15, R11, 0x1, RZ ;  /* 0x000000010b0f7819 */ /* 0x000fe400000102ff */
[----:B------:R-:W-:Y:S02]  /*2570*/  LOP3.LUT R11, R14, R17, RZ, 0xfc, !PT ;  /* 0x000000110e0b7212 */ /* 0x000fe400078efcff */
[----:B------:R-:W-:Y:S02]  /*2580*/  LOP3.LUT R10, R13, 0x1, RZ, 0xc0, !PT ;  /* 0x000000010d0a7812 */ /* 0x000fe400078ec0ff */
[----:B------:R-:W-:Y:S01]  /*2590*/  LOP3.LUT R13, R16, R15, RZ, 0xfc, !PT ;  /* 0x0000000f100d7212 */ /* 0x000fe200078efcff */
[----:B------:R-:W-:Y:S01]  /*25a0*/  IMAD.SHL.U32 R16, R26, 0x2, RZ ;  /* 0x000000021a107824 */ /* 0x000fe200078e00ff */
[----:B------:R-:W-:-:S02]  /*25b0*/  IADD3 R10, P1, PT, R10, R11, RZ ;  /* 0x0000000b0a0a7210 */ /* 0x000fc40007f3e0ff */
[----:B------:R-:W-:Y:S02]  /*25c0*/  SHF.L.U64.HI R13, R8, 0x2, R13 ;  /* 0x00000002080d7819 */ /* 0x000fe4000001020d */
[----:B------:R-:W-:Y:S01]  /*25d0*/  SHF.L.U64.HI R14, R28, 0x1, RZ ;  /* 0x000000011c0e7819 */ /* 0x000fe200000102ff */
[----:B------:R-:W-:Y:S01]  /*25e0*/  IMAD.SHL.U32 R8, R10, 0x4, RZ ;  /* 0x000000040a087824 */ /* 0x000fe200078e00ff */
[----:B------:R-:W-:Y:S02]  /*25f0*/  SHF.R.U32.HI R11, RZ, 0xa, R0 ;  /* 0x0000000aff0b7819 */ /* 0x000fe40000011600 */
[----:B------:R-:W-:Y:S02]  /*2600*/  LOP3.LUT R14, R13, R14, RZ, 0xfc, !PT ;  /* 0x0000000e0d0e7212 */ /* 0x000fe400078efcff */
[----:B------:R-:W-:Y:S02]  /*2610*/  LOP3.LUT R11, R11, 0x1, RZ, 0xc0, !PT ;  /* 0x000000010b0b7812 */ /* 0x000fe400078ec0ff */
[----:B------:R-:W-:-:S02]  /*2620*/  LOP3.LUT R8, R8, R27, RZ, 0xfc, !PT ;  /* 0x0000001b08087212 */ /* 0x000fc400078efcff */
[----:B------:R-:W-:Y:S02]  /*2630*/  SHF.L.U64.HI R14, R7, 0x2, R14 ;  /* 0x00000002070e7819 */ /* 0x000fe4000001020e */
[----:B------:R-:W-:Y:S02]  /*2640*/  IADD3 R11, P2, PT, R11, R8, RZ ;  /* 0x000000080b0b7210 */ /* 0x000fe40007f5e0ff */
[----:B------:R-:W-:Y:S02]  /*2650*/  SHF.L.U64.HI R19, R9, 0x2, R14 ;  /* 0x0000000209137819 */ /* 0x000fe4000001020e */
[----:B------:R-:W-:Y:S01]  /*2660*/  SHF.R.U32.HI R17, RZ, 0x2, R0 ;  /* 0x00000002ff117819 */ /* 0x000fe20000011600 */
[----:B------:R-:W-:Y:S01]  /*2670*/  IMAD.SHL.U32 R8, R11, 0x4, RZ ;  /* 0x000000040b087824 */ /* 0x000fe200078e00ff */
[----:B------:R-:W-:Y:S01]  /*2680*/  SHF.R.U64 R9, R4, 0x1b, R5 ;  /* 0x0000001b04097819 */ /* 0x000fe20000001205 */
[----:B------:R-:W-:Y:S01]  /*2690*/  IMAD.X R19, RZ, RZ, R19, P0 ;  /* 0x000000ffff137224 */ /* 0x000fe200000e0613 */
[----:B------:R-:W-:-:S02]  /*26a0*/  LOP3.LUT R17, R17, 0x1, RZ, 0xc0, !PT ;  /* 0x0000000111117812 */ /* 0x000fc400078ec0ff */
[----:B------:R-:W-:Y:S02]  /*26b0*/  LOP3.LUT R8, R8, R35, RZ, 0xfc, !PT ;  /* 0x0000002308087212 */ /* 0x000fe400078efcff */
[----:B------:R-:W-:Y:S02]  /*26c0*/  SHF.L.U64.HI R19, R12, 0x2, R19 ;  /* 0x000000020c137819 */ /* 0x000fe40000010213 */
[----:B------:R-:W-:Y:S02]  /*26d0*/  IADD3 R17, P0, PT, R17, R8, RZ ;  /* 0x0000000811117210 */ /* 0x000fe40007f1e0ff */
[----:B------:R-:W-:Y:S01]  /*26e0*/  LOP3.LUT R8, R9, 0x1, RZ, 0xc0, !PT ;  /* 0x0000000109087812 */ /* 0x000fe200078ec0ff */
[----:B------:R-:W-:Y:S01]  /*26f0*/  IMAD.X R19, RZ, RZ, R19, P1 ;  /* 0x000000ffff137224 */ /* 0x000fe200008e0613 */
[----:B------:R-:W-:Y:S01]  /*2700*/  SHF.R.U32.HI R13, RZ, 0x1b, R0 ;  /* 0x0000001bff0d7819 */ /* 0x000fe20000011600 */
[----:B------:R-:W-:Y:S01]  /*2710*/  IMAD.SHL.U32 R15, R17, 0x4, RZ ;  /* 0x00000004110f7824 */ /* 0x000fe200078e00ff */
[----:B------:R-:W-:Y:S01]  /*2720*/  SHF.R.U64 R7, R4, 0x13, R5 ;  /* 0x0000001304077819 */ /* 0x000fe20000001205 */
[----:B------:R-:W-:Y:S01]  /*2730*/  IMAD.SHL.U32 R14, R8, 0x2, RZ ;  /* 0x00000002080e7824 */ /* 0x000fe200078e00ff */
[----:B------:R-:W-:-:S02]  /*2740*/  LOP3.LUT R13, R13, 0x1, RZ, 0xc0, !PT ;  /* 0x000000010d0d7812 */ /* 0x000fc400078ec0ff */
[----:B------:R-:W-:Y:S02]  /*2750*/  SHF.L.U64.HI R18, R10, 0x2, R19 ;  /* 0x000000020a127819 */ /* 0x000fe40000010213 */
[----:B------:R-:W-:Y:S02]  /*2760*/  LOP3.LUT R10, R7, 0x1, RZ, 0xc0, !PT ;  /* 0x00000001070a7812 */ /* 0x000fe400078ec0ff */
[----:B------:R-:W-:Y:S01]  /*2770*/  LOP3.LUT R13, R13, R15, R14, 0xfe, !PT ;  /* 0x0000000f0d0d7212 */ /* 0x000fe200078efe0e */
[----:B------:R-:W-:Y:S01]  /*2780*/  IMAD.X R18, RZ, RZ, R18, P2 ;  /* 0x000000ffff127224 */ /* 0x000fe200010e0612 */
[----:B------:R-:W-:Y:S01]  /*2790*/  SHF.R.U32.HI R12, RZ, 0x13, R0 ;  /* 0x00000013ff0c7819 */ /* 0x000fe20000011600 */
[----:B------:R-:W-:Y:S01]  /*27a0*/  IMAD.SHL.U32 R15, R10, 0x2, RZ ;  /* 0x000000020a0f7824 */ /* 0x000fe200078e00ff */
[----:B------:R-:W-:Y:S01]  /*27b0*/  SHF.L.U64.HI R26, R26, 0x1, RZ ;  /* 0x000000011a1a7819 */ /* 0x000fe200000102ff */
[----:B------:R-:W-:Y:S01]  /*27c0*/  IMAD.SHL.U32 R14, R13, 0x4, RZ ;  /* 0x000000040d0e7824 */ /* 0x000fe200078e00ff */
[----:B------:R-:W-:-:S02]  /*27d0*/  LOP3.LUT R12, R12, 0x1, RZ, 0xc0, !PT ;  /* 0x000000010c0c7812 */ /* 0x000fc400078ec0ff */
[----:B------:R-:W-:Y:S02]  /*27e0*/  SHF.L.U64.HI R18, R11, 0x2, R18 ;  /* 0x000000020b127819 */ /* 0x000fe40000010212 */
[----:B------:R-:W-:Y:S02]  /*27f0*/  LOP3.LUT R12, R12, R14, R15, 0xfe, !PT ;  /* 0x0000000e0c0c7212 */ /* 0x000fe400078efe0f */
[----:B------:R-:W-:Y:S01]  /*2800*/  SHF.R.U32.HI R11, RZ, 0xb, R0 ;  /* 0x0000000bff0b7819 */ /* 0x000fe20000011600 */
[----:B------:R-:W-:Y:S01]  /*2810*/  IMAD.X R14, RZ, RZ, R18, P0 ;  /* 0x000000ffff0e7224 */ /* 0x000fe200000e0612 */
[----:B------:R-:W-:Y:S01]  /*2820*/  LOP3.LUT R18, R9, 0x2, RZ, 0xc0, !PT ;  /* 0x0000000209127812 */ /* 0x000fe200078ec0ff */
[----:B------:R-:W-:Y:S01]  /*2830*/  IMAD.SHL.U32 R15, R12, 0x4, RZ ;  /* 0x000000040c0f7824 */ /* 0x000fe200078e00ff */
[----:B------:R-:W-:Y:S02]  /*2840*/  LOP3.LUT R11, R11, 0x1, RZ, 0xc0, !PT ;  /* 0x000000010b0b7812 */ /* 0x000fe400078ec0ff */
[----:B------:R-:W-:-:S02]  /*2850*/  SHF.L.U64.HI R17, R17, 0x2, R14 ;  /* 0x0000000211117819 */ /* 0x000fc4000001020e */
[----:B------:R-:W-:Y:S02]  /*2860*/  SHF.R.U32.HI R14, RZ, 0x3, R0 ;  /* 0x00000003ff0e7819 */ /* 0x000fe40000011600 */
[----:B------:R-:W-:Y:S01]  /*2870*/  LOP3.LUT R11, R11, R15, R16, 0xfe, !PT ;  /* 0x0000000f0b0b7212 */ /* 0x000fe200078efe10 */
[----:B------:R-:W-:Y:S01]  /*2880*/  IMAD.SHL.U32 R15, R34, 0x2, RZ ;  /* 0x00000002220f7824 */ /* 0x000fe200078e00ff */
[----:B------:R-:W-:Y:S02]  /*2890*/  SHF.L.U64.HI R16, R8, 0x1, RZ ;  /* 0x0000000108107819 */ /* 0x000fe400000102ff */
[----:B------:R-:W-:Y:S01]  /*28a0*/  LOP3.LUT R8, R14, 0x1, RZ, 0xc0, !PT ;  /* 0x000000010e087812 */ /* 0x000fe200078ec0ff */
[----:B------:R-:W-:Y:S01]  /*28b0*/  IMAD.SHL.U32 R14, R11, 0x4, RZ ;  /* 0x000000040b0e7824 */ /* 0x000fe200078e00ff */
[----:B------:R-:W-:Y:S02]  /*28c0*/  LOP3.LUT R16, R17, R16, RZ, 0xfc, !PT ;  /* 0x0000001011107212 */ /* 0x000fe400078efcff */
[----:B------:R-:W-:-:S02]  /*28d0*/  SHF.R.U32.HI R9, RZ, 0x1c, R0 ;  /* 0x0000001cff097819 */ /* 0x000fc40000011600 */
[----:B------:R-:W-:Y:S02]  /*28e0*/  LOP3.LUT R8, R8, R14, R15, 0xfe, !PT ;  /* 0x0000000e08087212 */ /* 0x000fe400078efe0f */
[----:B------:R-:W-:Y:S02]  /*28f0*/  SHF.L.U64.HI R15, R13, 0x2, R16 ;  /* 0x000000020d0f7819 */ /* 0x000fe40000010210 */
[----:B------:R-:W-:Y:S01]  /*2900*/  SHF.L.U64.HI R14, R10, 0x1, RZ ;  /* 0x000000010a0e7819 */ /* 0x000fe200000102ff */
[----:B------:R-:W-:Y:S01]  /*2910*/  IMAD.SHL.U32 R13, R8, 0x4, RZ ;  /* 0x00000004080d7824 */ /* 0x000fe200078e00ff */
[----:B------:R-:W-:Y:S02]  /*2920*/  LOP3.LUT R9, R9, 0x1, RZ, 0xc0, !PT ;  /* 0x0000000109097812 */ /* 0x000fe400078ec0ff */
[----:B------:R-:W-:Y:S02]  /*2930*/  SHF.L.U64.HI R34, R34, 0x1, RZ ;  /* 0x0000000122227819 */ /* 0x000fe400000102ff */
[----:B------:R-:W-:-:S02]  /*2940*/  LOP3.LUT R10, R13, R18, RZ, 0xfc, !PT ;  /* 0x000000120d0a7212 */ /* 0x000fc400078efcff */
[----:B------:R-:W-:Y:S02]  /*2950*/  LOP3.LUT R13, R15, R14, RZ, 0xfc, !PT ;  /* 0x0000000e0f0d7212 */ /* 0x000fe400078efcff */
[----:B------:R-:W-:Y:S02]  /*2960*/  IADD3 R9, P0, PT, R9, R10, RZ ;  /* 0x0000000a09097210 */ /* 0x000fe40007f1e0ff */
[----:B------:R-:W-:Y:S02]  /*2970*/  SHF.L.U64.HI R13, R12, 0x2, R13 ;  /* 0x000000020c0d7819 */ /* 0x000fe4000001020d */
[----:B------:R-:W-:Y:S01]  /*2980*/  LOP3.LUT R15, R7, 0x2, RZ, 0xc0, !PT ;  /* 0x00000002070f7812 */ /* 0x000fe200078ec0ff */
[----:B------:R-:W-:Y:S01]  /*2990*/  IMAD.SHL.U32 R10, R9, 0x4, RZ ;  /* 0x00000004090a7824 */ /* 0x000fe200078e00ff */
[----:B------:R-:W-:Y:S02]  /*29a0*/  SHF.R.U32.HI R7, RZ, 0x14, R0 ;  /* 0x00000014ff077819 */ /* 0x000fe40000011600 */
[----:B------:R-:W-:-:S02]  /*29b0*/  LOP3.LUT R12, R13, R26, RZ, 0xfc, !PT ;  /* 0x0000001a0d0c7212 */ /* 0x000fc400078efcff */
[----:B------:R-:W-:Y:S02]  /*29c0*/  LOP3.LUT R7, R7, 0x1, RZ, 0xc0, !PT ;  /* 0x0000000107077812 */ /* 0x000fe400078ec0ff */
[----:B------:R-:W-:Y:S02]  /*29d0*/  LOP3.LUT R10, R10, R15, RZ, 0xfc, !PT ;  /* 0x0000000f0a0a7212 */ /* 0x000fe400078efcff */
[----:B------:R-:W-:Y:S02]  /*29e0*/  SHF.L.U64.HI R13, R11, 0x2, R12 ;  /* 0x000000020b0d7819 */ /* 0x000fe4000001020c */
[----:B------:R-:W-:Y:S02]  /*29f0*/  IADD3 R11, P1, PT, R7, R10, RZ ;  /* 0x0000000a070b7210 */ /* 0x000fe40007f3e0ff */
[----:B------:R-:W-:Y:S02]  /*2a00*/  LOP3.LUT R7, R13, R34, RZ, 0xfc, !PT ;  /* 0x000000220d077212 */ /* 0x000fe400078efcff */
[----:B------:R-:W-:Y:S01]  /*2a10*/  SHF.R.U32.HI R14, RZ, 0xc, R0 ;  /* 0x0000000cff0e7819 */ /* 0x000fe20000011600 */
[----:B------:R-:W-:Y:S01]  /*2a20*/  IMAD.SHL.U32 R10, R11, 0x4, RZ ;  /* 0x000000040b0a7824 */ /* 0x000fe200078e00ff */
[----:B------:R-:W-:-:S02]  /*2a30*/  SHF.L.U64.HI R12, R8, 0x2, R7 ;  /* 0x00000002080c7819 */ /* 0x000fc40000010207 */
[----:B------:R-:W-:Y:S02]  /*2a40*/  LOP3.LUT R14, R14, 0x1, RZ, 0xc0, !PT ;  /* 0x000000010e0e7812 */ /* 0x000fe400078ec0ff */
[----:B------:R-:W-:Y:S01]  /*2a50*/  LOP3.LUT R25, R10, R25, RZ, 0xfc, !PT ;  /* 0x000000190a197212 */ /* 0x000fe200078efcff */
[----:B------:R-:W-:Y:S01]  /*2a60*/  IMAD.X R12, RZ, RZ, R12, P0 ;  /* 0x000000ffff0c7224 */ /* 0x000fe200000e060c */
[----:B------:R-:W-:Y:S02]  /*2a70*/  SHF.R.U32.HI R17, RZ, 0x4, R0 ;  /* 0x00000004ff117819 */ /* 0x000fe40000011600 */
[----:B------:R-:W-:Y:S02]  /*2a80*/  IADD3 R14, P0, PT, R14, R25, RZ ;  /* 0x000000190e0e7210 */ /* 0x000fe40007f1e0ff */
[----:B------:R-:W-:Y:S02]  /*2a90*/  SHF.L.U64.HI R12, R9, 0x2, R12 ;  /* 0x00000002090c7819 */ /* 0x000fe4000001020c */
[----:B------:R-:W-:Y:S01]  /*2aa0*/  SHF.R.U64 R8, R4, 0x1d, R5 ;  /* 0x0000001d04087819 */ /* 0x000fe20000001205 */
[----:B------:R-:W-:Y:S01]  /*2ab0*/  IMAD.SHL.U32 R10, R14, 0x4, RZ ;  /* 0x000000040e0a7824 */ /* 0x000fe200078e00ff */
[----:B------:R-:W-:Y:S01]  /*2ac0*/  LOP3.LUT R17, R17, 0x1, RZ, 0xc0, !PT ;  /* 0x0000000111117812 */ /* 0x000fe200078ec0ff */
[----:B------:R-:W-:Y:S01]  /*2ad0*/  IMAD.X R12, RZ, RZ, R12, P1 ;  /* 0x000000ffff0c7224 */ /* 0x000fe200008e060c */
[----:B------:R-:W-:-:S02]  /*2ae0*/  LOP3.LUT R16, R8, 0x1, RZ, 0xc0, !PT ;  /* 0x0000000108107812 */ /* 0x000fc400078ec0ff */
[----:B------:R-:W-:Y:S02]  /*2af0*/  LOP3.LUT R10, R10, R33, RZ, 0xfc, !PT ;  /* 0x000000210a0a7212 */ /* 0x000fe400078efcff */
[----:B------:R-:W-:Y:S02]  /*2b00*/  SHF.R.U32.HI R15, RZ, 0x1d, R0 ;  /* 0x0000001dff0f7819 */ /* 0x000fe40000011600 */
[----:B------:R-:W-:Y:S01]  /*2b10*/  IADD3 R17, P1, PT, R17, R10, RZ ;  /* 0x0000000a11117210 */ /* 0x000fe20007f3e0ff */
[----:B------:R-:W-:Y:S01]  /*2b20*/  IMAD.SHL.U32 R10, R16, 0x2, RZ ;  /* 0x00000002100a7824 */ /* 0x000fe200078e00ff */
[----:B------:R-:W-:Y:S02]  /*2b30*/  SHF.R.U64 R7, R4, 0x15, R5 ;  /* 0x0000001504077819 */ /* 0x000fe40000001205 */
[----:B------:R-:W-:Y:S01]  /*2b40*/  LOP3.LUT R15, R15, 0x1, RZ, 0xc0, !PT ;  /* 0x000000010f0f7812 */ /* 0x000fe200078ec0ff */
[----:B------:R-:W-:Y:S01]  /*2b50*/  IMAD.SHL.U32 R9, R17, 0x4, RZ ;  /* 0x0000000411097824 */ /* 0x000fe200078e00ff */
[----:B------:R-:W-:-:S02]  /*2b60*/  SHF.L.U64.HI R11, R11, 0x2, R12 ;  /* 0x000000020b0b7819 */ /* 0x000fc4000001020c */
[----:B------:R-:W-:Y:S02]  /*2b70*/  LOP3.LUT R18, R7, 0x1, RZ, 0xc0, !PT ;  /* 0x0000000107127812 */ /* 0x000fe400078ec0ff */
[----:B------:R-:W-:Y:S01]  /*2b80*/  LOP3.LUT R15, R15, R9, R10, 0xfe, !PT ;  /* 0x000000090f0f7212 */ /* 0x000fe200078efe0a */
[----:B------:R-:W-:Y:S01]  /*2b90*/  IMAD.X R11, RZ, RZ, R11, P0 ;  /* 0x000000ffff0b7224 */ /* 0x000fe200000e060b */
[--C-:B------:R-:W-:Y:S01]  /*2ba0*/  SHF.R.U32.HI R13, RZ, 0x15, R0.reuse ;  /* 0x00000015ff0d7819 */ /* 0x100fe20000011600 */
[----:B------:R-:W-:Y:S01]  /*2bb0*/  IMAD.SHL.U32 R10, R18, 0x2, RZ ;  /* 0x00000002120a7824 */ /* 0x000fe200078e00ff */
[----:B------:R-:W-:Y:S01]  /*2bc0*/  SHF.R.U32.HI R12, RZ, 0xd, R0 ;  /* 0x0000000dff0c7819 */ /* 0x000fe20000011600 */
[----:B------:R-:W-:Y:S01]  /*2bd0*/  IMAD.SHL.U32 R9, R15, 0x4, RZ ;  /* 0x000000040f097824 */ /* 0x000fe200078e00ff */
[----:B------:R-:W-:Y:S02]  /*2be0*/  LOP3.LUT R13, R13, 0x1, RZ, 0xc0, !PT ;  /* 0x000000010d0d7812 */ /* 0x000fe400078ec0ff */
[----:B------:R-:W-:-:S02]  /*2bf0*/  SHF.L.U64.HI R14, R14, 0x2, R11 ;  /* 0x000000020e0e7819 */ /* 0x000fc4000001020b */
[----:B------:R-:W-:Y:S01]  /*2c00*/  LOP3.LUT R13, R13, R9, R10, 0xfe, !PT ;  /* 0x000000090d0d7212 */ /* 0x000fe200078efe0a */
[----:B------:R-:W-:Y:S01]  /*2c10*/  IMAD.SHL.U32 R9, R24, 0x2, RZ ;  /* 0x0000000218097824 */ /* 0x000fe200078e00ff */
[----:B------:R-:W-:Y:S01]  /*2c20*/  LOP3.LUT R12, R12, 0x1, RZ, 0xc0, !PT ;  /* 0x000000010c0c7812 */ /* 0x000fe200078ec0ff */
[----:B------:R-:W-:Y:S01]  /*2c30*/  IMAD.X R14, RZ, RZ, R14, P1 ;  /* 0x000000ffff0e7224 */ /* 0x000fe200008e060e */
[--C-:B------:R-:W-:Y:S01]  /*2c40*/  SHF.R.U32.HI R11, RZ, 0x5, R0.reuse ;  /* 0x00000005ff0b7819 */ /* 0x100fe20000011600 */
[----:B------:R-:W-:Y:S01]  /*2c50*/  IMAD.SHL.U32 R10, R13, 0x4, RZ ;  /* 0x000000040d0a7824 */ /* 0x000fe200078e00ff */
[----:B------:R-:W-:Y:S02]  /*2c60*/  SHF.R.U32.HI R26, RZ, 0x17, R0 ;  /* 0x00000017ff1a7819 */ /* 0x000fe40000011600 */
[----:B------:R-:W-:Y:S02]  /*2c70*/  SHF.L.U64.HI R17, R17, 0x2, R14 ;  /* 0x0000000211117819 */ /* 0x000fe4000001020e */
[----:B------:R-:W-:Y:S01]  /*2c80*/  LOP3.LUT R12, R12, R10, R9, 0xfe, !PT ;  /* 0x0000000a0c0c7212 */ /* 0x000fe200078efe09 */
[----:B------:R-:W-:Y:S01]  /*2c90*/  IMAD.SHL.U32 R10, R32, 0x2, RZ ;  /* 0x00000002200a7824 */ /* 0x000fe200078e00ff */
[----:B------:R-:W-:-:S02]  /*2ca0*/  SHF.L.U64.HI R14, R16, 0x1, RZ ;  /* 0x00000001100e7819 */ /* 0x000fc400000102ff */
[----:B------:R-:W-:Y:S01]  /*2cb0*/  LOP3.LUT R11, R11, 0x1, RZ, 0xc0, !PT ;  /* 0x000000010b0b7812 */ /* 0x000fe200078ec0ff */
[----:B------:R-:W-:Y:S01]  /*2cc0*/  IMAD.SHL.U32 R9, R12, 0x4, RZ ;  /* 0x000000040c097824 */ /* 0x000fe200078e00ff */
[----:B------:R-:W-:Y:S02]  /*2cd0*/  LOP3.LUT R14, R17, R14, RZ, 0xfc, !PT ;  /* 0x0000000e110e7212 */ /* 0x000fe400078efcff */
[----:B------:R-:W-:Y:S02]  /*2ce0*/  LOP3.LUT R16, R8, 0x2, RZ, 0xc0, !PT ;  /* 0x0000000208107812 */ /* 0x000fe400078ec0ff */
[----:B------:R-:W-:Y:S02]  /*2cf0*/  SHF.L.U64.HI R15, R15, 0x2, R14 ;  /* 0x000000020f0f7819 */ /* 0x000fe4000001020e */
[----:B------:R-:W-:Y:S02]  /*2d00*/  SHF.L.U64.HI R14, R18, 0x1, RZ ;  /* 0x00000001120e7819 */ /* 0x000fe400000102ff */
[----:B------:R-:W-:-:S02]  /*2d10*/  LOP3.LUT R11, R11, R9, R10, 0xfe, !PT ;  /* 0x000000090b0b7212 */ /* 0x000fc400078efe0a */
[----:B------:R-:W-:Y:S02]  /*2d20*/  LOP3.LUT R14, R15, R14, RZ, 0xfc, !PT ;  /* 0x0000000e0f0e7212 */ /* 0x000fe400078efcff */
[----:B------:R-:W-:Y:S01]  /*2d30*/  SHF.R.U32.HI R10, RZ, 0x1e, R0 ;  /* 0x0000001eff0a7819 */ /* 0x000fe20000011600 */
[----:B------:R-:W-:Y:S01]  /*2d40*/  IMAD.SHL.U32 R9, R11, 0x4, RZ ;  /* 0x000000040b097824 */ /* 0x000fe200078e00ff */
[----:B------:R-:W-:Y:S02]  /*2d50*/  SHF.L.U64.HI R8, R13, 0x2, R14 ;  /* 0x000000020d087819 */ /* 0x000fe4000001020e */
[----:B------:R-:W-:Y:S02]  /*2d60*/  SHF.L.U64.HI R13, R24, 0x1, RZ ;  /* 0x00000001180d7819 */ /* 0x000fe400000102ff */
[----:B------:R-:W-:Y:S02]  /*2d70*/  LOP3.LUT R9, R9, R16, RZ, 0xfc, !PT ;  /* 0x0000001009097212 */ /* 0x000fe400078efcff */
[----:B------:R-:W-:-:S02]  /*2d80*/  LOP3.LUT R10, R10, 0x1, RZ, 0xc0, !PT ;  /* 0x000000010a0a7812 */ /* 0x000fc400078ec0ff */
[----:B------:R-:W-:Y:S02]  /*2d90*/  LOP3.LUT R13, R8, R13, RZ, 0xfc, !PT ;  /* 0x0000000d080d7212 */ /* 0x000fe400078efcff */
[----:B------:R-:W-:Y:S02]  /*2da0*/  IADD3 R10, P0, PT, R10, R9, RZ ;  /* 0x000000090a0a7210 */ /* 0x000fe40007f1e0ff */
[----:B------:R-:W-:Y:S02]  /*2db0*/  SHF.L.U64.HI R9, R12, 0x2, R13 ;  /* 0x000000020c097819 */ /* 0x000fe4000001020d */
[----:B------:R-:W-:Y:S02]  /*2dc0*/  SHF.L.U64.HI R8, R32, 0x1, RZ ;  /* 0x0000000120087819 */ /* 0x000fe400000102ff */
[----:B------:R-:W-:Y:S01]  /*2dd0*/  LOP3.LUT R12, R7, 0x2, RZ, 0xc0, !PT ;  /* 0x00000002070c7812 */ /* 0x000fe200078ec0ff */
[----:B------:R-:W-:Y:S01]  /*2de0*/  IMAD.SHL.U32 R7, R10, 0x4, RZ ;  /* 0x000000040a077824 */ /* 0x000fe200078e00ff */
[----:B------:R-:W-:-:S02]  /*2df0*/  LOP3.LUT R8, R9, R8, RZ, 0xfc, !PT ;  /* 0x0000000809087212 */ /* 0x000fc400078efcff */
[----:B------:R-:W-:Y:S02]  /*2e00*/  LOP3.LUT R9, R6, 0x1, RZ, 0xc0, !PT ;  /* 0x0000000106097812 */ /* 0x000fe400078ec0ff */
[----:B------:R-:W-:Y:S02]  /*2e10*/  LOP3.LUT R6, R7, R12, RZ, 0xfc, !PT ;  /* 0x0000000c07067212 */ /* 0x000fe400078efcff */
[----:B------:R-:W-:Y:S02]  /*2e20*/  SHF.L.U64.HI R7, R11, 0x2, R8 ;  /* 0x000000020b077819 */ /* 0x000fe40000010208 */
[----:B------:R-:W-:Y:S02]  /*2e30*/  IADD3 R9, P1, PT, R9, R6, RZ ;  /* 0x0000000609097210 */ /* 0x000fe40007f3e0ff */
[----:B------:R-:W-:Y:S01]  /*2e40*/  SHF.R.U32.HI R11, RZ, 0xe, R0 ;  /* 0x0000000eff0b7819 */ /* 0x000fe20000011600 */
[----:B------:R-:W-:Y:S01]  /*2e50*/  IMAD.X R7, RZ, RZ, R7, P0 ;  /* 0x000000ffff077224 */ /* 0x000fe200000e0607 */
[----:B------:R-:W-:Y:S01]  /*2e60*/  SHF.R.U64 R12, R4, 0x1f, R5 ;  /* 0x0000001f040c7819 */ /* 0x000fe20000001205 */
[----:B------:R-:W-:Y:S01]  /*2e70*/  IMAD.SHL.U32 R6, R9, 0x4, RZ ;  /* 0x0000000409067824 */ /* 0x000fe200078e00ff */
[----:B------:R-:W-:-:S02]  /*2e80*/  LOP3.LUT R8, R11, 0x1, RZ, 0xc0, !PT ;  /* 0x000000010b087812 */ /* 0x000fc400078ec0ff */
[----:B------:R-:W-:Y:S02]  /*2e90*/  SHF.L.U64.HI R7, R10, 0x2, R7 ;  /* 0x000000020a077819 */ /* 0x000fe40000010207 */
[----:B------:R-:W-:Y:S02]  /*2ea0*/  LOP3.LUT R23, R6, R23, RZ, 0xfc, !PT ;  /* 0x0000001706177212 */ /* 0x000fe400078efcff */
[----:B------:R-:W-:Y:S01]  /*2eb0*/  SHF.R.U32.HI R10, RZ, 0x6, R0 ;  /* 0x00000006ff0a7819 */ /* 0x000fe20000011600 */
[----:B------:R-:W-:Y:S01]  /*2ec0*/  IMAD.X R6, RZ, RZ, R7, P1 ;  /* 0x000000ffff067224 */ /* 0x000fe200008e0607 */
[----:B------:R-:W-:Y:S02]  /*2ed0*/  IADD3 R8, P0, PT, R8, R23, RZ ;  /* 0x0000001708087210 */ /* 0x000fe40007f1e0ff */
[----:B------:R-:W-:Y:S02]  /*2ee0*/  LOP3.LUT R7, R10, 0x1, RZ, 0xc0, !PT ;  /* 0x000000010a077812 */ /* 0x000fe400078ec0ff */
[----:B------:R-:W-:Y:S01]  /*2ef0*/  SHF.L.U64.HI R9, R9, 0x2, R6 ;  /* 0x0000000209097819 */ /* 0x000fe20000010206 */
[----:B------:R-:W-:Y:S01]  /*2f00*/  IMAD.SHL.U32 R6, R8, 0x4, RZ ;  /* 0x0000000408067824 */ /* 0x000fe200078e00ff */
[----:B------:R-:W-:-:S02]  /*2f10*/  LOP3.LUT R12, R12, 0x1, RZ, 0xc0, !PT ;  /* 0x000000010c0c7812 */ /* 0x000fc400078ec0ff */
[----:B------:R-:W-:Y:S01]  /*2f20*/  LOP3.LUT R26, R26, 0x1, RZ, 0xc0, !PT ;  /* 0x000000011a1a7812 */ /* 0x000fe200078ec0ff */
[----:B------:R-:W-:Y:S01]  /*2f30*/  IMAD.X R9, RZ, RZ, R9, P0 ;  /* 0x000000ffff097224 */ /* 0x000fe200000e0609 */
[----:B------:R-:W-:Y:S02]  /*2f40*/  LOP3.LUT R6, R6, R31, RZ, 0xfc, !PT ;  /* 0x0000001f06067212 */ /* 0x000fe400078efcff */
[----:B------:R-:W-:Y:S02]  /*2f50*/  SHF.L.U64.HI R13, R12, 0x1, RZ ;  /* 0x000000010c0d7819 */ /* 0x000fe400000102ff */
[----:B------:R-:W-:Y:S02]  /*2f60*/  SHF.L.U64.HI R8, R8, 0x2, R9 ;  /* 0x0000000208087819 */ /* 0x000fe40000010209 */
[----:B------:R-:W-:Y:S02]  /*2f70*/  IADD3 R7, P0, PT, R7, R6, RZ ;  /* 0x0000000607077210 */ /* 0x000fe40007f1e0ff */
[----:B------:R-:W-:Y:S01]  /*2f80*/  SHF.R.U64 R9, R4, 0x17, R5 ;  /* 0x0000001704097819 */ /* 0x000fe20000001205 */
[----:B------:R-:W-:Y:S01]  /*2f90*/  IMAD.SHL.U32 R5, R12, 0x2, RZ ;  /* 0x000000020c057824 */ /* 0x000fe200078e00ff */
[----:B------:R-:W-:Y:S01]  /*2fa0*/  SHF.R.U32.HI R6, RZ, 0x1f, R0 ;  /* 0x0000001fff067819 */ /* 0x000fe20000011600 */
[----:B------:R-:W-:Y:S01]  /*2fb0*/  IMAD.X R4, RZ, RZ, R8, P0 ;  /* 0x000000ffff047224 */ /* 0x000fe200000e0608 */
[----:B------:R-:W-:Y:S01]  /*2fc0*/  LOP3.LUT R9, R9, 0x1, RZ, 0xc0, !PT ;  /* 0x0000000109097812 */ /* 0x000fe200078ec0ff */
[----:B------:R-:W-:Y:S01]  /*2fd0*/  IMAD.SHL.U32 R8, R7, 0x4, RZ ;  /* 0x0000000407087824 */ /* 0x000fe200078e00ff */
[----:B------:R-:W-:-:S02]  /*2fe0*/  SHF.R.U32.HI R15, RZ, 0xf, R0 ;  /* 0x0000000fff0f7819 */ /* 0x000fc40000011600 */
[----:B------:R-:W-:Y:S02]  /*2ff0*/  SHF.L.U64.HI R12, R7, 0x2, R4 ;  /* 0x00000002070c7819 */ /* 0x000fe40000010204 */
[----:B------:R-:W-:Y:S01]  /*3000*/  LOP3.LUT R6, R6, R8, R5, 0xfe, !PT ;  /* 0x0000000806067212 */ /* 0x000fe200078efe05 */
[C---:B------:R-:W-:Y:S01]  /*3010*/  IMAD.SHL.U32 R5, R9.reuse, 0x2, RZ ;  /* 0x0000000209057824 */ /* 0x040fe200078e00ff */
[----:B------:R-:W-:Y:S02]  /*3020*/  LOP3.LUT R13, R12, R13, RZ, 0xfc, !PT ;  /* 0x0000000d0c0d7212 */ /* 0x000fe400078efcff */
[----:B------:R-:W-:Y:S01]  /*3030*/  SHF.L.U64.HI R9, R9, 0x1, RZ ;  /* 0x0000000109097819 */ /* 0x000fe200000102ff */
[C---:B------:R-:W-:Y:S01]  /*3040*/  IMAD.SHL.U32 R8, R6.reuse, 0x4, RZ ;  /* 0x0000000406087824 */ /* 0x040fe200078e00ff */
[----:B------:R-:W-:Y:S02]  /*3050*/  SHF.L.U64.HI R12, R6, 0x2, R13 ;  /* 0x00000002060c7819 */ /* 0x000fe4000001020d */
[C---:B------:R-:W-:Y:S01]  /*3060*/  SHF.L.U64.HI R0, R22.reuse, 0x1, RZ ;  /* 0x0000000116007819 */ /* 0x040fe200000102ff */
[----:B------:R-:W-:Y:S01]  /*3070*/  IMAD.SHL.U32 R22, R22, 0x2, RZ ;  /* 0x0000000216167824 */ /* 0x000fe200078e00ff */
[----:B------:R-:W-:-:S02]  /*3080*/  LOP3.LUT R26, R26, R8, R5, 0xfe, !PT ;  /* 0x000000081a1a7212 */ /* 0x000fc400078efe05 */
[----:B------:R-:W-:Y:S02]  /*3090*/  LOP3.LUT R9, R12, R9, RZ, 0xfc, !PT ;  /* 0x000000090c097212 */ /* 0x000fe400078efcff */
[----:B------:R-:W-:Y:S01]  /*30a0*/  LOP3.LUT R15, R15, 0x1, RZ, 0xc0, !PT ;  /* 0x000000010f0f7812 */ /* 0x000fe200078ec0ff */
[C---:B------:R-:W-:Y:S01]  /*30b0*/  IMAD.SHL.U32 R5, R26.reuse, 0x4, RZ ;  /* 0x000000041a057824 */ /* 0x040fe200078e00ff */
[----:B------:R-:W-:Y:S02]  /*30c0*/  SHF.L.U64.HI R9, R26, 0x2, R9 ;  /* 0x000000021a097819 */ /* 0x000fe40000010209 */
[----:B------:R-:W-:Y:S02]  /*30d0*/  SHF.R.U64 R8, R7, 0xd, R4 ;  /* 0x0000000d07087819 */ /* 0x000fe40000001204 */
[----:B------:R-:W-:Y:S02]  /*30e0*/  LOP3.LUT R15, R15, R5, R22, 0xfe, !PT ;  /* 0x000000050f0f7212 */ /* 0x000fe400078efe16 */
[----:B------:R-:W-:-:S02]  /*30f0*/  LOP3.LUT R0, R9, R0, RZ, 0xfc, !PT ;  /* 0x0000000009007212 */ /* 0x000fc400078efcff */
[----:B------:R-:W-:Y:S01]  /*3100*/  SHF.R.U64 R25, R7, 0x16, R4 ;  /* 0x0000001607197819 */ /* 0x000fe20000001204 */
[C---:B------:R-:W-:Y:S01]  /*3110*/  IMAD.SHL.U32 R9, R15.reuse, 0x4, RZ ;  /* 0x000000040f097824 */ /* 0x040fe200078e00ff */
[----:B------:R-:W-:Y:S02]  /*3120*/  SHF.L.U64.HI R0, R15, 0x2, R0 ;  /* 0x000000020f007819 */ /* 0x000fe40000010200 */
[----:B------:R-:W-:Y:S02]  /*3130*/  SHF.R.U32.HI R24, RZ, 0x16, R4 ;  /* 0x00000016ff187819 */ /* 0x000fe40000011604 */
[C-C-:B------:R-:W-:Y:S02]  /*3140*/  SHF.R.U64 R14, R9.reuse, 0x3, R0.reuse ;  /* 0x00000003090e7819 */ /* 0x140fe40000001200 */
[----:B------:R-:W-:Y:S02]  /*3150*/  SHF.R.U64 R12, R9, 0xc, R0 ;  /* 0x0000000c090c7819 */ /* 0x000fe40000001200 */
[----:B------:R-:W-:-:S02]  /*3160*/  LOP3.LUT R5, R14, 0x8, RZ, 0xc0, !PT ;  /* 0x000000080e057812 */ /* 0x000fc400078ec0ff */
[----:B------:R-:W-:Y:S02]  /*3170*/  SHF.R.U32.HI R22, RZ, 0x4, R4 ;  /* 0x00000004ff167819 */ /* 0x000fe40000011604 */
[----:B------:R-:W-:Y:S02]  /*3180*/  LOP3.LUT R5, R5, 0x4, R12, 0xf8, !PT ;  /* 0x0000000405057812 */ /* 0x000fe400078ef80c */
[----:B------:R-:W-:Y:S02]  /*3190*/  SHF.R.U32.HI R21, RZ, 0x14, R4 ;  /* 0x00000014ff157819 */ /* 0x000fe40000011604 */
[----:B------:R-:W-:Y:S02]  /*31a0*/  LOP3.LUT R8, R5, 0x2, R8, 0xf8, !PT ;  /* 0x0000000205087812 */ /* 0x000fe400078ef808 */
[----:B------:R-:W-:Y:S02]  /*31b0*/  SHF.R.U32.HI R5, RZ, 0x6, R4 ;  /* 0x00000006ff057819 */ /* 0x000fe40000011604 */
[----:B------:R-:W-:-:S02]  /*31c0*/  LOP3.LUT R25, R8, 0x1, R25, 0xf8, !PT ;  /* 0x0000000108197812 */ /* 0x000fc400078ef819 */
[C-C-:B------:R-:W-:Y:S02]  /*31d0*/  SHF.R.U64 R8, R7.reuse, 0x1d, R4.reuse ;  /* 0x0000001d07087819 */ /* 0x140fe40000001204 */
[--C-:B------:R-:W-:Y:S01]  /*31e0*/  SHF.R.U64 R20, R7, 0x2, R4.reuse ;  /* 0x0000000207147819 */ /* 0x100fe20000001204 */
[----:B------:R-:W-:Y:S01]  /*31f0*/  IMAD.SHL.U32 R13, R25, 0x4, RZ ;  /* 0x00000004190d7824 */ /* 0x000fe200078e00ff */
[--C-:B------:R-:W-:Y:S02]  /*3200*/  SHF.R.U64 R19, R7, 0x12, R4.reuse ;  /* 0x0000001207137819 */ /* 0x100fe40000001204 */
[----:B------:R-:W-:Y:S02]  /*3210*/  SHF.R.U32.HI R18, RZ, 0x2, R4 ;  /* 0x00000002ff127819 */ /* 0x000fe40000011604 */
[----:B------:R-:W-:Y:S02]  /*3220*/  LOP3.LUT R8, R13, 0x2, R8, 0xf8, !PT ;  /* 0x000000020d087812 */ /* 0x000fe400078ef808 */
[----:B------:R-:W-:-:S02]  /*3230*/  SHF.R.U32.HI R13, RZ, 0xd, R4 ;  /* 0x0000000dff0d7819 */ /* 0x000fc40000011604 */
[----:B------:R-:W-:Y:S02]  /*3240*/  LOP3.LUT R5, R8, 0x1, R5, 0xf8, !PT ;  /* 0x0000000108057812 */ /* 0x000fe400078ef805 */
[----:B------:R-:W-:Y:S02]  /*3250*/  SHF.R.U32.HI R17, RZ, 0x12, R4 ;  /* 0x00000012ff117819 */ /* 0x000fe40000011604 */
[--C-:B------:R-:W-:Y:S01]  /*3260*/  SHF.R.U64 R32, R9, 0xf, R0.reuse ;  /* 0x0000000f09207819 */ /* 0x100fe20000001200 */
[----:B------:R-:W-:Y:S01]  /*3270*/  IMAD.SHL.U32 R8, R5, 0x4, RZ ;  /* 0x0000000405087824 */ /* 0x000fe200078e00ff */
[--C-:B------:R-:W-:Y:S02]  /*3280*/  SHF.R.U64 R27, R9, 0x1f, R0.reuse ;  /* 0x0000001f091b7819 */ /* 0x100fe40000001200 */
[----:B------:R-:W-:Y:S02]  /*3290*/  SHF.R.U32.HI R28, RZ, 0xf, R0 ;  /* 0x0000000fff1c7819 */ /* 0x000fe40000011600 */
[----:B------:R-:W-:-:S02]  /*32a0*/  LOP3.LUT R13, R8, 0x2, R13, 0xf8, !PT ;  /* 0x00000002080d7812 */ /* 0x000fc400078ef80d */
[----:B------:R-:W-:Y:S02]  /*32b0*/  SHF.R.U64 R8, R7, 0x14, R4 ;  /* 0x0000001407087819 */ /* 0x000fe40000001204 */
[----:B------:R-:W-:Y:S02]  /*32c0*/  LOP3.LUT R24, R13, 0x1, R24, 0xf8, !PT ;  /* 0x000000010d187812 */ /* 0x000fe400078ef818 */
[----:B------:R-:W-:-:S03]  /*32d0*/  SHF.R.U64 R13, R7, 0xb, R4 ;  /* 0x0000000b070d7819 */ /* 0x000fc60000001204 */
[----:B------:R-:W-:-:S05]  /*32e0*/  IMAD.SHL.U32 R23, R24, 0x4, RZ ;  /* 0x0000000418177824 */ /* 0x000fca00078e00ff */
[----:B------:R-:W-:Y:S02]  /*32f0*/  LOP3.LUT R23, R23, 0x2, R14, 0xf8, !PT ;  /* 0x0000000217177812 */ /* 0x000fe400078ef80e */
[----:B------:R-:W-:Y:S02]  /*3300*/  SHF.R.U64 R14, R7, 0x10, R4 ;  /* 0x00000010070e7819 */ /* 0x000fe40000001204 */
[----:B------:R-:W-:-:S05]  /*3310*/  LOP3.LUT R23, R23, 0x1, R12, 0xf8, !PT ;  /* 0x0000000117177812 */ /* 0x000fca00078ef80c */
[----:B------:R-:W-:-:S05]  /*3320*/  IMAD.SHL.U32 R12, R23, 0x4, RZ ;  /* 0x00000004170c7824 */ /* 0x000fca00078e00ff */
[----:B------:R-:W-:-:S04]  /*3330*/  LOP3.LUT R13, R12, 0x2, R13, 0xf8, !PT ;  /* 0x000000020c0d7812 */ /* 0x000fc800078ef80d */
[----:B------:R-:W-:Y:S02]  /*3340*/  LOP3.LUT R8, R13, 0x1, R8, 0xf8, !PT ;  /* 0x000000010d087812 */ /* 0x000fe400078ef808 */
[----:B------:R-:W-:-:S03]  /*3350*/  SHF.R.U64 R13, R7, 0x1b, R4 ;  /* 0x0000001b070d7819 */ /* 0x000fc60000001204 */
[----:B------:R-:W-:-:S05]  /*3360*/  IMAD.SHL.U32 R12, R8, 0x4, RZ ;  /* 0x00000004080c7824 */ /* 0x000fca00078e00ff */
[----:B------:R-:W-:Y:S02]  /*3370*/  LOP3.LUT R13, R12, 0x2, R13, 0xf8, !PT ;  /* 0x000000020c0d7812 */ /* 0x000fe400078ef80d */
[----:B------:R-:W-:Y:S02]  /*3380*/  SHF.R.U32.HI R12, RZ, 0xb, R4 ;  /* 0x0000000bff0c7819 */ /* 0x000fe40000011604 */
[----:B------:R-:W-:-:S05]  /*3390*/  LOP3.LUT R22, R13, 0x1, R22, 0xf8, !PT ;  /* 0x000000010d167812 */ /* 0x000fca00078ef816 */
[----:B------:R-:W-:-:S05]  /*33a0*/  IMAD.SHL.U32 R13, R22, 0x4, RZ ;  /* 0x00000004160d7824 */ /* 0x000fca00078e00ff */
[----:B------:R-:W-:-:S04]  /*33b0*/  LOP3.LUT R12, R13, 0x2, R12, 0xf8, !PT ;  /* 0x000000020d0c7812 */ /* 0x000fc800078ef80c */
        /* <DEDUP_REMOVED lines=14> */
[----:B------:R-:W-:-:S04]  /*34a0*/  LOP3.LUT R12, R11, 0x2, R12, 0xf8, !PT ;  /* 0x000000020b0c7812 */ /* 0x000fc800078ef80c */
[----:B------:R-:W-:Y:S02]  /*34b0*/  LOP3.LUT R17, R12, 0x1, R17, 0xf8, !PT ;  /* 0x000000010c117812 */ /* 0x000fe400078ef811 */
[----:B------:R-:W-:-:S03]  /*34c0*/  SHF.R.U32.HI R12, RZ, 0x10, R4 ;  /* 0x00000010ff0c7819 */ /* 0x000fc60000011604 */
        /* <DEDUP_REMOVED lines=19> */
[----:B------:R-:W-:-:S05]  /*3600*/  LOP3.LUT R10, R10, 0x1, R27, 0xf8, !PT ;  /* 0x000000010a0a7812 */ /* 0x000fca00078ef81b */
[----:B------:R-:W-:-:S05]  /*3610*/  IMAD.SHL.U32 R9, R10, 0x4, RZ ;  /* 0x000000040a097824 */ /* 0x000fca00078e00ff */
[----:B------:R-:W-:Y:S02]  /*3620*/  LOP3.LUT R9, R9, 0x2, R6, 0xf8, !PT ;  /* 0x0000000209097812 */ /* 0x000fe400078ef806 */
[----:B------:R-:W-:Y:S02]  /*3630*/  SHF.R.U32.HI R6, RZ, 0x1f, R0 ;  /* 0x0000001fff067819 */ /* 0x000fe40000011600 */
[----:B------:R-:W-:Y:S02]  /*3640*/  LOP3.LUT R9, R9, 0x1, R28, 0xf8, !PT ;  /* 0x0000000109097812 */ /* 0x000fe400078ef81c */
[--C-:B------:R-:W-:Y:S02]  /*3650*/  SHF.R.U32.HI R28, RZ, 0xe, R4.reuse ;  /* 0x0000000eff1c7819 */ /* 0x100fe40000011604 */
[----:B------:R-:W-:Y:S01]  /*3660*/  SHF.R.U64 R0, R7, 0x5, R4 ;  /* 0x0000000507007819 */ /* 0x000fe20000001204 */
[----:B------:R-:W-:-:S05]  /*3670*/  IMAD.SHL.U32 R27, R9, 0x4, RZ ;  /* 0x00000004091b7824 */ /* 0x000fca00078e00ff */
[----:B------:R-:W-:Y:S02]  /*3680*/  LOP3.LUT R27, R27, 0x2, R28, 0xf8, !PT ;  /* 0x000000021b1b7812 */ /* 0x000fe400078ef81c */
[----:B------:R-:W-:Y:S02]  /*3690*/  SHF.L.U64.HI R28, R25, 0x2, RZ ;  /* 0x00000002191c7819 */ /* 0x000fe400000102ff */
[----:B------:R-:W-:Y:S02]  /*36a0*/  LOP3.LUT R6, R6, R27, RZ, 0xfc, !PT ;  /* 0x0000001b06067212 */ /* 0x000fe400078efcff */
[----:B------:R-:W-:-:S03]  /*36b0*/  SHF.R.U64 R25, R7, 0x15, R4 ;  /* 0x0000001507197819 */ /* 0x000fc60000001204 */
[----:B------:R-:W-:-:S05]  /*36c0*/  IMAD.SHL.U32 R27, R6, 0x4, RZ ;  /* 0x00000004061b7824 */ /* 0x000fca00078e00ff */
[----:B------:R-:W-:-:S04]  /*36d0*/  LOP3.LUT R27, R27, 0x2, R26, 0xf8, !PT ;  /* 0x000000021b1b7812 */ /* 0x000fc800078ef81a */
[----:B------:R-:W-:Y:S02]  /*36e0*/  LOP3.LUT R0, R27, 0x1, R0, 0xf8, !PT ;  /* 0x000000011b007812 */ /* 0x000fe400078ef800 */
[----:B------:R-:W-:-:S03]  /*36f0*/  SHF.R.U64 R27, R7, 0xc, R4 ;  /* 0x0000000c071b7819 */ /* 0x000fc60000001204 */
[----:B------:R-:W-:-:S05]  /*3700*/  IMAD.SHL.U32 R26, R0, 0x4, RZ ;  /* 0x00000004001a7824 */ /* 0x000fca00078e00ff */
        /* <DEDUP_REMOVED lines=27> */
[--C-:B------:R-:W-:Y:S01]  /*38c0*/  SHF.R.U64 R18, R7, 0xa, R4.reuse ;  /* 0x0000000a07127819 */ /* 0x100fe20000001204 */
[----:B------:R-:W-:Y:S01]  /*38d0*/  IMAD.SHL.U32 R17, R15, 0x4, RZ ;  /* 0x000000040f117824 */ /* 0x000fe200078e00ff */
[----:B------:R-:W-:Y:S02]  /*38e0*/  SHF.L.U64.HI R16, R14, 0x2, R19 ;  /* 0x000000020e107819 */ /* 0x000fe40000010213 */
[----:B------:R-:W-:Y:S02]  /*38f0*/  SHF.R.U64 R14, R7, 0x13, R4 ;  /* 0x00000013070e7819 */ /* 0x000fe40000001204 */
[----:B------:R-:W-:Y:S02]  /*3900*/  LOP3.LUT R17, R17, 0x2, R18, 0xf8, !PT ;  /* 0x0000000211117812 */ /* 0x000fe400078ef812 */
[----:B------:R-:W-:Y:S02]  /*3910*/  SHF.L.U64.HI R19, R13, 0x2, R16 ;  /* 0x000000020d137819 */ /* 0x000fe40000010210 */
[----:B------:R-:W-:-:S02]  /*3920*/  LOP3.LUT R13, R17, 0x1, R14, 0xf8, !PT ;  /* 0x00000001110d7812 */ /* 0x000fc400078ef80e */
[----:B------:R-:W-:Y:S02]  /*3930*/  SHF.L.U64.HI R14, R12, 0x2, R19 ;  /* 0x000000020c0e7819 */ /* 0x000fe40000010213 */
[----:B------:R-:W-:Y:S01]  /*3940*/  SHF.R.U64 R19, R7, 0x1a, R4 ;  /* 0x0000001a07137819 */ /* 0x000fe20000001204 */
[----:B------:R-:W-:Y:S01]  /*3950*/  IMAD.SHL.U32 R12, R13, 0x4, RZ ;  /* 0x000000040d0c7824 */ /* 0x000fe200078e00ff */
[----:B------:R-:W-:Y:S02]  /*3960*/  SHF.L.U64.HI R17, R11, 0x2, R14 ;  /* 0x000000020b117819 */ /* 0x000fe4000001020e */
[----:B------:R-:W-:Y:S02]  /*3970*/  SHF.R.U32.HI R11, RZ, 0x3, R4 ;  /* 0x00000003ff0b7819 */ /* 0x000fe40000011604 */
[----:B------:R-:W-:Y:S02]  /*3980*/  LOP3.LUT R12, R12, 0x2, R19, 0xf8, !PT ;  /* 0x000000020c0c7812 */ /* 0x000fe400078ef813 */
[----:B------:R-:W-:-:S02]  /*3990*/  SHF.L.U64.HI R10, R10, 0x2, R17 ;  /* 0x000000020a0a7819 */ /* 0x000fc40000010211 */
[----:B------:R-:W-:Y:S02]  /*39a0*/  LOP3.LUT R11, R12, 0x1, R11, 0xf8, !PT ;  /* 0x000000010c0b7812 */ /* 0x000fe400078ef80b */
[----:B------:R-:W-:Y:S02]  /*39b0*/  SHF.L.U64.HI R17, R9, 0x2, R10 ;  /* 0x0000000209117819 */ /* 0x000fe4000001020a */
[--C-:B------:R-:W-:Y:S01]  /*39c0*/  SHF.R.U32.HI R19, RZ, 0xa, R4.reuse ;  /* 0x0000000aff137819 */ /* 0x100fe20000011604 */
[----:B------:R-:W-:Y:S01]  /*39d0*/  IMAD.SHL.U32 R10, R11, 0x4, RZ ;  /* 0x000000040b0a7824 */ /* 0x000fe200078e00ff */
[----:B------:R-:W-:Y:S02]  /*39e0*/  SHF.L.U64.HI R17, R6, 0x2, R17 ;  /* 0x0000000206117819 */ /* 0x000fe40000010211 */
[----:B------:R-:W-:Y:S02]  /*39f0*/  SHF.R.U32.HI R9, RZ, 0x13, R4 ;  /* 0x00000013ff097819 */ /* 0x000fe40000011604 */
[----:B------:R-:W-:Y:S01]  /*3a00*/  LOP3.LUT R10, R10, 0x2, R19, 0xf8, !PT ;  /* 0x000000020a0a7812 */ /* 0x000fe200078ef813 */
[----:B------:R-:W-:Y:S01]  /*3a10*/  IMAD.MOV.U32 R19, RZ, RZ, RZ ;  /* 0x000000ffff137224 */ /* 0x000fe200078e00ff */
[----:B------:R-:W-:-:S02]  /*3a20*/  SHF.L.U64.HI R0, R0, 0x2, R17 ;  /* 0x0000000200007819 */ /* 0x000fc40000010211 */
[----:B------:R-:W-:Y:S02]  /*3a30*/  LOP3.LUT R9, R10, 0x1, R9, 0xf8, !PT ;  /* 0x000000010a097812 */ /* 0x000fe400078ef809 */
[----:B------:R-:W-:Y:S02]  /*3a40*/  SHF.R.U64 R6, R7, 0x1, R4 ;  /* 0x0000000107067819 */ /* 0x000fe40000001204 */
[----:B------:R-:W-:Y:S01]  /*3a50*/  SHF.L.U64.HI R17, R5, 0x2, R0 ;  /* 0x0000000205117819 */ /* 0x000fe20000010200 */
[----:B------:R-:W-:Y:S01]  /*3a60*/  IMAD.SHL.U32 R0, R30, 0x2, RZ ;  /* 0x000000021e007824 */ /* 0x000fe200078e00ff */
[----:B------:R-:W-:Y:S01]  /*3a70*/  LOP3.LUT R6, R6, 0x1, RZ, 0xc0, !PT ;  /* 0x0000000106067812 */ /* 0x000fe200078ec0ff */
[----:B------:R-:W-:Y:S01]  /*3a80*/  IMAD.SHL.U32 R5, R9, 0x4, RZ ;  /* 0x0000000409057824 */ /* 0x000fe200078e00ff */
[----:B------:R-:W-:Y:S02]  /*3a90*/  SHF.L.U64.HI R17, R8, 0x2, R17 ;  /* 0x0000000208117819 */ /* 0x000fe40000010211 */
[----:B------:R-:W-:-:S02]  /*3aa0*/  SHF.R.U64 R10, R7, 0x8, R4 ;  /* 0x00000008070a7819 */ /* 0x000fc40000001204 */
[----:B------:R-:W-:Y:S02]  /*3ab0*/  LOP3.LUT R6, R6, R5, R0, 0xfe, !PT ;  /* 0x0000000506067212 */ /* 0x000fe400078efe00 */
[----:B------:R-:W-:Y:S02]  /*3ac0*/  SHF.L.U64.HI R8, R20, 0x2, R17 ;  /* 0x0000000214087819 */ /* 0x000fe40000010211 */
[----:B------:R-:W-:Y:S01]  /*3ad0*/  SHF.R.U64 R0, R7, 0x11, R4 ;  /* 0x0000001107007819 */ /* 0x000fe20000001204 */
[----:B------:R-:W-:Y:S01]  /*3ae0*/  IMAD.SHL.U32 R5, R6, 0x4, RZ ;  /* 0x0000000406057824 */ /* 0x000fe200078e00ff */
[----:B------:R-:W-:Y:S02]  /*3af0*/  SHF.L.U64.HI R8, R15, 0x2, R8 ;  /* 0x000000020f087819 */ /* 0x000fe40000010208 */
[----:B------:R-:W-:Y:S02]  /*3b00*/  SHF.R.U32.HI R20, RZ, 0x1, R4 ;  /* 0x00000001ff147819 */ /* 0x000fe40000011604 */
[----:B------:R-:W-:-:S02]  /*3b10*/  LOP3.LUT R5, R5, 0x2, R10, 0xf8, !PT ;  /* 0x0000000205057812 */ /* 0x000fc400078ef80a */
[----:B------:R-:W-:Y:S02]  /*3b20*/  SHF.L.U64.HI R8, R13, 0x2, R8 ;  /* 0x000000020d087819 */ /* 0x000fe40000010208 */
[----:B------:R-:W-:Y:S02]  /*3b30*/  LOP3.LUT R0, R5, 0x1, R0, 0xf8, !PT ;  /* 0x0000000105007812 */ /* 0x000fe400078ef800 */
[----:B------:R-:W-:Y:S02]  /*3b40*/  SHF.R.U64 R10, R7, 0x18, R4 ;  /* 0x00000018070a7819 */ /* 0x000fe40000001204 */
[----:B------:R-:W-:Y:S01]  /*3b50*/  SHF.L.U64.HI R8, R11, 0x2, R8 ;  /* 0x000000020b087819 */ /* 0x000fe20000010208 */
[----:B------:R-:W-:Y:S01]  /*3b60*/  IMAD.SHL.U32 R5, R0, 0x4, RZ ;  /* 0x0000000400057824 */ /* 0x000fe200078e00ff */
[----:B------:R-:W-:Y:S02]  /*3b70*/  SHF.L.U64.HI R30, R30, 0x1, RZ ;  /* 0x000000011e1e7819 */ /* 0x000fe400000102ff */
[----:B------:R-:W-:-:S02]  /*3b80*/  SHF.L.U64.HI R7, R9, 0x2, R8 ;  /* 0x0000000209077819 */ /* 0x000fc40000010208 */
[----:B------:R-:W-:Y:S02]  /*3b90*/  LOP3.LUT R5, R5, 0x2, R10, 0xf8, !PT ;  /* 0x0000000205057812 */ /* 0x000fe400078ef80a */
[----:B------:R-:W-:Y:S02]  /*3ba0*/  LOP3.LUT R7, R7, R30, RZ, 0xfc, !PT ;  /* 0x0000001e07077212 */ /* 0x000fe400078efcff */
[----:B------:R-:W-:Y:S02]  /*3bb0*/  LOP3.LUT R20, R5, 0x1, R20, 0xf8, !PT ;  /* 0x0000000105147812 */ /* 0x000fe400078ef814 */
[----:B------:R-:W-:Y:S02]  /*3bc0*/  SHF.L.U64.HI R7, R6, 0x2, R7 ;  /* 0x0000000206077819 */ /* 0x000fe40000010207 */
[--C-:B------:R-:W-:Y:S01]  /*3bd0*/  SHF.R.U32.HI R6, RZ, 0x8, R4.reuse ;  /* 0x00000008ff067819 */ /* 0x100fe20000011604 */
[----:B------:R-:W-:Y:S01]  /*3be0*/  IMAD.SHL.U32 R5, R20, 0x4, RZ ;  /* 0x0000000414057824 */ /* 0x000fe200078e00ff */
[----:B------:R-:W-:Y:S01]  /*3bf0*/  SHF.L.U64.HI R7, R0, 0x2, R7 ;  /* 0x0000000200077819 */ /* 0x000fe20000010207 */
[----:B------:R-:W-:Y:S01]  /*3c00*/  IMAD.MOV.U32 R0, RZ, RZ, RZ ;  /* 0x000000ffff007224 */ /* 0x000fe200078e00ff */
[----:B------:R-:W-:-:S02]  /*3c10*/  SHF.R.U32.HI R4, RZ, 0x11, R4 ;  /* 0x00000011ff047819 */ /* 0x000fc40000011604 */
[----:B------:R-:W-:Y:S02]  /*3c20*/  LOP3.LUT R5, R5, 0x2, R6, 0xf8, !PT ;  /* 0x0000000205057812 */ /* 0x000fe400078ef806 */
[----:B------:R-:W-:Y:S02]  /*3c30*/  SHF.L.U64.HI R20, R20, 0x2, R7 ;  /* 0x0000000214147819 */ /* 0x000fe40000010207 */
[----:B------:R-:W-:-:S07]  /*3c40*/  LOP3.LUT R34, R5, 0x1, R4, 0xf8, !PT ;  /* 0x0000000105227812 */ /* 0x000fce00078ef804 */
.L_x_3:
        /* <DEDUP_REMOVED lines=16> */
[----:B------:R-:W-:Y:S02]  /*3d50*/  SHF.R.U64 R26, R34, 0x9, R19 ;  /* 0x00000009221a7819 */ /* 0x000fe40000001213 */
[----:B------:R-:W-:Y:S02]  /*3d60*/  LOP3.LUT R15, R10, R15, R9, 0xfe, !PT ;  /* 0x0000000f0a0f7212 */ /* 0x000fe400078efe09 */
[C---:B------:R-:W-:Y:S02]  /*3d70*/  LOP3.LUT R25, R26.reuse, 0x2, RZ, 0xc0, !PT ;  /* 0x000000021a197812 */ /* 0x040fe400078ec0ff */
[----:B------:R-:W-:Y:S01]  /*3d80*/  LOP3.LUT R26, R26, 0x1, RZ, 0xc0, !PT ;  /* 0x000000011a1a7812 */ /* 0x000fe200078ec0ff */
        /* <DEDUP_REMOVED lines=11> */
[----:B------:R-:W-:Y:S01]  /*3e40*/  LOP3.LUT R28, R28, 0x1, RZ, 0xc0, !PT ;  /* 0x000000011c1c7812 */ /* 0x000fe200078ec0ff */
[----:B------:R-:W-:Y:S01]  /*3e50*/  IMAD.SHL.U32 R6, R13, 0x4, RZ ;  /* 0x000000040d067824 */ /* 0x000fe200078e00ff */
[C---:B------:R-:W-:Y:S02]  /*3e60*/  LOP3.LUT R29, R30.reuse, 0x2, RZ, 0xc0, !PT ;  /* 0x000000021e1d7812 */ /* 0x040fe400078ec0ff */
[----:B------:R-:W-:Y:S02]  /*3e70*/  LOP3.LUT R30, R30, 0x1, RZ, 0xc0, !PT ;  /* 0x000000011e1e7812 */ /* 0x000fe400078ec0ff */
[----:B------:R-:W-:Y:S02]  /*3e80*/  LOP3.LUT R11, R6, 0x2, R9, 0xf8, !PT ;  /* 0x00000002060b7812 */ /* 0x000fe400078ef809 */
[----:B------:R-:W-:-:S02]  /*3e90*/  SHF.R.U64 R6, R34, 0x15, R19 ;  /* 0x0000001522067819 */ /* 0x000fc40000001213 */
[----:B------:R-:W-:Y:S02]  /*3ea0*/  LOP3.LUT R11, R10, R11, RZ, 0xfc, !PT ;  /* 0x0000000b0a0b7212 */ /* 0x000fe400078efcff */
[----:B------:R-:W-:-:S03]  /*3eb0*/  SHF.R.U64 R32, R34, 0x3, R19 ;  /* 0x0000000322207819 */ /* 0x000fc60000001213 */
[----:B------:R-:W-:Y:S01]  /*3ec0*/  IMAD.SHL.U32 R14, R11, 0x4, RZ ;  /* 0x000000040b0e7824 */ /* 0x000fe200078e00ff */
[C---:B------:R-:W-:Y:S02]  /*3ed0*/  LOP3.LUT R31, R32.reuse, 0x2, RZ, 0xc0, !PT ;  /* 0x00000002201f7812 */ /* 0x040fe400078ec0ff */
[----:B------:R-:W-:Y:S02]  /*3ee0*/  LOP3.LUT R32, R32, 0x1, RZ, 0xc0, !PT ;  /* 0x0000000120207812 */ /* 0x000fe400078ec0ff */
[----:B------:R-:W-:Y:S02]  /*3ef0*/  LOP3.LUT R14, R14, 0x2, R9, 0xf8, !PT ;  /* 0x000000020e0e7812 */ /* 0x000fe400078ef809 */
[----:B------:R-:W-:Y:S02]  /*3f00*/  LOP3.LUT R9, R6, 0x2, RZ, 0xc0, !PT ;  /* 0x0000000206097812 */ /* 0x000fe400078ec0ff */
[----:B------:R-:W-:Y:S02]  /*3f10*/  LOP3.LUT R14, R10, R14, RZ, 0xfc, !PT ;  /* 0x0000000e0a0e7212 */ /* 0x000fe400078efcff */
[----:B------:R-:W-:-:S02]  /*3f20*/  LOP3.LUT R10, R6, 0x1, RZ, 0xc0, !PT ;  /* 0x00000001060a7812 */ /* 0x000fc400078ec0ff */
[----:B------:R-:W-:Y:S01]  /*3f30*/  SHF.R.U64 R6, R34, 0x13, R19 ;  /* 0x0000001322067819 */ /* 0x000fe20000001213 */
[----:B------:R-:W-:-:S03]  /*3f40*/  IMAD.SHL.U32 R16, R14, 0x4, RZ ;  /* 0x000000040e107824 */ /* 0x000fc600078e00ff */
[----:B------:R-:W-:Y:S02]  /*3f50*/  LOP3.LUT R17, R6, 0x1, RZ, 0xc0, !PT ;  /* 0x0000000106117812 */ /* 0x000fe400078ec0ff */
[----:B------:R-:W-:Y:S02]  /*3f60*/  LOP3.LUT R16, R10, R16, R9, 0xfe, !PT ;  /* 0x000000100a107212 */ /* 0x000fe400078efe09 */
[----:B------:R-:W-:Y:S02]  /*3f70*/  LOP3.LUT R9, R6, 0x2, RZ, 0xc0, !PT ;  /* 0x0000000206097812 */ /* 0x000fe400078ec0ff */
[----:B------:R-:W-:Y:S01]  /*3f80*/  SHF.R.U64 R6, R34, 0x11, R19 ;  /* 0x0000001122067819 */ /* 0x000fe20000001213 */
[----:B------:R-:W-:-:S03]  /*3f90*/  IMAD.SHL.U32 R12, R16, 0x4, RZ ;  /* 0x00000004100c7824 */ /* 0x000fc600078e00ff */
[----:B------:R-:W-:Y:S02]  /*3fa0*/  LOP3.LUT R18, R6, 0x2, RZ, 0xc0, !PT ;  /* 0x0000000206127812 */ /* 0x000fe400078ec0ff */
[----:B------:R-:W-:-:S05]  /*3fb0*/  LOP3.LUT R12, R17, R12, R9, 0xfe, !PT ;  /* 0x0000000c110c7212 */ /* 0x000fca00078efe09 */
[----:B------:R-:W-:-:S05]  /*3fc0*/  IMAD.SHL.U32 R10, R12, 0x4, RZ ;  /* 0x000000040c0a7824 */ /* 0x000fca00078e00ff */
[----:B------:R-:W-:Y:S02]  /*3fd0*/  LOP3.LUT R10, R17, R10, R9, 0xfe, !PT ;  /* 0x0000000a110a7212 */ /* 0x000fe400078efe09 */
[----:B------:R-:W-:Y:S02]  /*3fe0*/  LOP3.LUT R17, R6, 0x1, RZ, 0xc0, !PT ;  /* 0x0000000106117812 */ /* 0x000fe400078ec0ff */
[----:B------:R-:W-:Y:S01]  /*3ff0*/  SHF.R.U64 R6, R34, 0xf, R19 ;  /* 0x0000000f22067819 */ /* 0x000fe20000001213 */
[----:B------:R-:W-:-:S03]  /*4000*/  IMAD.SHL.U32 R9, R10, 0x4, RZ ;  /* 0x000000040a097824 */ /* 0x000fc600078e00ff */
[C---:B------:R-:W-:Y:S02]  /*4010*/  LOP3.LUT R21, R6.reuse, 0x2, RZ, 0xc0, !PT ;  /* 0x0000000206157812 */ /* 0x040fe400078ec0ff */
[----:B------:R-:W-:Y:S02]  /*4020*/  LOP3.LUT R9, R17, R9, R18, 0xfe, !PT ;  /* 0x0000000911097212 */ /* 0x000fe400078efe12 */
[----:B------:R-:W-:Y:S02]  /*4030*/  LOP3.LUT R24, R6, 0x1, RZ, 0xc0, !PT ;  /* 0x0000000106187812 */ /* 0x000fe400078ec0ff */
[----:B------:R-:W-:Y:S01]  /*4040*/  SHF.L.U64.HI R18, R7, 0x2, RZ ;  /* 0x0000000207127819 */ /* 0x000fe200000102ff */
        /* <DEDUP_REMOVED lines=10> */
[----:B------:R-:W-:Y:S02]  /*40f0*/  SHF.R.U64 R24, R34, 0xb, R19 ;  /* 0x0000000b22187819 */ /* 0x000fe40000001213 */
[----:B------:R-:W-:Y:S01]  /*4100*/  SHF.L.U64.HI R18, R13, 0x2, R18 ;  /* 0x000000020d127819 */ /* 0x000fe20000010212 */
[----:B------:R-:W-:Y:S01]  /*4110*/  IMAD.SHL.U32 R15, R8, 0x4, RZ ;  /* 0x00000004080f7824 */ /* 0x000fe200078e00ff */
[C---:B------:R-:W-:Y:S02]  /*4120*/  LOP3.LUT R23, R24.reuse, 0x2, RZ, 0xc0, !PT ;  /* 0x0000000218177812 */ /* 0x040fe400078ec0ff */
[----:B------:R-:W-:Y:S02]  /*4130*/  LOP3.LUT R24, R24, 0x1, RZ, 0xc0, !PT ;  /* 0x0000000118187812 */ /* 0x000fe400078ec0ff */
[----:B------:R-:W-:Y:S01]  /*4140*/  SHF.L.U64.HI R17, R11, 0x2, R18 ;  /* 0x000000020b117819 */ /* 0x000fe20000010212 */
[----:B------:R-:W-:Y:S01]  /*4150*/  IMAD.SHL.U32 R18, R34, 0x2, RZ ;  /* 0x0000000222127824 */ /* 0x000fe200078e00ff */
[----:B------:R-:W-:-:S02]  /*4160*/  LOP3.LUT R15, R24, R15, R23, 0xfe, !PT ;  /* 0x0000000f180f7212 */ /* 0x000fc400078efe17 */
[----:B------:R-:W-:Y:S02]  /*4170*/  SHF.L.U64.HI R17, R14, 0x2, R17 ;  /* 0x000000020e117819 */ /* 0x000fe40000010211 */
[----:B------:R-:W-:Y:S01]  /*4180*/  LOP3.LUT R18, R18, 0x2, RZ, 0xc0, !PT ;  /* 0x0000000212127812 */ /* 0x000fe200078ec0ff */
        /* <DEDUP_REMOVED lines=44> */
[--C-:B------:R-:W-:Y:S02]  /*4450*/  SHF.R.U64 R9, R39, 0x16, R38.reuse ;  /* 0x0000001627097819 */ /* 0x100fe40000001226 */
[----:B------:R-:W-:Y:S02]  /*4460*/  SHF.R.U32.HI R11, RZ, 0xe, R38 ;  /* 0x0000000eff0b7819 */ /* 0x000fe40000011626 */
[----:B------:R-:W-:Y:S02]  /*4470*/  LOP3.LUT R5, R5, 0x1, R4, 0xf8, !PT ;  /* 0x0000000105057812 */ /* 0x000fe400078ef804 */
[--C-:B------:R-:W-:Y:S02]  /*4480*/  SHF.R.U64 R4, R39, 0x12, R38.reuse ;  /* 0x0000001227047819 */ /* 0x100fe40000001226 */
[----:B------:R-:W-:Y:S02]  /*4490*/  LOP3.LUT R9, R9, 0x2, RZ, 0xc0, !PT ;  /* 0x0000000209097812 */ /* 0x000fe400078ec0ff */
[----:B------:R-:W-:-:S02]  /*44a0*/  SHF.R.U64 R15, R39, 0xa, R38 ;  /* 0x0000000a270f7819 */ /* 0x000fc40000001226 */
[--C-:B------:R-:W-:Y:S02]  /*44b0*/  SHF.R.U32.HI R6, RZ, 0xa, R38.reuse ;  /* 0x0000000aff067819 */ /* 0x100fe40000011626 */
[----:B------:R-:W-:Y:S02]  /*44c0*/  LOP3.LUT R11, R11, 0x2, RZ, 0xc0, !PT ;  /* 0x000000020b0b7812 */ /* 0x000fe400078ec0ff */
[----:B------:R-:W-:Y:S02]  /*44d0*/  SHF.R.U32.HI R13, RZ, 0x2, R38 ;  /* 0x00000002ff0d7819 */ /* 0x000fe40000011626 */
[----:B------:R-:W-:Y:S02]  /*44e0*/  LOP3.LUT R9, R9, 0x1, R4, 0xf8, !PT ;  /* 0x0000000109097812 */ /* 0x000fe400078ef804 */
[----:B------:R-:W-:Y:S02]  /*44f0*/  SHF.R.U64 R4, R39, 0x6, R38 ;  /* 0x0000000627047819 */ /* 0x000fe40000001226 */
[----:B------:R-:W-:-:S02]  /*4500*/  LOP3.LUT R15, R15, 0x2, RZ, 0xc0, !PT ;  /* 0x000000020f0f7812 */ /* 0x000fc400078ec0ff */
[----:B------:R-:W-:Y:S02]  /*4510*/  LOP3.LUT R11, R11, 0x1, R6, 0xf8, !PT ;  /* 0x000000010b0b7812 */ /* 0x000fe400078ef806 */
[--C-:B------:R-:W-:Y:S02]  /*4520*/  SHF.R.U32.HI R35, RZ, 0xb, R38.reuse ;  /* 0x0000000bff237819 */ /* 0x100fe40000011626 */
[--C-:B------:R-:W-:Y:S02]  /*4530*/  SHF.R.U64 R7, R39, 0x1c, R38.reuse ;  /* 0x0000001c27077819 */ /* 0x100fe40000001226 */
[----:B------:R-:W-:Y:S02]  /*4540*/  LOP3.LUT R13, R13, 0x2, RZ, 0xc0, !PT ;  /* 0x000000020d0d7812 */ /* 0x000fe400078ec0ff */
[C-C-:B------:R-:W-:Y:S02]  /*4550*/  SHF.R.U64 R6, R39.reuse, 0x1e, R38.reuse ;  /* 0x0000001e27067819 */ /* 0x140fe40000001226 */
[----:B------:R-:W-:-:S02]  /*4560*/  SHF.R.U64 R17, R39, 0x10, R38 ;  /* 0x0000001027117819 */ /* 0x000fc40000001226 */
[----:B------:R-:W-:Y:S02]  /*4570*/  LOP3.LUT R15, R15, 0x1, R4, 0xf8, !PT ;  /* 0x000000010f0f7812 */ /* 0x000fe400078ef804 */
[----:B------:R-:W-:Y:S02]  /*4580*/  LOP3.LUT R35, R35, 0xf, RZ, 0xc0, !PT ;  /* 0x0000000f23237812 */ /* 0x000fe400078ec0ff */
[----:B------:R-:W-:Y:S02]  /*4590*/  LEA R4, P1, R11, UR14, 0x4 ;  /* 0x0000000e0b047c11 */ /* 0x000fe4000f8220ff */
[----:B------:R-:W-:Y:S02]  /*45a0*/  SHF.R.U64 R8, R39, 0x18, R38 ;  /* 0x0000001827087819 */ /* 0x000fe40000001226 */
[----:B------:R-:W-:Y:S02]  /*45b0*/  LOP3.LUT R7, R7, 0x2, RZ, 0xc0, !PT ;  /* 0x0000000207077812 */ /* 0x000fe400078ec0ff */
[----:B------:R-:W-:-:S02]  /*45c0*/  LOP3.LUT R13, R13, 0x1, R6, 0xf8, !PT ;  /* 0x000000010d0d7812 */ /* 0x000fc400078ef806 */
[--C-:B------:R-:W-:Y:S02]  /*45d0*/  SHF.R.U64 R6, R39, 0xc, R38.reuse ;  /* 0x0000000c27067819 */ /* 0x100fe40000001226 */
[----:B------:R-:W-:Y:S02]  /*45e0*/  LOP3.LUT R17, R17, 0x2, RZ, 0xc0, !PT ;  /* 0x0000000211117812 */ /* 0x000fe400078ec0ff */
[--C-:B------:R-:W-:Y:S02]  /*45f0*/  SHF.R.U32.HI R41, RZ, 0x5, R38.reuse ;  /* 0x00000005ff297819 */ /* 0x100fe40000011626 */
[----:B------:R-:W-:Y:S02]  /*4600*/  SHF.R.U64 R37, R39, 0x1f, R38 ;  /* 0x0000001f27257819 */ /* 0x000fe40000001226 */
[----:B------:R-:W-:Y:S02]  /*4610*/  IADD3 R4, P5, PT, R4, R35, RZ ;  /* 0x0000002304047210 */ /* 0x000fe40007fbe0ff */
[----:B------:R-:W-:-:S02]  /*4620*/  LOP3.LUT R7, R7, 0x1, R8, 0xf8, !PT ;  /* 0x0000000107077812 */ /* 0x000fc400078ef808 */
[----:B------:R-:W-:Y:S02]  /*4630*/  SHF.R.U64 R35, R39, 0x19, R38 ;  /* 0x0000001927237819 */ /* 0x000fe40000001226 */
[----:B------:R-:W-:Y:S02]  /*4640*/  LOP3.LUT R17, R17, 0x1, R6, 0xf8, !PT ;  /* 0x0000000111117812 */ /* 0x000fe400078ef806 */
[----:B------:R-:W-:Y:S02]  /*4650*/  LOP3.LUT R41, R41, 0xf, RZ, 0xc0, !PT ;  /* 0x0000000f29297812 */ /* 0x000fe400078ec0ff */
[----:B------:R-:W-:Y:S02]  /*4660*/  LOP3.LUT R37, R37, 0xf, RZ, 0xc0, !PT ;  /* 0x0000000f25257812 */ /* 0x000fe400078ec0ff */
[----:B------:R-:W-:Y:S02]  /*4670*/  LEA R6, P0, R5, UR14, 0x4 ;  /* 0x0000000e05067c11 */ /* 0x000fe4000f8020ff */
[----:B------:R-:W-:-:S02]  /*4680*/  LEA R8, P6, R13, UR14, 0x4 ;  /* 0x0000000e0d087c11 */ /* 0x000fc4000f8c20ff */
[----:B------:R-:W-:Y:S02]  /*4690*/  LEA.HI.X R11, R11, UR15, RZ, 0x4, P1 ;  /* 0x0000000f0b0b7c11 */ /* 0x000fe400088f24ff */
[C-C-:B------:R-:W-:Y:S02]  /*46a0*/  SHF.R.U64 R14, R39.reuse, 0xd, R38.reuse ;  /* 0x0000000d270e7819 */ /* 0x140fe40000001226 */
[----:B------:R-:W-:Y:S02]  /*46b0*/  SHF.R.U64 R12, R39, 0x13, R38 ;  /* 0x00000013270c7819 */ /* 0x000fe40000001226 */
[----:B------:R-:W-:Y:S02]  /*46c0*/  LOP3.LUT R35, R35, 0xf, RZ, 0xc0, !PT ;  /* 0x0000000f23237812 */ /* 0x000fe400078ec0ff */
[----:B------:R-:W-:Y:S02]  /*46d0*/  LEA R10, P2, R7, UR14, 0x4 ;  /* 0x0000000e070a7c11 */ /* 0x000fe4000f8420ff */
[----:B------:R-:W-:-:S02]  /*46e0*/  IADD3 R6, P4, PT, R6, R41, RZ ;  /* 0x0000002906067210 */ /* 0x000fc40007f9e0ff */
[----:B------:R-:W-:Y:S02]  /*46f0*/  IADD3 R8, P3, PT, R8, R37, RZ ;  /* 0x0000002508087210 */ /* 0x000fe40007f7e0ff */
[----:B------:R-:W-:Y:S01]  /*4700*/  LEA.HI.X R36, R5, UR15, RZ, 0x4, P0 ;  /* 0x0000000f05247c11 */ /* 0x000fe200080f24ff */
[----:B------:R-:W-:Y:S01]  /*4710*/  IMAD.X R5, RZ, RZ, R11, P5 ;  /* 0x000000ffff057224 */ /* 0x000fe200028e060b */
[----:B------:R-:W-:Y:S02]  /*4720*/  LEA.HI.X R13, R13, UR15, RZ, 0x4, P6 ;  /* 0x0000000f0d0d7c11 */ /* 0x000fe4000b0f24ff */
[----:B------:R-:W-:Y:S02]  /*4730*/  LOP3.LUT R14, R14, 0xf, RZ, 0xc0, !PT ;  /* 0x0000000f0e0e7812 */ /* 0x000fe400078ec0ff */
[----:B------:R-:W-:Y:S02]  /*4740*/  LEA R37, P6, R17, UR14, 0x4 ;  /* 0x0000000e11257c11 */ /* 0x000fe4000f8c20ff */
[----:B------:R-:W-:-:S02]  /*4750*/  IADD3 R10, P1, PT, R10, R35, RZ ;  /* 0x000000230a0a7210 */ /* 0x000fc40007f3e0ff */
[----:B------:R-:W-:Y:S02]  /*4760*/  LOP3.LUT R12, R12, 0xf, RZ, 0xc0, !PT ;  /* 0x0000000f0c0c7812 */ /* 0x000fe400078ec0ff */
[----:B------:R-:W-:Y:S02]  /*4770*/  LEA R41, P0, R9, UR14, 0x4 ;  /* 0x0000000e09297c11 */ /* 0x000fe4000f8020ff */
[----:B------:R-:W-:Y:S01]  /*4780*/  LEA.HI.X R11, R7, UR15, RZ, 0x4, P2 ;  /* 0x0000000f070b7c11 */ /* 0x000fe200090f24ff */
[----:B------:R-:W-:Y:S01]  /*4790*/  IMAD.X R7, RZ, RZ, R36, P4 ;  /* 0x000000ffff077224 */ /* 0x000fe200020e0624 */
[----:B------:R-:W-:Y:S02]  /*47a0*/  SHF.R.U64 R16, R39, 0x7, R38 ;  /* 0x0000000727107819 */ /* 0x000fe40000001226 */
[----:B------:R-:W-:Y:S01]  /*47b0*/  IADD3 R14, P2, PT, R37, R14, RZ ;  /* 0x0000000e250e7210 */ /* 0x000fe20007f5e0ff */
[----:B------:R-:W-:Y:S01]  /*47c0*/  IMAD.X R11, RZ, RZ, R11, P1 ;  /* 0x000000ffff0b7224 */ /* 0x000fe200008e060b */
[----:B------:R-:W-:Y:S01]  /*47d0*/  LEA R35, P5, R15, UR14, 0x4 ;  /* 0x0000000e0f237c11 */ /* 0x000fe2000f8a20ff */
[----:B------:R-:W2:Y:S01]  /*47e0*/  LDG.E.U8.CONSTANT R36, desc[UR8][R6.64+0x40] ;  /* 0x0000400806247981 */ /* 0x000ea2000c1e9100 */
[----:B------:R-:W-:-:S02]  /*47f0*/  IADD3 R12, P4, PT, R41, R12, RZ ;  /* 0x0000000c290c7210 */ /* 0x000fc40007f9e0ff */
[----:B------:R-:W-:Y:S02]  /*4800*/  LEA.HI.X R37, R9, UR15, RZ, 0x4, P0 ;  /* 0x0000000f09257c11 */ /* 0x000fe400080f24ff */
[----:B------:R-:W-:Y:S01]  /*4810*/  LOP3.LUT R16, R16, 0xf, RZ, 0xc0, !PT ;  /* 0x0000000f10107812 */ /* 0x000fe200078ec0ff */
[----:B------:R-:W-:Y:S02]  /*4820*/  IMAD.X R9, RZ, RZ, R13, P3 ;  /* 0x000000ffff097224 */ /* 0x000fe400018e060d */
[----:B------:R-:W-:Y:S01]  /*4830*/  IMAD.X R13, RZ, RZ, R37, P4 ;  /* 0x000000ffff0d7224 */ /* 0x000fe200020e0625 */
[----:B------:R-:W-:Y:S01]  /*4840*/  IADD3 R16, P1, PT, R35, R16, RZ ;  /* 0x0000001023107210 */ /* 0x000fe20007f3e0ff */
[----:B------:R-:W3:Y:S01]  /*4850*/  LDG.E.U8.CONSTANT R37, desc[UR8][R10.64+0xc0] ;  /* 0x0000c0080a257981 */ /* 0x000ee2000c1e9100 */
[----:B------:R-:W-:-:S03]  /*4860*/  LEA.HI.X R40, R17, UR15, RZ, 0x4, P6 ;  /* 0x0000000f11287c11 */ /* 0x000fc6000b0f24ff */
[----:B------:R0:W4:Y:S01]  /*4870*/  LDG.E.U8.CONSTANT R35, desc[UR8][R4.64] ;  /* 0x0000000804237981 */ /* 0x000122000c1e9100 */
[----:B------:R-:W-:Y:S01]  /*4880*/  LEA.HI.X R17, R15, UR15, RZ, 0x4, P5 ;  /* 0x0000000f0f117c11 */ /* 0x000fe2000a8f24ff */
[----:B------:R-:W-:Y:S02]  /*4890*/  IMAD.X R15, RZ, RZ, R40, P2 ;  /* 0x000000ffff0f7224 */ /* 0x000fe400010e0628 */
[----:B------:R2:W5:Y:S04]  /*48a0*/  LDG.E.U8.CONSTANT R41, desc[UR8][R8.64+0x80] ;  /* 0x0000800808297981 */ /* 0x000568000c1e9100 */
[----:B------:R5:W5:Y:S01]  /*48b0*/  LDG.E.U8.CONSTANT R13, desc[UR8][R12.64+0x100] ;  /* 0x000100080c0d7981 */ /* 0x000b62000c1e9100 */
[----:B------:R-:W-:Y:S01]  /*48c0*/  IMAD.X R17, RZ, RZ, R17, P1 ;  /* 0x000000ffff117224 */ /* 0x000fe200008e0611 */
[----:B0-----:R-:W-:-:S02]  /*48d0*/  SHF.R.U64 R4, R39, 0x4, R38 ;  /* 0x0000000427047819 */ /* 0x001fc40000001226 */
[----:B------:R-:W5:Y:S02]  /*48e0*/  LDG.E.U8.CONSTANT R14, desc[UR8][R14.64+0x140] ;  /* 0x000140080e0e7981 */ /* 0x000f64000c1e9100 */
[----:B------:R-:W-:Y:S02]  /*48f0*/  LOP3.LUT R4, R4, 0x2, RZ, 0xc0, !PT ;  /* 0x0000000204047812 */ /* 0x000fe400078ec0ff */
[----:B------:R0:W5:Y:S01]  /*4900*/  LDG.E.U8.CONSTANT R17, desc[UR8][R16.64+0x180] ;  /* 0x0001800810117981 */ /* 0x000162000c1e9100 */
[----:B------:R-:W-:Y:S02]  /*4910*/  SHF.R.U64 R11, R39, 0x1, R38 ;  /* 0x00000001270b7819 */ /* 0x000fe40000001226 */
[----:B------:R-:W-:Y:S02]  /*4920*/  LOP3.LUT R4, R4, 0x1, R39, 0xf8, !PT ;  /* 0x0000000104047812 */ /* 0x000fe400078ef827 */
[----:B------:R-:W-:Y:S02]  /*4930*/  LOP3.LUT R11, R11, 0xf, RZ, 0xc0, !PT ;  /* 0x0000000f0b0b7812 */ /* 0x000fe400078ec0ff */
[----:B------:R-:W-:-:S04]  /*4940*/  LEA R10, P0, R4, UR14, 0x4 ;  /* 0x0000000e040a7c11 */ /* 0x000fc8000f8020ff */
[----:B------:R-:W-:Y:S02]  /*4950*/  IADD3 R10, P1, PT, R10, R11, RZ ;  /* 0x0000000b0a0a7210 */ /* 0x000fe40007f3e0ff */
[----:B------:R-:W-:-:S05]  /*4960*/  LEA.HI.X R4, R4, UR15, RZ, 0x4, P0 ;  /* 0x0000000f04047c11 */ /* 0x000fca00080f24ff */
[----:B------:R-:W-:-:S05]  /*4970*/  IMAD.X R11, RZ, RZ, R4, P1 ;  /* 0x000000ffff0b7224 */ /* 0x000fca00008e0604 */
[----:B------:R1:W5:Y:S01]  /*4980*/  LDG.E.U8.CONSTANT R10, desc[UR8][R10.64+0x1c0] ;  /* 0x0001c0080a0a7981 */ /* 0x000362000c1e9100 */
[----:B------:R-:W-:Y:S02]  /*4990*/  UIADD3 UR5, UP0, UPT, UR5, -0x8, URZ ;  /* 0xfffffff805057890 */ /* 0x000fe4000ff1e0ff */
[----:B------:R-:W-:Y:S02]  /*49a0*/  UIADD3 UR4, UPT, UPT, UR4, 0x1, URZ ;  /* 0x0000000104047890 */ /* 0x000fe4000fffe0ff */
[----:B------:R-:W-:Y:S02]  /*49b0*/  UIADD3.X UR10, UPT, UPT, UR10, -0x1, URZ, UP0, !UPT ;  /* 0xffffffff0a0a7890 */ /* 0x000fe400087fe4ff */
[----:B------:R-:W-:Y:S01]  /*49c0*/  UISETP.NE.AND UP0, UPT, UR4, 0x10, UPT ;  /* 0x000000100400788c */ /* 0x000fe2000bf05270 */
[----:B--2---:R-:W-:-:S04]  /*49d0*/  IMAD.WIDE.U32 R8, R36, 0x10, RZ ;  /* 0x0000001024087825 */ /* 0x004fc800078e00ff */
[----:B---3--:R-:W-:-:S04]  /*49e0*/  IMAD.WIDE.U32 R4, R37, 0x10, RZ ;  /* 0x0000001025047825 */ /* 0x008fc800078e00ff */
[----:B----4-:R-:W-:-:S03]  /*49f0*/  IMAD.WIDE.U32 R6, R35, 0x100, RZ ;  /* 0x0000010023067825 */ /* 0x010fc600078e00ff */
[----:B-----5:R-:W-:Y:S02]  /*4a00*/  LOP3.LUT R12, R41, R6, R8, 0xfe, !PT ;  /* 0x00000006290c7212 */ /* 0x020fe400078efe08 */
[----:B------:R-:W-:Y:S02]  /*4a10*/  LOP3.LUT R4, R4, R13, RZ, 0xfc, !PT ;  /* 0x0000000d04047212 */ /* 0x000fe400078efcff */
[----:B------:R-:W-:Y:S01]  /*4a20*/  LOP3.LUT R9, R7, R9, RZ, 0xfc, !PT ;  /* 0x0000000907097212 */ /* 0x000fe200078efcff */
[----:B0-----:R-:W-:Y:S01]  /*4a30*/  IMAD.U32 R16, R12, 0x10000, RZ ;  /* 0x000100000c107824 */ /* 0x001fe200078e00ff */
[----:B------:R-:W-:Y:S01]  /*4a40*/  LOP3.LUT R8, R6, R8, RZ, 0xfc, !PT ;  /* 0x0000000806087212 */ /* 0x000fe200078efcff */
[----:B------:R-:W-:Y:S01]  /*4a50*/  IMAD.SHL.U32 R15, R4, 0x100, RZ ;  /* 0x00000100040f7824 */ /* 0x000fe200078e00ff */
[----:B------:R-:W-:Y:S01]  /*4a60*/  SHF.L.U64.HI R38, R12, 0x10, R9 ;  /* 0x000000100c267819 */ /* 0x000fe20000010209 */
[----:B------:R-:W-:Y:S01]  /*4a70*/  IMAD.WIDE.U32 R6, R14, 0x10, RZ ;  /* 0x000000100e067825 */ /* 0x000fe200078e00ff */
[----:B-1----:R-:W-:-:S02]  /*4a80*/  SHF.L.U64.HI R11, R4, 0x8, R5 ;  /* 0x00000008040b7819 */ /* 0x002fc40000010205 */
[----:B------:R-:W-:Y:S02]  /*4a90*/  LOP3.LUT R14, R16, R15, RZ, 0xfc, !PT ;  /* 0x0000000f100e7212 */ /* 0x000fe400078efcff */
[----:B------:R-:W-:Y:S02]  /*4aa0*/  SHF.R.U64 R15, R4, 0x2, R5 ;  /* 0x00000002040f7819 */ /* 0x000fe40000001205 */
[----:B------:R-:W-:Y:S02]  /*4ab0*/  LOP3.LUT R11, R38, R11, RZ, 0xfc, !PT ;  /* 0x0000000b260b7212 */ /* 0x000fe400078efcff */
[----:B------:R-:W-:Y:S02]  /*4ac0*/  LOP3.LUT R17, R6, R17, RZ, 0xfc, !PT ;  /* 0x0000001106117212 */ /* 0x000fe400078efcff */
[----:B------:R-:W-:Y:S02]  /*4ad0*/  SHF.R.U32.HI R36, RZ, 0x4, R36 ;  /* 0x00000004ff247819 */ /* 0x000fe40000011624 */
[----:B------:R-:W-:-:S02]  /*4ae0*/  SHF.R.U64 R6, R12, 0x4, R9 ;  /* 0x000000040c067819 */ /* 0x000fc40000001209 */
[----:B------:R-:W-:Y:S02]  /*4af0*/  LOP3.LUT R15, R15, 0x4, RZ, 0xc0, !PT ;  /* 0x000000040f0f7812 */ /* 0x000fe400078ec0ff */
[----:B------:R-:W-:Y:S02]  /*4b00*/  LOP3.LUT R39, R7, R11, RZ, 0xfc, !PT ;  /* 0x0000000b07277212 */ /* 0x000fe400078efcff */
[----:B------:R-:W-:Y:S02]  /*4b10*/  LOP3.LUT R16, R17, R14, RZ, 0xfc, !PT ;  /* 0x0000000e11107212 */ /* 0x000fe400078efcff */
[----:B------:R-:W-:Y:S02]  /*4b20*/  LOP3.LUT R35, R36, 0xffff, R35, 0xc8, !PT ;  /* 0x0000ffff24237812 */ /* 0x000fe400078ec823 */
[----:B------:R-:W-:Y:S02]  /*4b30*/  LOP3.LUT R36, R15, 0x2, R6, 0xf8, !PT ;  /* 0x000000020f247812 */ /* 0x000fe400078ef806 */
[----:B------:R-:W-:-:S04]  /*4b40*/  SHF.R.U64 R15, R16, 0x8, R39 ;  /* 0x00000008100f7819 */ /* 0x000fc80000001227 */
[----:B------:R-:W-:Y:S02]  /*4b50*/  LOP3.LUT R36, R36, 0x1, R15, 0xf8, !PT ;  /* 0x0000000124247812 */ /* 0x000fe400078ef80f */
[----:B------:R-:W-:Y:S02]  /*4b60*/  SHF.R.U64 R38, R13, 0x4, RZ ;  /* 0x000000040d267819 */ /* 0x000fe400000012ff */
[----:B------:R-:W-:Y:S01]  /*4b70*/  SHF.R.U64 R13, R17, 0x6, R7 ;  /* 0x00000006110d7819 */ /* 0x000fe20000001207 */
[----:B------:R-:W-:-:S05]  /*4b80*/  IMAD.SHL.U32 R40, R36, 0x4, RZ ;  /* 0x0000000424287824 */ /* 0x000fca00078e00ff */
[----:B------:R-:W-:Y:S02]  /*4b90*/  LOP3.LUT R13, R40, 0x2, R13, 0xf8, !PT ;  /* 0x00000002280d7812 */ /* 0x000fe400078ef80d */
[----:B------:R-:W-:Y:S02]  /*4ba0*/  SHF.R.U32.HI R40, RZ, 0x3, R10 ;  /* 0x00000003ff287819 */ /* 0x000fe4000001160a */
[----:B------:R-:W-:Y:S02]  /*4bb0*/  LOP3.LUT R38, R38, 0x2, R37, 0xc8, !PT ;  /* 0x0000000226267812 */ /* 0x000fe400078ec825 */
[----:B------:R-:W-:Y:S01]  /*4bc0*/  LOP3.LUT R40, R13, 0x1, R40, 0xf8, !PT ;  /* 0x000000010d287812 */ /* 0x000fe200078ef828 */
[C---:B------:R-:W-:Y:S01]  /*4bd0*/  IMAD.SHL.U32 R41, R16.reuse, 0x10, RZ ;  /* 0x0000001010297824 */ /* 0x040fe200078e00ff */
[C-C-:B------:R-:W-:Y:S02]  /*4be0*/  SHF.L.U64.HI R13, R16.reuse, 0x4, R39.reuse ;  /* 0x00000004100d7819 */ /* 0x140fe40000010227 */
[----:B------:R-:W-:-:S02]  /*4bf0*/  SHF.R.U64 R37, R16, 0xa, R39 ;  /* 0x0000000a10257819 */ /* 0x000fc40000001227 */
[----:B------:R-:W-:Y:S02]  /*4c00*/  SHF.L.U64.HI R39, R36, 0x2, RZ ;  /* 0x0000000224277819 */ /* 0x000fe400000102ff */
[----:B------:R-:W-:Y:S02]  /*4c10*/  LOP3.LUT R36, R41, 0xff, R10, 0xf8, !PT ;  /* 0x000000ff29247812 */ /* 0x000fe400078ef80a */
        /* <DEDUP_REMOVED lines=10> */
[----:B------:R-:W-:-:S04]  /*4cc0*/  SHF.R.U64 R17, R8, 0xb, R9 ;  /* 0x0000000b08117819 */ /* 0x000fc80000001209 */
[----:B------:R-:W-:Y:S02]  /*4cd0*/  LOP3.LUT R17, R42, 0x1, R17, 0xf8, !PT ;  /* 0x000000012a117812 */ /* 0x000fe400078ef811 */
[----:B------:R-:W-:-:S03]  /*4ce0*/  LOP3.LUT R7, R16, 0x1, RZ, 0xc0, !PT ;  /* 0x0000000110077812 */ /* 0x000fc600078ec0ff */
[----:B------:R-:W-:-:S05]  /*4cf0*/  IMAD.SHL.U32 R41, R17, 0x4, RZ ;  /* 0x0000000411297824 */ /* 0x000fca00078e00ff */
[----:B------:R-:W-:Y:S02]  /*4d00*/  LOP3.LUT R38, R7, R41, R38, 0xfe, !PT ;  /* 0x0000002907267212 */ /* 0x000fe400078efe26 */
[----:B------:R-:W-:Y:S02]  /*4d10*/  SHF.L.U64.HI R40, R40, 0x2, R39 ;  /* 0x0000000228287819 */ /* 0x000fe40000010227 */
[----:B------:R-:W-:Y:S01]  /*4d20*/  SHF.R.U64 R39, R36, 0x5, R13 ;  /* 0x0000000524277819 */ /* 0x000fe2000000120d */
[----:B------:R-:W-:Y:S01]  /*4d30*/  IMAD.SHL.U32 R42, R38, 0x4, RZ ;  /* 0x00000004262a7824 */ /* 0x000fe200078e00ff */
[----:B------:R-:W-:-:S04]  /*4d40*/  SHF.R.U64 R7, R12, 0x7, R9 ;  /* 0x000000070c077819 */ /* 0x000fc80000001209 */
[----:B------:R-:W-:-:S04]  /*4d50*/  LOP3.LUT R42, R42, 0x2, R39, 0xf8, !PT ;  /* 0x000000022a2a7812 */ /* 0x000fc800078ef827 */
[----:B------:R-:W-:-:S05]  /*4d60*/  LOP3.LUT R7, R42, 0x1, R7, 0xf8, !PT ;  /* 0x000000012a077812 */ /* 0x000fca00078ef807 */
[----:B------:R-:W-:Y:S01]  /*4d70*/  IMAD.SHL.U32 R42, R7, 0x8, RZ ;  /* 0x00000008072a7824 */ /* 0x000fe200078e00ff */
[----:B------:R-:W-:-:S04]  /*4d80*/  SHF.L.U64.HI R43, R17, 0x2, R40 ;  /* 0x00000002112b7819 */ /* 0x000fc80000010228 */
[----:B------:R-:W-:Y:S02]  /*4d90*/  LOP3.LUT R41, R42, 0x4, R15, 0xf8, !PT ;  /* 0x000000042a297812 */ /* 0x000fe400078ef80f */
[----:B------:R-:W-:Y:S02]  /*4da0*/  SHF.R.U64 R17, R14, 0x12, R11 ;  /* 0x000000120e117819 */ /* 0x000fe4000000120b */
[----:B------:R-:W-:-:S04]  /*4db0*/  LOP3.LUT R40, R41, 0x2, R10, 0xf8, !PT ;  /* 0x0000000229287812 */ /* 0x000fc800078ef80a */
[----:B------:R-:W-:Y:S02]  /*4dc0*/  LOP3.LUT R17, R40, 0x1, R17, 0xf8, !PT ;  /* 0x0000000128117812 */ /* 0x000fe400078ef811 */
[----:B------:R-:W-:-:S03]  /*4dd0*/  SHF.R.U64 R41, R8, 0x9, R9 ;  /* 0x0000000908297819 */ /* 0x000fc60000001209 */
        /* <DEDUP_REMOVED lines=16> */
[----:B------:R-:W-:Y:S01]  /*4ee0*/  IMAD.SHL.U32 R40, R5, 0x4, RZ ;  /* 0x0000000405287824 */ /* 0x000fe200078e00ff */
[----:B------:R-:W-:-:S04]  /*4ef0*/  SHF.L.U64.HI R38, R38, 0x2, R43 ;  /* 0x0000000226267819 */ /* 0x000fc8000001022b */
[----:B------:R-:W-:-:S04]  /*4f00*/  LOP3.LUT R15, R40, 0x2, R15, 0xf8, !PT ;  /* 0x00000002280f7812 */ /* 0x000fc800078ef80f */
[----:B------:R-:W-:Y:S02]  /*4f10*/  LOP3.LUT R4, R15, 0x1, R4, 0xf8, !PT ;  /* 0x000000010f047812 */ /* 0x000fe400078ef804 */
[----:B------:R-:W-:Y:S02]  /*4f20*/  SHF.L.U64.HI R38, R7, 0x3, R38 ;  /* 0x0000000307267819 */ /* 0x000fe40000010226 */
[----:B------:R-:W-:Y:S01]  /*4f30*/  SHF.R.U32.HI R10, RZ, 0x1, R10 ;  /* 0x00000001ff0a7819 */ /* 0x000fe2000001160a */
[----:B------:R-:W-:Y:S01]  /*4f40*/  IMAD.SHL.U32 R7, R4, 0x4, RZ ;  /* 0x0000000404077824 */ /* 0x000fe200078e00ff */
[----:B------:R-:W-:Y:S02]  /*4f50*/  SHF.R.U64 R12, R12, 0x6, R9 ;  /* 0x000000060c0c7819 */ /* 0x000fe40000001209 */
[----:B------:R-:W-:Y:S02]  /*4f60*/  SHF.L.U64.HI R17, R17, 0x2, R38 ;  /* 0x0000000211117819 */ /* 0x000fe40000010226 */
[----:B------:R-:W-:-:S02]  /*4f70*/  LOP3.LUT R7, R7, 0x2, R10, 0xf8, !PT ;  /* 0x0000000207077812 */ /* 0x000fc400078ef80a */
        /* <DEDUP_REMOVED lines=24> */
[--C-:B------:R-:W-:Y:S01]  /*5100*/  SHF.R.U64 R8, R4, 0x18, R5.reuse ;  /* 0x0000001804087819 */ /* 0x100fe20000001205 */
[----:B------:R-:W-:Y:S01]  /*5110*/  UIADD3 UR5, UP0, UPT, UR6, 0x100, URZ ;  /* 0x0000010006057890 */ /* 0x000fe2000ff1e0ff */
[----:B------:R-:W-:Y:S01]  /*5120*/  LOP3.LUT R0, R34, R5, RZ, 0xfc, !PT ;  /* 0x0000000522007212 */ /* 0x000fe200078efcff */
[----:B------:R-:W-:Y:S01]  /*5130*/  UMOV UR4, URZ ;  /* 0x000000ff00047c82 */ /* 0x000fe20008000000 */
[----:B------:R-:W-:Y:S01]  /*5140*/  LOP3.LUT R8, R8, 0x1, RZ, 0xc0, !PT ;  /* 0x0000000108087812 */ /* 0x000fe200078ec0ff */
[----:B------:R-:W-:Y:S01]  /*5150*/  UIADD3.X UR6, UPT, UPT, URZ, UR7, URZ, UP0, !UPT ;  /* 0x00000007ff067290 */ /* 0x000fe200087fe4ff */
[----:B------:R-:W-:Y:S02]  /*5160*/  SHF.R.U64 R6, R4, 0xf, R5 ;  /* 0x0000000f04067819 */ /* 0x000fe40000001205 */
[----:B------:R-:W-:Y:S01]  /*5170*/  SHF.R.U32.HI R7, RZ, 0x16, R0 ;  /* 0x00000016ff077819 */ /* 0x000fe20000011600 */
[----:B------:R-:W-:Y:S01]  /*5180*/  IMAD.SHL.U32 R12, R8, 0x8, RZ ;  /* 0x00000008080c7824 */ /* 0x000fe200078e00ff */
[----:B------:R-:W-:-:S02]  /*5190*/  LOP3.LUT R14, R6, 0x2, RZ, 0xc0, !PT ;  /* 0x00000002060e7812 */ /* 0x000fc400078ec0ff */
[--C-:B------:R-:W-:Y:S02]  /*51a0*/  SHF.R.U32.HI R10, RZ, 0x10, R0.reuse ;  /* 0x00000010ff0a7819 */ /* 0x100fe40000011600 */
[----:B------:R-:W-:Y:S02]  /*51b0*/  LOP3.LUT R9, R12, 0x4, R7, 0xf8, !PT ;  /* 0x000000040c097812 */ /* 0x000fe400078ef807 */
[----:B------:R-:W-:Y:S02]  /*51c0*/  LOP3.LUT R10, R10, 0x1, RZ, 0xc0, !PT ;  /* 0x000000010a0a7812 */ /* 0x000fe400078ec0ff */
[----:B------:R-:W-:Y:S02]  /*51d0*/  LOP3.LUT R9, R9, R14, RZ, 0xfc, !PT ;  /* 0x0000000e09097212 */ /* 0x000fe400078efcff */
[----:B------:R-:W-:Y:S02]  /*51e0*/  SHF.R.U32.HI R16, RZ, 0x8, R0 ;  /* 0x00000008ff107819 */ /* 0x000fe40000011600 */
[----:B------:R-:W-:-:S02]  /*51f0*/  IADD3 R10, P0, PT, R10, R9, RZ ;  /* 0x000000090a0a7210 */ /* 0x000fc40007f1e0ff */
[----:B------:R-:W-:Y:S02]  /*5200*/  LOP3.LUT R16, R16, 0x1, RZ, 0xc0, !PT ;  /* 0x0000000110107812 */ /* 0x000fe400078ec0ff */
[--C-:B------:R-:W-:Y:S01]  /*5210*/  LOP3.LUT R15, R34, 0x1, R5.reuse, 0xc8, !PT ;  /* 0x00000001220f7812 */ /* 0x100fe200078ec805 */
[----:B------:R-:W-:Y:S01]  /*5220*/  IMAD.SHL.U32 R12, R10, 0x4, RZ ;  /* 0x000000040a0c7824 */ /* 0x000fe200078e00ff */
[----:B------:R-:W-:Y:S02]  /*5230*/  SHF.R.U64 R17, R4, 0x19, R5 ;  /* 0x0000001904117819 */ /* 0x000fe40000001205 */
[----:B------:R-:W-:Y:S02]  /*5240*/  SHF.R.U32.HI R11, RZ, 0x19, R0 ;  /* 0x00000019ff0b7819 */ /* 0x000fe40000011600 */
[----:B------:R-:W-:Y:S02]  /*5250*/  LOP3.LUT R27, R12, R27, RZ, 0xfc, !PT ;  /* 0x0000001b0c1b7212 */ /* 0x000fe400078efcff */
[----:B------:R-:W-:-:S02]  /*5260*/  LOP3.LUT R13, R17, 0x1, RZ, 0xc0, !PT ;  /* 0x00000001110d7812 */ /* 0x000fc400078ec0ff */
[----:B------:R-:W-:Y:S02]  /*5270*/  IADD3 R16, P1, PT, R16, R27, RZ ;  /* 0x0000001b10107210 */ /* 0x000fe40007f3e0ff */
[----:B------:R-:W-:Y:S02]  /*5280*/  SHF.R.U64 R14, R4, 0x11, R5 ;  /* 0x00000011040e7819 */ /* 0x000fe40000001205 */
[----:B------:R-:W-:Y:S01]  /*5290*/  LOP3.LUT R11, R11, 0x1, RZ, 0xc0, !PT ;  /* 0x000000010b0b7812 */ /* 0x000fe200078ec0ff */
[----:B------:R-:W-:Y:S01]  /*52a0*/  IMAD.SHL.U32 R9, R16, 0x4, RZ ;  /* 0x0000000410097824 */ /* 0x000fe200078e00ff */
[----:B------:R-:W-:Y:S02]  /*52b0*/  LOP3.LUT R12, R14, 0x1, RZ, 0xc0, !PT ;  /* 0x000000010e0c7812 */ /* 0x000fe400078ec0ff */
[----:B------:R-:W-:Y:S02]  /*52c0*/  SHF.L.U64.HI R27, R8, 0x3, RZ ;  /* 0x00000003081b7819 */ /* 0x000fe400000102ff */
[----:B------:R-:W-:Y:S01]  /*52d0*/  LOP3.LUT R18, R9, R18, RZ, 0xfc, !PT ;  /* 0x0000001209127212 */ /* 0x000fe200078efcff */
[----:B------:R-:W-:Y:S01]  /*52e0*/  IMAD.SHL.U32 R20, R12, 0x2, RZ ;  /* 0x000000020c147824 */ /* 0x000fe200078e00ff */
[----:B------:R-:W-:Y:S01]  /*52f0*/  SHF.R.U32.HI R9, RZ, 0x11, R0 ;  /* 0x00000011ff097819 */ /* 0x000fe20000011600 */
[----:B------:R-:W-:Y:S01]  /*5300*/  IMAD.X R27, RZ, RZ, R27, P0 ;  /* 0x000000ffff1b7224 */ /* 0x000fe200000e061b */
[----:B------:R-:W-:Y:S01]  /*5310*/  IADD3 R15, P2, PT, R15, R18, RZ ;  /* 0x000000120f0f7210 */ /* 0x000fe20007f5e0ff */
[----:B------:R-:W-:Y:S01]  /*5320*/  IMAD.SHL.U32 R18, R13, 0x2, RZ ;  /* 0x000000020d127824 */ /* 0x000fe200078e00ff */
[----:B------:R-:W-:-:S02]  /*5330*/  LOP3.LUT R9, R9, 0x1, RZ, 0xc0, !PT ;  /* 0x0000000109097812 */ /* 0x000fc400078ec0ff */
[----:B------:R-:W-:Y:S01]  /*5340*/  SHF.L.U64.HI R27, R10, 0x2, R27 ;  /* 0x000000020a1b7819 */ /* 0x000fe2000001021b */
[----:B------:R-:W-:Y:S01]  /*5350*/  IMAD.SHL.U32 R19, R15, 0x4, RZ ;  /* 0x000000040f137824 */ /* 0x000fe200078e00ff */
[----:B------:R-:W-:Y:S02]  /*5360*/  SHF.R.U32.HI R10, RZ, 0x1, R0 ;  /* 0x00000001ff0a7819 */ /* 0x000fe40000011600 */
[----:B------:R-:W-:Y:S01]  /*5370*/  LOP3.LUT R6, R6, 0x1, RZ, 0xc0, !PT ;  /* 0x0000000106067812 */ /* 0x000fe200078ec0ff */
[----:B------:R-:W-:Y:S01]  /*5380*/  IMAD.X R27, RZ, RZ, R27, P1 ;  /* 0x000000ffff1b7224 */ /* 0x000fe200008e061b */
[----:B------:R-:W-:Y:S02]  /*5390*/  LOP3.LUT R11, R11, R19, R18, 0xfe, !PT ;  /* 0x000000130b0b7212 */ /* 0x000fe400078efe12 */
[----:B------:R-:W-:-:S03]  /*53a0*/  SHF.R.U32.HI R18, RZ, 0x9, R0 ;  /* 0x00000009ff127819 */ /* 0x000fc60000011600 */
[----:B------:R-:W-:Y:S01]  /*53b0*/  IMAD.SHL.U32 R19, R11, 0x4, RZ ;  /* 0x000000040b137824 */ /* 0x000fe200078e00ff */
[----:B------:R-:W-:-:S04]  /*53c0*/  LOP3.LUT R18, R18, 0x1, RZ, 0xc0, !PT ;  /* 0x0000000112127812 */ /* 0x000fc800078ec0ff */
[----:B------:R-:W-:Y:S01]  /*53d0*/  LOP3.LUT R9, R9, R19, R20, 0xfe, !PT ;  /* 0x0000001309097212 */ /* 0x000fe200078efe14 */
[C---:B------:R-:W-:Y:S01]  /*53e0*/  IMAD.SHL.U32 R19, R26.reuse, 0x2, RZ ;  /* 0x000000021a137824 */ /* 0x040fe200078e00ff */
[----:B------:R-:W-:-:S03]  /*53f0*/  SHF.L.U64.HI R26, R26, 0x1, RZ ;  /* 0x000000011a1a7819 */ /* 0x000fc600000102ff */
[----:B------:R-:W-:-:S05]  /*5400*/  IMAD.SHL.U32 R20, R9, 0x4, RZ ;  /* 0x0000000409147824 */ /* 0x000fca00078e00ff */
[----:B------:R-:W-:Y:S02]  /*5410*/  LOP3.LUT R8, R18, R20, R19, 0xfe, !PT ;  /* 0x0000001412087212 */ /* 0x000fe400078efe13 */
[----:B------:R-:W-:Y:S02]  /*5420*/  SHF.L.U64.HI R18, R16, 0x2, R27 ;  /* 0x0000000210127819 */ /* 0x000fe4000001021b */
[----:B------:R-:W-:Y:S01]  /*5430*/  LOP3.LUT R20, R17, 0x2, RZ, 0xc0, !PT ;  /* 0x0000000211147812 */ /* 0x000fe200078ec0ff */
[----:B------:R-:W-:Y:S01]  /*5440*/  IMAD.SHL.U32 R19, R8, 0x4, RZ ;  /* 0x0000000408137824 */ /* 0x000fe200078e00ff */
[----:B------:R-:W-:Y:S01]  /*5450*/  SHF.R.U32.HI R16, RZ, 0x1a, R0 ;  /* 0x0000001aff107819 */ /* 0x000fe20000011600 */
[----:B------:R-:W-:-:S03]  /*5460*/  IMAD.X R18, RZ, RZ, R18, P2 ;  /* 0x000000ffff127224 */ /* 0x000fc600010e0612 */
[----:B------:R-:W-:Y:S02]  /*5470*/  LOP3.LUT R19, R19, 0x2, R4, 0xf8, !PT ;  /* 0x0000000213137812 */ /* 0x000fe400078ef804 */
[----:B------:R-:W-:Y:S02]  /*5480*/  LOP3.LUT R16, R16, 0x1, RZ, 0xc0, !PT ;  /* 0x0000000110107812 */ /* 0x000fe400078ec0ff */
[----:B------:R-:W-:Y:S02]  /*5490*/  LOP3.LUT R10, R19, 0x1, R10, 0xf8, !PT ;  /* 0x00000001130a7812 */ /* 0x000fe400078ef80a */
[----:B------:R-:W-:Y:S02]  /*54a0*/  SHF.L.U64.HI R18, R15, 0x2, R18 ;  /* 0x000000020f127819 */ /* 0x000fe40000010212 */
[----:B------:R-:W-:Y:S01]  /*54b0*/  SHF.L.U64.HI R15, R13, 0x1, RZ ;  /* 0x000000010d0f7819 */ /* 0x000fe200000102ff */
[----:B------:R-:W-:-:S05]  /*54c0*/  IMAD.SHL.U32 R17, R10, 0x4, RZ ;  /* 0x000000040a117824 */ /* 0x000fca00078e00ff */
[----:B------:R-:W-:-:S04]  /*54d0*/  LOP3.LUT R17, R17, R20, RZ, 0xfc, !PT ;  /* 0x0000001411117212 */ /* 0x000fc800078efcff */
[----:B------:R-:W-:Y:S02]  /*54e0*/  IADD3 R13, P0, PT, R16, R17, RZ ;  /* 0x00000011100d7210 */ /* 0x000fe40007f1e0ff */
[----:B------:R-:W-:Y:S02]  /*54f0*/  LOP3.LUT R16, R18, R15, RZ, 0xfc, !PT ;  /* 0x0000000f12107212 */ /* 0x000fe400078efcff */
[----:B------:R-:W-:Y:S01]  /*5500*/  LOP3.LUT R18, R14, 0x2, RZ, 0xc0, !PT ;  /* 0x000000020e127812 */ /* 0x000fe200078ec0ff */
[----:B------:R-:W-:Y:S01]  /*5510*/  IMAD.SHL.U32 R15, R13, 0x4, RZ ;  /* 0x000000040d0f7824 */ /* 0x000fe200078e00ff */
[----:B------:R-:W-:Y:S02]  /*5520*/  SHF.R.U32.HI R14, RZ, 0x12, R0 ;  /* 0x00000012ff0e7819 */ /* 0x000fe40000011600 */
[----:B------:R-:W-:Y:S02]  /*5530*/  SHF.L.U64.HI R17, R11, 0x2, R16 ;  /* 0x000000020b117819 */ /* 0x000fe40000010210 */
[----:B------:R-:W-:-:S02]  /*5540*/  SHF.L.U64.HI R16, R12, 0x1, RZ ;  /* 0x000000010c107819 */ /* 0x000fc400000102ff */
[----:B------:R-:W-:Y:S02]  /*5550*/  LOP3.LUT R12, R15, R18, RZ, 0xfc, !PT ;  /* 0x000000120f0c7212 */ /* 0x000fe400078efcff */
[----:B------:R-:W-:Y:S02]  /*5560*/  LOP3.LUT R11, R14, 0x1, RZ, 0xc0, !PT ;  /* 0x000000010e0b7812 */ /* 0x000fe400078ec0ff */
[----:B------:R-:W-:Y:S01]  /*5570*/  LOP3.LUT R14, R17, R16, RZ, 0xfc, !PT ;  /* 0x00000010110e7212 */ /* 0x000fe200078efcff */
[----:B------:R-:W-:Y:S01]  /*5580*/  IMAD.SHL.U32 R17, R24, 0x2, RZ ;  /* 0x0000000218117824 */ /* 0x000fe200078e00ff */
[----:B------:R-:W-:Y:S02]  /*5590*/  IADD3 R11, P1, PT, R11, R12, RZ ;  /* 0x0000000c0b0b7210 */ /* 0x000fe40007f3e0ff */
[----:B------:R-:W-:Y:S02]  /*55a0*/  SHF.L.U64.HI R9, R9, 0x2, R14 ;  /* 0x0000000209097819 */ /* 0x000fe4000001020e */
[----:B------:R-:W-:Y:S01]  /*55b0*/  SHF.R.U32.HI R12, RZ, 0xa, R0 ;  /* 0x0000000aff0c7819 */ /* 0x000fe20000011600 */
[----:B------:R-:W-:Y:S01]  /*55c0*/  IMAD.SHL.U32 R14, R11, 0x4, RZ ;  /* 0x000000040b0e7824 */ /* 0x000fe200078e00ff */
[----:B------:R-:W-:-:S02]  /*55d0*/  LOP3.LUT R9, R9, R26, RZ, 0xfc, !PT ;  /* 0x0000001a09097212 */ /* 0x000fc400078efcff */
[----:B------:R-:W-:Y:S02]  /*55e0*/  LOP3.LUT R12, R12, 0x1, RZ, 0xc0, !PT ;  /* 0x000000010c0c7812 */ /* 0x000fe400078ec0ff */
[----:B------:R-:W-:Y:S02]  /*55f0*/  LOP3.LUT R25, R14, R25, RZ, 0xfc, !PT ;  /* 0x000000190e197212 */ /* 0x000fe400078efcff */
        /* <DEDUP_REMOVED lines=35> */
[--C-:B------:R-:W-:Y:S02]  /*5830*/  SHF.R.U32.HI R15, RZ, 0x3, R0.reuse ;  /* 0x00000003ff0f7819 */ /* 0x100fe40000011600 */
        /* <DEDUP_REMOVED lines=12> */
[----:B------:R-:W-:Y:S02]  /*5900*/  SHF.R.U32.HI R17, RZ, 0x1d, R0 ;  /* 0x0000001dff117819 */ /* 0x000fe40000011600 */
[----:B------:R-:W-:-:S02]  /*5910*/  LOP3.LUT R11, R14, R19, RZ, 0xfc, !PT ;  /* 0x000000130e0b7212 */ /* 0x000fc400078efcff */
[----:B------:R-:W-:Y:S02]  /*5920*/  LOP3.LUT R14, R16, R15, RZ, 0xfc, !PT ;  /* 0x0000000f100e7212 */ /* 0x000fe400078efcff */
[----:B------:R-:W-:Y:S02]  /*5930*/  IADD3 R10, P0, PT, R10, R11, RZ ;  /* 0x0000000b0a0a7210 */ /* 0x000fe40007f1e0ff */
[----:B------:R-:W-:Y:S02]  /*5940*/  LOP3.LUT R15, R8, 0x2, RZ, 0xc0, !PT ;  /* 0x00000002080f7812 */ /* 0x000fe400078ec0ff */
[----:B------:R-:W-:Y:S01]  /*5950*/  SHF.L.U64.HI R11, R13, 0x2, R14 ;  /* 0x000000020d0b7819 */ /* 0x000fe2000001020e */
[----:B------:R-:W-:Y:S01]  /*5960*/  IMAD.SHL.U32 R8, R10, 0x4, RZ ;  /* 0x000000040a087824 */ /* 0x000fe200078e00ff */
[----:B------:R-:W-:Y:S02]  /*5970*/  SHF.R.U32.HI R13, RZ, 0x14, R0 ;  /* 0x00000014ff0d7819 */ /* 0x000fe40000011600 */
[----:B------:R-:W-:-:S02]  /*5980*/  LOP3.LUT R11, R11, R24, RZ, 0xfc, !PT ;  /* 0x000000180b0b7212 */ /* 0x000fc400078efcff */
[----:B------:R-:W-:Y:S02]  /*5990*/  LOP3.LUT R13, R13, 0x1, RZ, 0xc0, !PT ;  /* 0x000000010d0d7812 */ /* 0x000fe400078ec0ff */
[----:B------:R-:W-:Y:S02]  /*59a0*/  LOP3.LUT R8, R8, R15, RZ, 0xfc, !PT ;  /* 0x0000000f08087212 */ /* 0x000fe400078efcff */
[----:B------:R-:W-:Y:S02]  /*59b0*/  SHF.L.U64.HI R11, R12, 0x2, R11 ;  /* 0x000000020c0b7819 */ /* 0x000fe4000001020b */
[----:B------:R-:W-:Y:S02]  /*59c0*/  SHF.L.U64.HI R14, R32, 0x1, RZ ;  /* 0x00000001200e7819 */ /* 0x000fe400000102ff */
[----:B------:R-:W-:Y:S02]  /*59d0*/  IADD3 R13, P1, PT, R13, R8, RZ ;  /* 0x000000080d0d7210 */ /* 0x000fe40007f3e0ff */
[----:B------:R-:W-:-:S02]  /*59e0*/  LOP3.LUT R14, R11, R14, RZ, 0xfc, !PT ;  /* 0x0000000e0b0e7212 */ /* 0x000fc400078efcff */
[----:B------:R-:W-:Y:S01]  /*59f0*/  SHF.R.U32.HI R12, RZ, 0xc, R0 ;  /* 0x0000000cff0c7819 */ /* 0x000fe20000011600 */
[----:B------:R-:W-:Y:S01]  /*5a00*/  IMAD.SHL.U32 R8, R13, 0x4, RZ ;  /* 0x000000040d087824 */ /* 0x000fe200078e00ff */
[----:B------:R-:W-:Y:S02]  /*5a10*/  SHF.L.U64.HI R9, R9, 0x2, R14 ;  /* 0x0000000209097819 */ /* 0x000fe4000001020e */
[----:B------:R-:W-:Y:S02]  /*5a20*/  LOP3.LUT R12, R12, 0x1, RZ, 0xc0, !PT ;  /* 0x000000010c0c7812 */ /* 0x000fe400078ec0ff */
[----:B------:R-:W-:Y:S01]  /*5a30*/  LOP3.LUT R23, R8, R23, RZ, 0xfc, !PT ;  /* 0x0000001708177212 */ /* 0x000fe200078efcff */
[----:B------:R-:W-:Y:S01]  /*5a40*/  IMAD.X R9, RZ, RZ, R9, P0 ;  /* 0x000000ffff097224 */ /* 0x000fe200000e0609 */
[----:B------:R-:W-:Y:S02]  /*5a50*/  SHF.R.U32.HI R19, RZ, 0x4, R0 ;  /* 0x00000004ff137819 */ /* 0x000fe40000011600 */
[----:B------:R-:W-:-:S02]  /*5a60*/  IADD3 R12, P0, PT, R12, R23, RZ ;  /* 0x000000170c0c7210 */ /* 0x000fc40007f1e0ff */
[----:B------:R-:W-:Y:S02]  /*5a70*/  SHF.L.U64.HI R10, R10, 0x2, R9 ;  /* 0x000000020a0a7819 */ /* 0x000fe40000010209 */
[----:B------:R-:W-:Y:S01]  /*5a80*/  SHF.R.U64 R9, R4, 0x1d, R5 ;  /* 0x0000001d04097819 */ /* 0x000fe20000001205 */
[----:B------:R-:W-:Y:S01]  /*5a90*/  IMAD.SHL.U32 R8, R12, 0x4, RZ ;  /* 0x000000040c087824 */ /* 0x000fe200078e00ff */
[----:B------:R-:W-:Y:S01]  /*5aa0*/  LOP3.LUT R19, R19, 0x1, RZ, 0xc0, !PT ;  /* 0x0000000113137812 */ /* 0x000fe200078ec0ff */
[----:B------:R-:W-:Y:S01]  /*5ab0*/  IMAD.X R10, RZ, RZ, R10, P1 ;  /* 0x000000ffff0a7224 */ /* 0x000fe200008e060a */
[----:B------:R-:W-:Y:S02]  /*5ac0*/  LOP3.LUT R14, R9, 0x1, RZ, 0xc0, !PT ;  /* 0x00000001090e7812 */ /* 0x000fe400078ec0ff */
[----:B------:R-:W-:Y:S02]  /*5ad0*/  LOP3.LUT R8, R8, R31, RZ, 0xfc, !PT ;  /* 0x0000001f08087212 */ /* 0x000fe400078efcff */
[----:B------:R-:W-:Y:S01]  /*5ae0*/  SHF.L.U64.HI R13, R13, 0x2, R10 ;  /* 0x000000020d0d7819 */ /* 0x000fe2000001020a */
[----:B------:R-:W-:Y:S01]  /*5af0*/  IMAD.SHL.U32 R10, R14, 0x2, RZ ;  /* 0x000000020e0a7824 */ /* 0x000fe200078e00ff */
[----:B------:R-:W-:-:S02]  /*5b00*/  IADD3 R19, P1, PT, R19, R8, RZ ;  /* 0x0000000813137210 */ /* 0x000fc40007f3e0ff */
[----:B------:R-:W-:Y:S01]  /*5b10*/  SHF.R.U64 R8, R4, 0x15, R5 ;  /* 0x0000001504087819 */ /* 0x000fe20000001205 */
[----:B------:R-:W-:Y:S01]  /*5b20*/  IMAD.X R13, RZ, RZ, R13, P0 ;  /* 0x000000ffff0d7224 */ /* 0x000fe200000e060d */
[----:B------:R-:W-:Y:S01]  /*5b30*/  LOP3.LUT R17, R17, 0x1, RZ, 0xc0, !PT ;  /* 0x0000000111117812 */ /* 0x000fe200078ec0ff */
[----:B------:R-:W-:Y:S01]  /*5b40*/  IMAD.SHL.U32 R11, R19, 0x4, RZ ;  /* 0x00000004130b7824 */ /* 0x000fe200078e00ff */
[----:B------:R-:W-:Y:S02]  /*5b50*/  LOP3.LUT R16, R8, 0x1, RZ, 0xc0, !PT ;  /* 0x0000000108107812 */ /* 0x000fe400078ec0ff */
[----:B------:R-:W-:Y:S02]  /*5b60*/  SHF.R.U32.HI R15, RZ, 0x15, R0 ;  /* 0x00000015ff0f7819 */ /* 0x000fe40000011600 */
[----:B------:R-:W-:Y:S01]  /*5b70*/  LOP3.LUT R17, R17, R11, R10, 0xfe, !PT ;  /* 0x0000000b11117212 */ /* 0x000fe200078efe0a */
[----:B------:R-:W-:Y:S01]  /*5b80*/  IMAD.SHL.U32 R10, R16, 0x2, RZ ;  /* 0x00000002100a7824 */ /* 0x000fe200078e00ff */
[----:B------:R-:W-:-:S02]  /*5b90*/  SHF.L.U64.HI R12, R12, 0x2, R13 ;  /* 0x000000020c0c7819 */ /* 0x000fc4000001020d */
[----:B------:R-:W-:Y:S01]  /*5ba0*/  LOP3.LUT R15, R15, 0x1, RZ, 0xc0, !PT ;  /* 0x000000010f0f7812 */ /* 0x000fe200078ec0ff */
[----:B------:R-:W-:Y:S01]  /*5bb0*/  IMAD.SHL.U32 R11, R17, 0x4, RZ ;  /* 0x00000004110b7824 */ /* 0x000fe200078e00ff */
[----:B------:R-:W-:Y:S01]  /*5bc0*/  SHF.R.U32.HI R13, RZ, 0xd, R0 ;  /* 0x0000000dff0d7819 */ /* 0x000fe20000011600 */
[----:B------:R-:W-:Y:S01]  /*5bd0*/  IMAD.X R12, RZ, RZ, R12, P1 ;  /* 0x000000ffff0c7224 */ /* 0x000fe200008e060c */
[----:B------:R-:W-:Y:S02]  /*5be0*/  SHF.L.U64.HI R14, R14, 0x1, RZ ;  /* 0x000000010e0e7819 */ /* 0x000fe400000102ff */
[----:B------:R-:W-:Y:S01]  /*5bf0*/  LOP3.LUT R15, R15, R11, R10, 0xfe, !PT ;  /* 0x0000000b0f0f7212 */ /* 0x000fe200078efe0a */
[----:B------:R-:W-:Y:S01]  /*5c00*/  IMAD.SHL.U32 R10, R22, 0x2, RZ ;  /* 0x00000002160a7824 */ /* 0x000fe200078e00ff */
[----:B------:R-:W-:Y:S02]  /*5c10*/  SHF.L.U64.HI R19, R19, 0x2, R12 ;  /* 0x0000000213137819 */ /* 0x000fe4000001020c */
[----:B------:R-:W-:Y:S01]  /*5c20*/  LOP3.LUT R13, R13, 0x1, RZ, 0xc0, !PT ;  /* 0x000000010d0d7812 */ /* 0x000fe200078ec0ff */
[----:B------:R-:W-:Y:S01]  /*5c30*/  IMAD.SHL.U32 R12, R15, 0x4, RZ ;  /* 0x000000040f0c7824 */ /* 0x000fe200078e00ff */
[----:B------:R-:W-:-:S02]  /*5c40*/  SHF.R.U32.HI R11, RZ, 0x5, R0 ;  /* 0x00000005ff0b7819 */ /* 0x000fc40000011600 */
[----:B------:R-:W-:Y:S02]  /*5c50*/  LOP3.LUT R14, R19, R14, RZ, 0xfc, !PT ;  /* 0x0000000e130e7212 */ /* 0x000fe400078efcff */
[----:B------:R-:W-:Y:S01]  /*5c60*/  LOP3.LUT R13, R13, R12, R10, 0xfe, !PT ;  /* 0x0000000c0d0d7212 */ /* 0x000fe200078efe0a */
[----:B------:R-:W-:Y:S01]  /*5c70*/  IMAD.SHL.U32 R10, R30, 0x2, RZ ;  /* 0x000000021e0a7824 */ /* 0x000fe200078e00ff */
[----:B------:R-:W-:Y:S02]  /*5c80*/  LOP3.LUT R11, R11, 0x1, RZ, 0xc0, !PT ;  /* 0x000000010b0b7812 */ /* 0x000fe400078ec0ff */
[----:B------:R-:W-:Y:S01]  /*5c90*/  SHF.L.U64.HI R17, R17, 0x2, R14 ;  /* 0x0000000211117819 */ /* 0x000fe2000001020e */
[----:B------:R-:W-:Y:S01]  /*5ca0*/  IMAD.SHL.U32 R12, R13, 0x4, RZ ;  /* 0x000000040d0c7824 */ /* 0x000fe200078e00ff */
[----:B------:R-:W-:-:S04]  /*5cb0*/  SHF.L.U64.HI R14, R16, 0x1, RZ ;  /* 0x00000001100e7819 */ /* 0x000fc800000102ff */
[----:B------:R-:W-:Y:S02]  /*5cc0*/  LOP3.LUT R11, R11, R12, R10, 0xfe, !PT ;  /* 0x0000000c0b0b7212 */ /* 0x000fe400078efe0a */
        /* <DEDUP_REMOVED lines=8> */
[----:B------:R-:W-:Y:S02]  /*5d50*/  LOP3.LUT R12, R15, R12, RZ, 0xfc, !PT ;  /* 0x0000000c0f0c7212 */ /* 0x000fe400078efcff */
[----:B------:R-:W-:Y:S02]  /*5d60*/  IADD3 R9, P0, PT, R9, R10, RZ ;  /* 0x0000000a09097210 */ /* 0x000fe40007f1e0ff */
[----:B------:R-:W-:Y:S02]  /*5d70*/  SHF.L.U64.HI R10, R30, 0x1, RZ ;  /* 0x000000011e0a7819 */ /* 0x000fe400000102ff */
[----:B------:R-:W-:-:S02]  /*5d80*/  SHF.L.U64.HI R13, R13, 0x2, R12 ;  /* 0x000000020d0d7819 */ /* 0x000fc4000001020c */
[----:B------:R-:W-:Y:S01]  /*5d90*/  LOP3.LUT R15, R8, 0x2, RZ, 0xc0, !PT ;  /* 0x00000002080f7812 */ /* 0x000fe200078ec0ff */
[----:B------:R-:W-:Y:S01]  /*5da0*/  IMAD.SHL.U32 R8, R9, 0x4, RZ ;  /* 0x0000000409087824 */ /* 0x000fe200078e00ff */
[----:B------:R-:W-:Y:S02]  /*5db0*/  LOP3.LUT R10, R13, R10, RZ, 0xfc, !PT ;  /* 0x0000000a0d0a7212 */ /* 0x000fe400078efcff */
[----:B------:R-:W-:Y:S02]  /*5dc0*/  LOP3.LUT R14, R7, 0x1, RZ, 0xc0, !PT ;  /* 0x00000001070e7812 */ /* 0x000fe400078ec0ff */
[----:B------:R-:W-:Y:S02]  /*5dd0*/  LOP3.LUT R7, R8, R15, RZ, 0xfc, !PT ;  /* 0x0000000f08077212 */ /* 0x000fe400078efcff */
[----:B------:R-:W-:Y:S02]  /*5de0*/  SHF.L.U64.HI R10, R11, 0x2, R10 ;  /* 0x000000020b0a7819 */ /* 0x000fe4000001020a */
[----:B------:R-:W-:-:S02]  /*5df0*/  IADD3 R14, P1, PT, R14, R7, RZ ;  /* 0x000000070e0e7210 */ /* 0x000fc40007f3e0ff */
[----:B------:R-:W-:Y:S01]  /*5e00*/  SHF.R.U32.HI R12, RZ, 0xe, R0 ;  /* 0x0000000eff0c7819 */ /* 0x000fe20000011600 */
[----:B------:R-:W-:Y:S01]  /*5e10*/  IMAD.X R10, RZ, RZ, R10, P0 ;  /* 0x000000ffff0a7224 */ /* 0x000fe200000e060a */
[----:B------:R-:W-:Y:S01]  /*5e20*/  SHF.R.U64 R13, R4, 0x17, R5 ;  /* 0x00000017040d7819 */ /* 0x000fe20000001205 */
[----:B------:R-:W-:Y:S01]  /*5e30*/  IMAD.SHL.U32 R8, R14, 0x4, RZ ;  /* 0x000000040e087824 */ /* 0x000fe200078e00ff */
[----:B------:R-:W-:Y:S02]  /*5e40*/  LOP3.LUT R11, R12, 0x1, RZ, 0xc0, !PT ;  /* 0x000000010c0b7812 */ /* 0x000fe400078ec0ff */
[----:B------:R-:W-:Y:S02]  /*5e50*/  SHF.L.U64.HI R7, R9, 0x2, R10 ;  /* 0x0000000209077819 */ /* 0x000fe4000001020a */
[----:B------:R-:W-:Y:S02]  /*5e60*/  LOP3.LUT R8, R8, R21, RZ, 0xfc, !PT ;  /* 0x0000001508087212 */ /* 0x000fe400078efcff */
[----:B------:R-:W-:Y:S01]  /*5e70*/  SHF.R.U32.HI R10, RZ, 0x6, R0 ;  /* 0x00000006ff0a7819 */ /* 0x000fe20000011600 */
[----:B------:R-:W-:Y:S01]  /*5e80*/  IMAD.X R7, RZ, RZ, R7, P1 ;  /* 0x000000ffff077224 */ /* 0x000fe200008e0607 */
[----:B------:R-:W-:-:S02]  /*5e90*/  IADD3 R11, P0, PT, R11, R8, RZ ;  /* 0x000000080b0b7210 */ /* 0x000fc40007f1e0ff */
[----:B------:R-:W-:Y:S02]  /*5ea0*/  SHF.R.U64 R9, R4, 0x1f, R5 ;  /* 0x0000001f04097819 */ /* 0x000fe40000001205 */
[----:B------:R-:W-:Y:S01]  /*5eb0*/  SHF.L.U64.HI R14, R14, 0x2, R7 ;  /* 0x000000020e0e7819 */ /* 0x000fe20000010207 */
[----:B------:R-:W-:Y:S01]  /*5ec0*/  IMAD.SHL.U32 R8, R11, 0x4, RZ ;  /* 0x000000040b087824 */ /* 0x000fe200078e00ff */
[----:B------:R-:W-:Y:S02]  /*5ed0*/  LOP3.LUT R7, R10, 0x1, RZ, 0xc0, !PT ;  /* 0x000000010a077812 */ /* 0x000fe400078ec0ff */
[----:B------:R-:W-:Y:S01]  /*5ee0*/  LOP3.LUT R13, R13, 0x1, RZ, 0xc0, !PT ;  /* 0x000000010d0d7812 */ /* 0x000fe200078ec0ff */
[----:B------:R-:W-:Y:S01]  /*5ef0*/  IMAD.X R14, RZ, RZ, R14, P0 ;  /* 0x000000ffff0e7224 */ /* 0x000fe200000e060e */
[----:B------:R-:W-:Y:S02]  /*5f00*/  LOP3.LUT R8, R8, R29, RZ, 0xfc, !PT ;  /* 0x0000001d08087212 */ /* 0x000fe400078efcff */
[----:B------:R-:W-:-:S02]  /*5f10*/  SHF.R.U32.HI R15, RZ, 0xf, R0 ;  /* 0x0000000fff0f7819 */ /* 0x000fc40000011600 */
[----:B------:R-:W-:Y:S02]  /*5f20*/  SHF.L.U64.HI R11, R11, 0x2, R14 ;  /* 0x000000020b0b7819 */ /* 0x000fe4000001020e */
[----:B------:R-:W-:Y:S02]  /*5f30*/  IADD3 R7, P0, PT, R7, R8, RZ ;  /* 0x0000000807077210 */ /* 0x000fe40007f1e0ff */
[----:B------:R-:W-:Y:S02]  /*5f40*/  LOP3.LUT R14, R9, 0x1, RZ, 0xc0, !PT ;  /* 0x00000001090e7812 */ /* 0x000fe400078ec0ff */
[----:B------:R-:W-:Y:S01]  /*5f50*/  SHF.R.U32.HI R9, RZ, 0x1f, R0 ;  /* 0x0000001fff097819 */ /* 0x000fe20000011600 */
[----:B------:R-:W-:Y:S01]  /*5f60*/  IMAD.X R4, RZ, RZ, R11, P0 ;  /* 0x000000ffff047224 */ /* 0x000fe200000e060b */
[----:B------:R-:W-:Y:S01]  /*5f70*/  LOP3.LUT R15, R15, 0x1, RZ, 0xc0, !PT ;  /* 0x000000010f0f7812 */ /* 0x000fe200078ec0ff */
[C---:B------:R-:W-:Y:S01]  /*5f80*/  IMAD.SHL.U32 R8, R14.reuse, 0x2, RZ ;  /* 0x000000020e087824 */ /* 0x040fe200078e00ff */
[----:B------:R-:W-:Y:S01]  /*5f90*/  SHF.L.U64.HI R14, R14, 0x1, RZ ;  /* 0x000000010e0e7819 */ /* 0x000fe200000102ff */
[C---:B------:R-:W-:Y:S01]  /*5fa0*/  IMAD.SHL.U32 R5, R7.reuse, 0x4, RZ ;  /* 0x0000000407057824 */ /* 0x040fe200078e00ff */
[----:B------:R-:W-:-:S02]  /*5fb0*/  SHF.L.U64.HI R11, R7, 0x2, R4 ;  /* 0x00000002070b7819 */ /* 0x000fc40000010204 */
[----:B------:R-:W-:Y:S02]  /*5fc0*/  SHF.R.U64 R25, R7, 0x16, R4 ;  /* 0x0000001607197819 */ /* 0x000fe40000001204 */
[----:B------:R-:W-:Y:S01]  /*5fd0*/  LOP3.LUT R9, R9, R5, R8, 0xfe, !PT ;  /* 0x0000000509097212 */ /* 0x000fe200078efe08 */
[----:B------:R-:W-:Y:S01]  /*5fe0*/  IMAD.SHL.U32 R8, R13, 0x2, RZ ;  /* 0x000000020d087824 */ /* 0x000fe200078e00ff */
[----:B------:R-:W-:Y:S02]  /*5ff0*/  SHF.R.U32.HI R5, RZ, 0x17, R0 ;  /* 0x00000017ff057819 */ /* 0x000fe40000011600 */
[----:B------:R-:W-:Y:S02]  /*6000*/  LOP3.LUT R14, R11, R14, RZ, 0xfc, !PT ;  /* 0x0000000e0b0e7212 */ /* 0x000fe400078efcff */
[----:B------:R-:W-:Y:S01]  /*6010*/  SHF.L.U64.HI R11, R13, 0x1, RZ ;  /* 0x000000010d0b7819 */ /* 0x000fe200000102ff */
[----:B------:R-:W-:Y:S01]  /*6020*/  IMAD.SHL.U32 R13, R9, 0x4, RZ ;  /* 0x00000004090d7824 */ /* 0x000fe200078e00ff */
[----:B------:R-:W-:-:S02]  /*6030*/  LOP3.LUT R5, R5, 0x1, RZ, 0xc0, !PT ;  /* 0x0000000105057812 */ /* 0x000fc400078ec0ff */
[----:B------:R-:W-:Y:S02]  /*6040*/  SHF.L.U64.HI R14, R9, 0x2, R14 ;  /* 0x00000002090e7819 */ /* 0x000fe4000001020e */
[----:B------:R-:W-:Y:S02]  /*6050*/  LOP3.LUT R0, R5, R13, R8, 0xfe, !PT ;  /* 0x0000000d05007212 */ /* 0x000fe400078efe08 */
[----:B------:R-:W-:Y:S02]  /*6060*/  LOP3.LUT R11, R14, R11, RZ, 0xfc, !PT ;  /* 0x0000000b0e0b7212 */ /* 0x000fe400078efcff */
[C---:B------:R-:W-:Y:S01]  /*6070*/  SHF.L.U64.HI R5, R6.reuse, 0x1, RZ ;  /* 0x0000000106057819 */ /* 0x040fe200000102ff */
[----:B------:R-:W-:Y:S01]  /*6080*/  IMAD.SHL.U32 R6, R6, 0x2, RZ ;  /* 0x0000000206067824 */ /* 0x000fe200078e00ff */
[C---:B------:R-:W-:Y:S01]  /*6090*/  SHF.L.U64.HI R14, R0.reuse, 0x2, R11 ;  /* 0x00000002000e7819 */ /* 0x040fe2000001020b */
[----:B------:R-:W-:Y:S01]  /*60a0*/  IMAD.SHL.U32 R8, R0, 0x4, RZ ;  /* 0x0000000400087824 */ /* 0x000fe200078e00ff */
[----:B------:R-:W-:-:S02]  /*60b0*/  SHF.R.U32.HI R24, RZ, 0x16, R4 ;  /* 0x00000016ff187819 */ /* 0x000fc40000011604 */
[----:B------:R-:W-:Y:S02]  /*60c0*/  SHF.R.U32.HI R22, RZ, 0x4, R4 ;  /* 0x00000004ff167819 */ /* 0x000fe40000011604 */
[----:B------:R-:W-:Y:S02]  /*60d0*/  LOP3.LUT R15, R15, R8, R6, 0xfe, !PT ;  /* 0x000000080f0f7212 */ /* 0x000fe400078efe06 */
[----:B------:R-:W-:Y:S02]  /*60e0*/  LOP3.LUT R6, R14, R5, RZ, 0xfc, !PT ;  /* 0x000000050e067212 */ /* 0x000fe400078efcff */
[----:B------:R-:W-:Y:S01]  /*60f0*/  SHF.R.U64 R8, R7, 0xd, R4 ;  /* 0x0000000d07087819 */ /* 0x000fe20000001204 */
[C---:B------:R-:W-:Y:S01]  /*6100*/  IMAD.SHL.U32 R11, R15.reuse, 0x4, RZ ;  /* 0x000000040f0b7824 */ /* 0x040fe200078e00ff */
[----:B------:R-:W-:Y:S02]  /*6110*/  SHF.L.U64.HI R6, R15, 0x2, R6 ;  /* 0x000000020f067819 */ /* 0x000fe40000010206 */
[----:B------:R-:W-:-:S02]  /*6120*/  SHF.R.U32.HI R21, RZ, 0x14, R4 ;  /* 0x00000014ff157819 */ /* 0x000fc40000011604 */
[C-C-:B------:R-:W-:Y:S02]  /*6130*/  SHF.R.U64 R16, R11.reuse, 0x3, R6.reuse ;  /* 0x000000030b107819 */ /* 0x140fe40000001206 */
[----:B------:R-:W-:Y:S02]  /*6140*/  SHF.R.U64 R14, R11, 0xc, R6 ;  /* 0x0000000c0b0e7819 */ /* 0x000fe40000001206 */
[----:B------:R-:W-:Y:S02]  /*6150*/  LOP3.LUT R5, R16, 0x8, RZ, 0xc0, !PT ;  /* 0x0000000810057812 */ /* 0x000fe400078ec0ff */
[----:B------:R-:W-:Y:S02]  /*6160*/  SHF.R.U64 R20, R7, 0x2, R4 ;  /* 0x0000000207147819 */ /* 0x000fe40000001204 */
[----:B------:R-:W-:Y:S02]  /*6170*/  LOP3.LUT R5, R5, 0x4, R14, 0xf8, !PT ;  /* 0x0000000405057812 */ /* 0x000fe400078ef80e */
[----:B------:R-:W-:-:S02]  /*6180*/  SHF.R.U64 R19, R7, 0x12, R4 ;  /* 0x0000001207137819 */ /* 0x000fc40000001204 */
[----:B------:R-:W-:Y:S02]  /*6190*/  LOP3.LUT R8, R5, 0x2, R8, 0xf8, !PT ;  /* 0x0000000205087812 */ /* 0x000fe400078ef808 */
[--C-:B------:R-:W-:Y:S02]  /*61a0*/  SHF.R.U32.HI R5, RZ, 0x6, R4.reuse ;  /* 0x00000006ff057819 */ /* 0x100fe40000011604 */
[----:B------:R-:W-:Y:S02]  /*61b0*/  LOP3.LUT R25, R8, 0x1, R25, 0xf8, !PT ;  /* 0x0000000108197812 */ /* 0x000fe400078ef819 */
[--C-:B------:R-:W-:Y:S02]  /*61c0*/  SHF.R.U64 R8, R7, 0x1d, R4.reuse ;  /* 0x0000001d07087819 */ /* 0x100fe40000001204 */
[--C-:B------:R-:W-:Y:S01]  /*61d0*/  SHF.R.U32.HI R18, RZ, 0x2, R4.reuse ;  /* 0x00000002ff127819 */ /* 0x100fe20000011604 */
[----:B------:R-:W-:Y:S01]  /*61e0*/  IMAD.SHL.U32 R13, R25, 0x4, RZ ;  /* 0x00000004190d7824 */ /* 0x000fe200078e00ff */
[----:B------:R-:W-:-:S02]  /*61f0*/  SHF.R.U32.HI R17, RZ, 0x12, R4 ;  /* 0x00000012ff117819 */ /* 0x000fc40000011604 */
[----:B------:R-:W-:Y:S02]  /*6200*/  SHF.R.U64 R30, R11, 0xf, R6 ;  /* 0x0000000f0b1e7819 */ /* 0x000fe40000001206 */
[----:B------:R-:W-:Y:S02]  /*6210*/  LOP3.LUT R8, R13, 0x2, R8, 0xf8, !PT ;  /* 0x000000020d087812 */ /* 0x000fe400078ef808 */
[----:B------:R-:W-:Y:S02]  /*6220*/  SHF.R.U32.HI R13, RZ, 0xd, R4 ;  /* 0x0000000dff0d7819 */ /* 0x000fe40000011604 */
[----:B------:R-:W-:Y:S02]  /*6230*/  LOP3.LUT R5, R8, 0x1, R5, 0xf8, !PT ;  /* 0x0000000108057812 */ /* 0x000fe400078ef805 */
[--C-:B------:R-:W-:Y:S02]  /*6240*/  SHF.R.U64 R27, R11, 0x1f, R6.reuse ;  /* 0x0000001f0b1b7819 */ /* 0x100fe40000001206 */
[--C-:B------:R-:W-:Y:S01]  /*6250*/  SHF.R.U32.HI R26, RZ, 0xf, R6.reuse ;  /* 0x0000000fff1a7819 */ /* 0x100fe20000011606 */
[----:B------:R-:W-:Y:S01]  /*6260*/  IMAD.SHL.U32 R8, R5, 0x4, RZ ;  /* 0x0000000405087824 */ /* 0x000fe200078e00ff */
[----:B------:R-:W-:-:S04]  /*6270*/  SHF.R.U32.HI R6, RZ, 0x1f, R6 ;  /* 0x0000001fff067819 */ /* 0x000fc80000011606 */
[----:B------:R-:W-:Y:S02]  /*6280*/  LOP3.LUT R13, R8, 0x2, R13, 0xf8, !PT ;  /* 0x00000002080d7812 */ /* 0x000fe400078ef80d */
[----:B------:R-:W-:Y:S02]  /*6290*/  SHF.R.U64 R8, R7, 0x14, R4 ;  /* 0x0000001407087819 */ /* 0x000fe40000001204 */
[----:B------:R-:W-:Y:S02]  /*62a0*/  LOP3.LUT R24, R13, 0x1, R24, 0xf8, !PT ;  /* 0x000000010d187812 */ /* 0x000fe400078ef818 */
[----:B------:R-:W-:-:S03]  /*62b0*/  SHF.R.U64 R13, R7, 0xb, R4 ;  /* 0x0000000b070d7819 */ /* 0x000fc60000001204 */
        /* <DEDUP_REMOVED lines=52> */
[----:B------:R-:W-:Y:S02]  /*6600*/  LOP3.LUT R9, R9, 0x2, R30, 0xf8, !PT ;  /* 0x0000000209097812 */ /* 0x000fe400078ef81e */
[----:B------:R-:W-:Y:S02]  /*6610*/  SHF.L.U64.HI R30, R25, 0x2, RZ ;  /* 0x00000002191e7819 */ /* 0x000fe400000102ff */
[----:B------:R-:W-:Y:S02]  /*6620*/  LOP3.LUT R9, R9, 0x1, R26, 0xf8, !PT ;  /* 0x0000000109097812 */ /* 0x000fe400078ef81a */
[--C-:B------:R-:W-:Y:S02]  /*6630*/  SHF.R.U32.HI R26, RZ, 0xe, R4.reuse ;  /* 0x0000000eff1a7819 */ /* 0x100fe40000011604 */
[----:B------:R-:W-:Y:S01]  /*6640*/  SHF.R.U64 R25, R7, 0x15, R4 ;  /* 0x0000001507197819 */ /* 0x000fe20000001204 */
[----:B------:R-:W-:-:S05]  /*6650*/  IMAD.SHL.U32 R27, R9, 0x4, RZ ;  /* 0x00000004091b7824 */ /* 0x000fca00078e00ff */
[----:B------:R-:W-:Y:S02]  /*6660*/  LOP3.LUT R27, R27, 0x2, R26, 0xf8, !PT ;  /* 0x000000021b1b7812 */ /* 0x000fe400078ef81a */
[----:B------:R-:W-:Y:S02]  /*6670*/  SHF.R.U64 R26, R7, 0x5, R4 ;  /* 0x00000005071a7819 */ /* 0x000fe40000001204 */
[----:B------:R-:W-:-:S05]  /*6680*/  LOP3.LUT R6, R6, R27, RZ, 0xfc, !PT ;  /* 0x0000001b06067212 */ /* 0x000fca00078efcff */
        /* <DEDUP_REMOVED lines=80> */
[--C-:B------:R-:W-:Y:S02]  /*6b90*/  SHF.R.U32.HI R8, RZ, 0x8, R4.reuse ;  /* 0x00000008ff087819 */ /* 0x100fe40000011604 */
[----:B------:R-:W-:Y:S01]  /*6ba0*/  SHF.L.U64.HI R7, R6, 0x2, R7 ;  /* 0x0000000206077819 */ /* 0x000fe20000010207 */
[----:B------:R-:W-:Y:S01]  /*6bb0*/  IMAD.SHL.U32 R5, R20, 0x4, RZ ;  /* 0x0000000414057824 */ /* 0x000fe200078e00ff */
[----:B------:R-:W-:-:S02]  /*6bc0*/  SHF.R.U32.HI R4, RZ, 0x11, R4 ;  /* 0x00000011ff047819 */ /* 0x000fc40000011604 */
[----:B------:R-:W-:Y:S01]  /*6bd0*/  SHF.L.U64.HI R7, R0, 0x2, R7 ;  /* 0x0000000200077819 */ /* 0x000fe20000010207 */
[----:B------:R-:W-:Y:S01]  /*6be0*/  IMAD.MOV.U32 R0, RZ, RZ, RZ ;  /* 0x000000ffff007224 */ /* 0x000fe200078e00ff */
[----:B------:R-:W-:Y:S02]  /*6bf0*/  LOP3.LUT R5, R5, 0x2, R8, 0xf8, !PT ;  /* 0x0000000205057812 */ /* 0x000fe400078ef808 */
[----:B------:R-:W-:Y:S02]  /*6c00*/  SHF.L.U64.HI R20, R20, 0x2, R7 ;  /* 0x0000000214147819 */ /* 0x000fe40000010207 */
[----:B------:R-:W-:-:S07]  /*6c10*/  LOP3.LUT R36, R5, 0x1, R4, 0xf8, !PT ;  /* 0x0000000105247812 */ /* 0x000fce00078ef804 */
.L_x_4:
        /* <DEDUP_REMOVED lines=331> */
[----:B------:R-:W-:Y:S02]  /*80d0*/  SHF.R.U64 R7, R4, 0x18, R5 ;  /* 0x0000001804077819 */ /* 0x000fe40000001205 */
[----:B------:R-:W-:Y:S02]  /*80e0*/  LOP3.LUT R0, R36, R5, RZ, 0xfc, !PT ;  /* 0x0000000524007212 */ /* 0x000fe400078efcff */
[----:B------:R-:W-:Y:S02]  /*80f0*/  LOP3.LUT R7, R7, 0x1, RZ, 0xc0, !PT ;  /* 0x0000000107077812 */ /* 0x000fe400078ec0ff */
[--C-:B------:R-:W-:Y:S02]  /*8100*/  SHF.R.U32.HI R6, RZ, 0x16, R0.reuse ;  /* 0x00000016ff067819 */ /* 0x100fe40000011600 */
[--C-:B------:R-:W-:Y:S01]  /*8110*/  SHF.R.U32.HI R9, RZ, 0x10, R0.reuse ;  /* 0x00000010ff097819 */ /* 0x100fe20000011600 */
[----:B------:R-:W-:Y:S01]  /*8120*/  IMAD.SHL.U32 R11, R7, 0x8, RZ ;  /* 0x00000008070b7824 */ /* 0x000fe200078e00ff */
[----:B------:R-:W-:-:S02]  /*8130*/  SHF.R.U32.HI R15, RZ, 0x8, R0 ;  /* 0x00000008ff0f7819 */ /* 0x000fc40000011600 */
[----:B------:R-:W-:Y:S02]  /*8140*/  LOP3.LUT R9, R9, 0x1, RZ, 0xc0, !PT ;  /* 0x0000000109097812 */ /* 0x000fe400078ec0ff */
[----:B------:R-:W-:Y:S02]  /*8150*/  LOP3.LUT R8, R11, 0x4, R6, 0xf8, !PT ;  /* 0x000000040b087812 */ /* 0x000fe400078ef806 */
[----:B------:R-:W-:Y:S02]  /*8160*/  LOP3.LUT R15, R15, 0x1, RZ, 0xc0, !PT ;  /* 0x000000010f0f7812 */ /* 0x000fe400078ec0ff */
[----:B------:R-:W-:Y:S02]  /*8170*/  LOP3.LUT R8, R8, R21, RZ, 0xfc, !PT ;  /* 0x0000001508087212 */ /* 0x000fe400078efcff */
[----:B------:R-:W-:Y:S02]  /*8180*/  LOP3.LUT R14, R36, 0x1, R5, 0xc8, !PT ;  /* 0x00000001240e7812 */ /* 0x000fe400078ec805 */
[----:B------:R-:W-:-:S02]  /*8190*/  IADD3 R9, P0, PT, R9, R8, RZ ;  /* 0x0000000809097210 */ /* 0x000fc40007f1e0ff */
[--C-:B------:R-:W-:Y:S02]  /*81a0*/  SHF.R.U64 R16, R4, 0x19, R5.reuse ;  /* 0x0000001904107819 */ /* 0x100fe40000001205 */
[----:B------:R-:W-:Y:S01]  /*81b0*/  SHF.R.U32.HI R10, RZ, 0x19, R0 ;  /* 0x00000019ff0a7819 */ /* 0x000fe20000011600 */
[----:B------:R-:W-:Y:S01]  /*81c0*/  IMAD.SHL.U32 R8, R9, 0x4, RZ ;  /* 0x0000000409087824 */ /* 0x000fe200078e00ff */
[----:B------:R-:W-:Y:S02]  /*81d0*/  LOP3.LUT R12, R16, 0x1, RZ, 0xc0, !PT ;  /* 0x00000001100c7812 */ /* 0x000fe400078ec0ff */
[----:B------:R-:W-:Y:S02]  /*81e0*/  SHF.R.U64 R13, R4, 0x11, R5 ;  /* 0x00000011040d7819 */ /* 0x000fe40000001205 */
[----:B------:R-:W-:Y:S01]  /*81f0*/  LOP3.LUT R8, R8, R29, RZ, 0xfc, !PT ;  /* 0x0000001d08087212 */ /* 0x000fe200078efcff */
[----:B------:R-:W-:Y:S01]  /*8200*/  IMAD.SHL.U32 R17, R12, 0x2, RZ ;  /* 0x000000020c117824 */ /* 0x000fe200078e00ff */
[----:B------:R-:W-:-:S02]  /*8210*/  LOP3.LUT R10, R10, 0x1, RZ, 0xc0, !PT ;  /* 0x000000010a0a7812 */ /* 0x000fc400078ec0ff */
[----:B------:R-:W-:Y:S02]  /*8220*/  IADD3 R15, P1, PT, R15, R8, RZ ;  /* 0x000000080f0f7210 */ /* 0x000fe40007f3e0ff */
        /* <DEDUP_REMOVED lines=94> */
[----:B------:R-:W-:-:S02]  /*8810*/  SHF.L.U64.HI R34, R34, 0x1, RZ ;  /* 0x0000000122227819 */ /* 0x000fc400000102ff */
[----:B------:R-:W-:Y:S02]  /*8820*/  LOP3.LUT R8, R8, R14, R15, 0xfe, !PT ;  /* 0x0000000e08087212 */ /* 0x000fe400078efe0f */
[----:B------:R-:W-:Y:S02]  /*8830*/  SHF.R.U32.HI R14, RZ, 0x1c, R0 ;  /* 0x0000001cff0e7819 */ /* 0x000fe40000011600 */
[----:B------:R-:W-:Y:S01]  /*8840*/  SHF.L.U64.HI R16, R13, 0x2, R16 ;  /* 0x000000020d107819 */ /* 0x000fe20000010210 */
[----:B------:R-:W-:Y:S01]  /*8850*/  IMAD.SHL.U32 R9, R8, 0x4, RZ ;  /* 0x0000000408097824 */ /* 0x000fe200078e00ff */
[----:B------:R-:W-:Y:S02]  /*8860*/  SHF.L.U64.HI R13, R10, 0x1, RZ ;  /* 0x000000010a0d7819 */ /* 0x000fe400000102ff */
[----:B------:R-:W-:Y:S02]  /*8870*/  LOP3.LUT R14, R14, 0x1, RZ, 0xc0, !PT ;  /* 0x000000010e0e7812 */ /* 0x000fe400078ec0ff */
        /* <DEDUP_REMOVED lines=26> */
[----:B------:R-:W-:-:S02]  /*8a20*/  SHF.R.U32.HI R17, RZ, 0x1d, R0 ;  /* 0x0000001dff117819 */ /* 0x000fc40000011600 */
[----:B------:R-:W-:Y:S02]  /*8a30*/  LOP3.LUT R10, R10, R33, RZ, 0xfc, !PT ;  /* 0x000000210a0a7212 */ /* 0x000fe400078efcff */
[----:B------:R-:W-:Y:S02]  /*8a40*/  SHF.L.U64.HI R11, R11, 0x2, R14 ;  /* 0x000000020b0b7819 */ /* 0x000fe4000001020e */
[----:B------:R-:W-:Y:S02]  /*8a50*/  LOP3.LUT R14, R8, 0x1, RZ, 0xc0, !PT ;  /* 0x00000001080e7812 */ /* 0x000fe400078ec0ff */
[----:B------:R-:W-:Y:S01]  /*8a60*/  IADD3 R19, P1, PT, R19, R10, RZ ;  /* 0x0000000a13137210 */ /* 0x000fe20007f3e0ff */
[----:B------:R-:W-:Y:S01]  /*8a70*/  IMAD.X R11, RZ, RZ, R11, P0 ;  /* 0x000000ffff0b7224 */ /* 0x000fe200000e060b */
[----:B------:R-:W-:Y:S01]  /*8a80*/  SHF.R.U64 R7, R4, 0x15, R5 ;  /* 0x0000001504077819 */ /* 0x000fe20000001205 */
[----:B------:R-:W-:Y:S01]  /*8a90*/  IMAD.SHL.U32 R10, R14, 0x2, RZ ;  /* 0x000000020e0a7824 */ /* 0x000fe200078e00ff */
[----:B------:R-:W-:Y:S01]  /*8aa0*/  LOP3.LUT R17, R17, 0x1, RZ, 0xc0, !PT ;  /* 0x0000000111117812 */ /* 0x000fe200078ec0ff */
[----:B------:R-:W-:Y:S01]  /*8ab0*/  IMAD.SHL.U32 R9, R19, 0x4, RZ ;  /* 0x0000000413097824 */ /* 0x000fe200078e00ff */
[----:B------:R-:W-:-:S02]  /*8ac0*/  LOP3.LUT R16, R7, 0x1, RZ, 0xc0, !PT ;  /* 0x0000000107107812 */ /* 0x000fc400078ec0ff */
[----:B------:R-:W-:Y:S02]  /*8ad0*/  SHF.R.U32.HI R15, RZ, 0x15, R0 ;  /* 0x00000015ff0f7819 */ /* 0x000fe40000011600 */
[----:B------:R-:W-:Y:S01]  /*8ae0*/  LOP3.LUT R17, R17, R9, R10, 0xfe, !PT ;  /* 0x0000000911117212 */ /* 0x000fe200078efe0a */
[----:B------:R-:W-:Y:S01]  /*8af0*/  IMAD.SHL.U32 R10, R16, 0x2, RZ ;  /* 0x00000002100a7824 */ /* 0x000fe200078e00ff */
[----:B------:R-:W-:Y:S02]  /*8b00*/  LOP3.LUT R15, R15, 0x1, RZ, 0xc0, !PT ;  /* 0x000000010f0f7812 */ /* 0x000fe400078ec0ff */
[----:B------:R-:W-:Y:S01]  /*8b10*/  SHF.L.U64.HI R12, R12, 0x2, R11 ;  /* 0x000000020c0c7819 */ /* 0x000fe2000001020b */
[----:B------:R-:W-:Y:S01]  /*8b20*/  IMAD.SHL.U32 R9, R17, 0x4, RZ ;  /* 0x0000000411097824 */ /* 0x000fe200078e00ff */
[--C-:B------:R-:W-:Y:S02]  /*8b30*/  SHF.R.U32.HI R13, RZ, 0xd, R0.reuse ;  /* 0x0000000dff0d7819 */ /* 0x100fe40000011600 */
[----:B------:R-:W-:Y:S01]  /*8b40*/  SHF.R.U32.HI R11, RZ, 0x5, R0 ;  /* 0x00000005ff0b7819 */ /* 0x000fe20000011600 */
[----:B------:R-:W-:Y:S01]  /*8b50*/  IMAD.X R12, RZ, RZ, R12, P1 ;  /* 0x000000ffff0c7224 */ /* 0x000fe200008e060c */
[----:B------:R-:W-:Y:S01]  /*8b60*/  LOP3.LUT R15, R15, R9, R10, 0xfe, !PT ;  /* 0x000000090f0f7212 */ /* 0x000fe200078efe0a */
[----:B------:R-:W-:Y:S01]  /*8b70*/  IMAD.SHL.U32 R10, R24, 0x2, RZ ;  /* 0x00000002180a7824 */ /* 0x000fe200078e00ff */
[----:B------:R-:W-:-:S02]  /*8b80*/  LOP3.LUT R13, R13, 0x1, RZ, 0xc0, !PT ;  /* 0x000000010d0d7812 */ /* 0x000fc400078ec0ff */
[----:B------:R-:W-:Y:S01]  /*8b90*/  SHF.L.U64.HI R19, R19, 0x2, R12 ;  /* 0x0000000213137819 */ /* 0x000fe2000001020c */
[----:B------:R-:W-:Y:S01]  /*8ba0*/  IMAD.SHL.U32 R9, R15, 0x4, RZ ;  /* 0x000000040f097824 */ /* 0x000fe200078e00ff */
[----:B------:R-:W-:Y:S02]  /*8bb0*/  SHF.L.U64.HI R12, R14, 0x1, RZ ;  /* 0x000000010e0c7819 */ /* 0x000fe400000102ff */
[----:B------:R-:W-:Y:S02]  /*8bc0*/  LOP3.LUT R11, R11, 0x1, RZ, 0xc0, !PT ;  /* 0x000000010b0b7812 */ /* 0x000fe400078ec0ff */
[----:B------:R-:W-:Y:S01]  /*8bd0*/  LOP3.LUT R13, R13, R9, R10, 0xfe, !PT ;  /* 0x000000090d0d7212 */ /* 0x000fe200078efe0a */
[----:B------:R-:W-:Y:S01]  /*8be0*/  IMAD.SHL.U32 R10, R32, 0x2, RZ ;  /* 0x00000002200a7824 */ /* 0x000fe200078e00ff */
[----:B------:R-:W-:Y:S02]  /*8bf0*/  LOP3.LUT R12, R19, R12, RZ, 0xfc, !PT ;  /* 0x0000000c130c7212 */ /* 0x000fe400078efcff */
[----:B------:R-:W-:Y:S01]  /*8c00*/  LOP3.LUT R14, R8, 0x2, RZ, 0xc0, !PT ;  /* 0x00000002080e7812 */ /* 0x000fe200078ec0ff */
[----:B------:R-:W-:Y:S01]  /*8c10*/  IMAD.SHL.U32 R9, R13, 0x4, RZ ;  /* 0x000000040d097824 */ /* 0x000fe200078e00ff */
[----:B------:R-:W-:-:S02]  /*8c20*/  SHF.L.U64.HI R17, R17, 0x2, R12 ;  /* 0x0000000211117819 */ /* 0x000fc4000001020c */
[----:B------:R-:W-:Y:S02]  /*8c30*/  SHF.L.U64.HI R12, R16, 0x1, RZ ;  /* 0x00000001100c7819 */ /* 0x000fe400000102ff */
[----:B------:R-:W-:Y:S02]  /*8c40*/  LOP3.LUT R11, R11, R9, R10, 0xfe, !PT ;  /* 0x000000090b0b7212 */ /* 0x000fe400078efe0a */
[----:B------:R-:W-:Y:S02]  /*8c50*/  LOP3.LUT R12, R17, R12, RZ, 0xfc, !PT ;  /* 0x0000000c110c7212 */ /* 0x000fe400078efcff */
[----:B------:R-:W-:Y:S01]  /*8c60*/  SHF.R.U32.HI R10, RZ, 0x1e, R0 ;  /* 0x0000001eff0a7819 */ /* 0x000fe20000011600 */
[----:B------:R-:W-:Y:S01]  /*8c70*/  IMAD.SHL.U32 R9, R11, 0x4, RZ ;  /* 0x000000040b097824 */ /* 0x000fe200078e00ff */
        /* <DEDUP_REMOVED lines=25> */
[----:B------:R-:W-:Y:S02]  /*8e10*/  LOP3.LUT R10, R10, 0x1, RZ, 0xc0, !PT ;  /* 0x000000010a0a7812 */ /* 0x000fe400078ec0ff */
[----:B------:R-:W-:Y:S01]  /*8e20*/  SHF.L.U64.HI R8, R8, 0x2, R7 ;  /* 0x0000000208087819 */ /* 0x000fe20000010207 */
[----:B------:R-:W-:Y:S01]  /*8e30*/  IMAD.SHL.U32 R6, R9, 0x4, RZ ;  /* 0x0000000409067824 */ /* 0x000fe200078e00ff */
[----:B------:R-:W-:-:S03]  /*8e40*/  LOP3.LUT R12, R12, 0x1, RZ, 0xc0, !PT ;  /* 0x000000010c0c7812 */ /* 0x000fc600078ec0ff */
[----:B------:R-:W-:Y:S01]  /*8e50*/  IMAD.X R8, RZ, RZ, R8, P0 ;  /* 0x000000ffff087224 */ /* 0x000fe200000e0608 */
[----:B------:R-:W-:Y:S02]  /*8e60*/  LOP3.LUT R31, R6, R31, RZ, 0xfc, !PT ;  /* 0x0000001f061f7212 */ /* 0x000fe400078efcff */
[----:B------:R-:W-:Y:S02]  /*8e70*/  SHF.R.U64 R6, R4, 0x1f, R5 ;  /* 0x0000001f04067819 */ /* 0x000fe40000001205 */
[----:B------:R-:W-:Y:S02]  /*8e80*/  SHF.L.U64.HI R9, R9, 0x2, R8 ;  /* 0x0000000209097819 */ /* 0x000fe40000010208 */
[----:B------:R-:W-:Y:S02]  /*8e90*/  IADD3 R10, P0, PT, R10, R31, RZ ;  /* 0x0000001f0a0a7210 */ /* 0x000fe40007f1e0ff */
[----:B------:R-:W-:Y:S02]  /*8ea0*/  LOP3.LUT R11, R6, 0x1, RZ, 0xc0, !PT ;  /* 0x00000001060b7812 */ /* 0x000fe400078ec0ff */
[----:B------:R-:W-:Y:S01]  /*8eb0*/  SHF.R.U32.HI R6, RZ, 0x1f, R0 ;  /* 0x0000001fff067819 */ /* 0x000fe20000011600 */
[----:B------:R-:W-:Y:S01]  /*8ec0*/  IMAD.X R9, RZ, RZ, R9, P0 ;  /* 0x000000ffff097224 */ /* 0x000fe200000e0609 */
[C---:B------:R-:W-:Y:S01]  /*8ed0*/  SHF.L.U64.HI R5, R11.reuse, 0x1, RZ ;  /* 0x000000010b057819 */ /* 0x040fe200000102ff */
[----:B------:R-:W-:-:S02]  /*8ee0*/  IMAD.SHL.U32 R7, R11, 0x2, RZ ;  /* 0x000000020b077824 */ /* 0x000fc400078e00ff */
[C---:B------:R-:W-:Y:S01]  /*8ef0*/  IMAD.SHL.U32 R8, R10.reuse, 0x4, RZ ;  /* 0x000000040a087824 */ /* 0x040fe200078e00ff */
[----:B------:R-:W-:-:S04]  /*8f00*/  SHF.L.U64.HI R10, R10, 0x2, R9 ;  /* 0x000000020a0a7819 */ /* 0x000fc80000010209 */
[----:B------:R-:W-:Y:S02]  /*8f10*/  LOP3.LUT R4, R6, R8, R7, 0xfe, !PT ;  /* 0x0000000806047212 */ /* 0x000fe400078efe07 */
[----:B------:R-:W-:Y:S01]  /*8f20*/  LOP3.LUT R7, R10, R5, RZ, 0xfc, !PT ;  /* 0x000000050a077212 */ /* 0x000fe200078efcff */
[----:B------:R-:W-:Y:S01]  /*8f30*/  IMAD.SHL.U32 R5, R12, 0x2, RZ ;  /* 0x000000020c057824 */ /* 0x000fe200078e00ff */
[----:B------:R-:W-:Y:S02]  /*8f40*/  SHF.R.U32.HI R8, RZ, 0x17, R0 ;  /* 0x00000017ff087819 */ /* 0x000fe40000011600 */
[C---:B------:R-:W-:Y:S01]  /*8f50*/  SHF.L.U64.HI R10, R4.reuse, 0x2, R7 ;  /* 0x00000002040a7819 */ /* 0x040fe20000010207 */
[----:B------:R-:W-:Y:S01]  /*8f60*/  IMAD.SHL.U32 R4, R4, 0x4, RZ ;  /* 0x0000000404047824 */ /* 0x000fe200078e00ff */
[----:B------:R-:W-:Y:S02]  /*8f70*/  LOP3.LUT R8, R8, 0x1, RZ, 0xc0, !PT ;  /* 0x0000000108087812 */ /* 0x000fe400078ec0ff */
[----:B------:R-:W-:-:S02]  /*8f80*/  SHF.L.U64.HI R7, R12, 0x1, RZ ;  /* 0x000000010c077819 */ /* 0x000fc400000102ff */
[----:B------:R-:W-:Y:S01]  /*8f90*/  LOP3.LUT R8, R8, R4, R5, 0xfe, !PT ;  /* 0x0000000408087212 */ /* 0x000fe200078efe05 */
[----:B------:R-:W-:Y:S01]  /*8fa0*/  IMAD.SHL.U32 R5, R22, 0x2, RZ ;  /* 0x0000000216057824 */ /* 0x000fe200078e00ff */
[----:B------:R-:W-:Y:S02]  /*8fb0*/  SHF.R.U32.HI R6, RZ, 0xf, R0 ;  /* 0x0000000fff067819 */ /* 0x000fe40000011600 */
[----:B------:R-:W-:Y:S01]  /*8fc0*/  LOP3.LUT R7, R10, R7, RZ, 0xfc, !PT ;  /* 0x000000070a077212 */ /* 0x000fe200078efcff */
[----:B------:R-:W-:Y:S01]  /*8fd0*/  IMAD.SHL.U32 R4, R8, 0x4, RZ ;  /* 0x0000000408047824 */ /* 0x000fe200078e00ff */
[----:B------:R-:W-:Y:S02]  /*8fe0*/  LOP3.LUT R6, R6, 0x1, RZ, 0xc0, !PT ;  /* 0x0000000106067812 */ /* 0x000fe400078ec0ff */
[----:B------:R-:W-:Y:S02]  /*8ff0*/  SHF.L.U64.HI R8, R8, 0x2, R7 ;  /* 0x0000000208087819 */ /* 0x000fe40000010207 */
        /* <DEDUP_REMOVED lines=9> */
[----:B------:R-:W-:Y:S02]  /*9090*/  LOP3.LUT R4, R4, R0, R5, 0xfe, !PT ;  /* 0x0000000004047212 */ /* 0x000fe400078efe05 */
[----:B------:R-:W-:Y:S01]  /*90a0*/  LOP3.LUT R5, R7, R30, RZ, 0xfc, !PT ;  /* 0x0000001e07057212 */ /* 0x000fe200078efcff */
[----:B------:R-:W-:Y:S06]  /*90b0*/  BRA `(.L_x_1) ;  /* 0x0000008c00fc7947 */ /* 0x000fec0003800000 */
.L_x_0:
[C-C-:B-----5:R-:W-:Y:S01]  /*90c0*/  SHF.R.U64 R8, R4.reuse, 0x3, R5.reuse ;  /* 0x0000000304087819 */ /* 0x160fe20000001205 */
[----:B------:R-:W0:Y:S01]  /*90d0*/  LDCU.64 UR6, c[0x0][0x390] ;  /* 0x00007200ff0677ac */ /* 0x000e220008000a00 */
[--C-:B------:R-:W-:Y:S02]  /*90e0*/  SHF.R.U64 R9, R4, 0xc, R5.reuse ;  /* 0x0000000c04097819 */ /* 0x100fe40000001205 */
[----:B------:R-:W-:Y:S01]  /*90f0*/  LOP3.LUT R0, R8, 0x8, RZ, 0xc0, !PT ;  /* 0x0000000808007812 */ /* 0x000fe200078ec0ff */
[----:B------:R-:W1:Y:S01]  /*9100*/  LDCU.64 UR14, c[0x4][0x20] ;  /* 0x01000400ff0e77ac */ /* 0x000e620008000a00 */
[----:B------:R-:W-:Y:S02]  /*9110*/  SHF.R.U64 R7, R4, 0x15, R5 ;  /* 0x0000001504077819 */ /* 0x000fe40000001205 */
[----:B------:R-:W-:Y:S01]  /*9120*/  LOP3.LUT R0, R0, 0x4, R9, 0xf8, !PT ;  /* 0x0000000400007812 */ /* 0x000fe200078ef809 */
[----:B------:R-:W-:Y:S01]  /*9130*/  UMOV UR4, URZ ;  /* 0x000000ff00047c82 */ /* 0x000fe20008000000 */
[----:B------:R-:W-:-:S02]  /*9140*/  SHF.R.U64 R11, R4, 0x1e, R5 ;  /* 0x0000001e040b7819 */ /* 0x000fc40000001205 */
[----:B------:R-:W-:Y:S02]  /*9150*/  LOP3.LUT R0, R0, 0x2, R7, 0xf8, !PT ;  /* 0x0000000200007812 */ /* 0x000fe400078ef807 */
[----:B------:R-:W-:Y:S02]  /*9160*/  SHF.R.U32.HI R7, RZ, 0x5, R5 ;  /* 0x00000005ff077819 */ /* 0x000fe40000011605 */
[----:B------:R-:W-:Y:S02]  /*9170*/  LOP3.LUT R0, R0, 0x1, R11, 0xf8, !PT ;  /* 0x0000000100007812 */ /* 0x000fe400078ef80b */
[--C-:B------:R-:W-:Y:S01]  /*9180*/  SHF.R.U32.HI R11, RZ, 0xe, R5.reuse ;  /* 0x0000000eff0b7819 */ /* 0x100fe20000011605 */
[----:B0-----:R-:W-:Y:S01]  /*9190*/  UIADD3 UR5, UP0, UPT, UR6, 0x78, URZ ;  /* 0x0000007806057890 */ /* 0x001fe2000ff1e0ff */
[--C-:B------:R-:W-:Y:S01]  /*91a0*/  SHF.R.U32.HI R10, RZ, 0x15, R5.reuse ;  /* 0x00000015ff0a7819 */ /* 0x100fe20000011605 */
[----:B------:R-:W-:Y:S01]  /*91b0*/  IMAD.SHL.U32 R6, R0, 0x4, RZ ;  /* 0x0000000400067824 */ /* 0x000fe200078e00ff */
[--C-:B------:R-:W-:Y:S01]  /*91c0*/  SHF.R.U32.HI R12, RZ, 0x1e, R5.reuse ;  /* 0x0000001eff0c7819 */ /* 0x100fe20000011605 */
[----:B------:R-:W-:Y:S01]  /*91d0*/  UIADD3.X UR10, UPT, UPT, URZ, UR7, URZ, UP0, !UPT ;  /* 0x00000007ff0a7290 */ /* 0x000fe200087fe4ff */
[----:B------:R-:W-:-:S02]  /*91e0*/  SHF.R.U32.HI R13, RZ, 0xc, R5 ;  /* 0x0000000cff0d7819 */ /* 0x000fc40000011605 */
[----:B------:R-:W-:Y:S02]  /*91f0*/  LOP3.LUT R6, R6, 0x2, R7, 0xf8, !PT ;  /* 0x0000000206067812 */ /* 0x000fe400078ef807 */
[----:B------:R-:W-:Y:S02]  /*9200*/  SHF.R.U32.HI R14, RZ, 0x1c, R5 ;  /* 0x0000001cff0e7819 */ /* 0x000fe40000011605 */
[----:B------:R-:W-:Y:S02]  /*9210*/  LOP3.LUT R6, R6, 0x1, R11, 0xf8, !PT ;  /* 0x0000000106067812 */ /* 0x000fe400078ef80b */
[C-C-:B------:R-:W-:Y:S02]  /*9220*/  SHF.R.U64 R18, R4.reuse, 0xa, R5.reuse ;  /* 0x0000000a04127819 */ /* 0x140fe40000001205 */
[--C-:B------:R-:W-:Y:S01]  /*9230*/  SHF.R.U64 R22, R4, 0x1a, R5.reuse ;  /* 0x0000001a04167819 */ /* 0x100fe20000001205 */
[----:B------:R-:W-:Y:S01]  /*9240*/  IMAD.SHL.U32 R7, R6, 0x4, RZ ;  /* 0x0000000406077824 */ /* 0x000fe200078e00ff */
[----:B------:R-:W-:-:S02]  /*9250*/  SHF.R.U64 R16, R4, 0x8, R5 ;  /* 0x0000000804107819 */ /* 0x000fc40000001205 */
[C-C-:B------:R-:W-:Y:S02]  /*9260*/  SHF.R.U64 R20, R4.reuse, 0xf, R5.reuse ;  /* 0x0000000f04147819 */ /* 0x140fe40000001205 */
[----:B------:R-:W-:Y:S02]  /*9270*/  LOP3.LUT R7, R7, 0x2, R10, 0xf8, !PT ;  /* 0x0000000207077812 */ /* 0x000fe400078ef80a */
[C-C-:B------:R-:W-:Y:S02]  /*9280*/  SHF.R.U64 R10, R4.reuse, 0x13, R5.reuse ;  /* 0x00000013040a7819 */ /* 0x140fe40000001205 */
[----:B------:R-:W-:Y:S02]  /*9290*/  LOP3.LUT R7, R7, 0x1, R12, 0xf8, !PT ;  /* 0x0000000107077812 */ /* 0x000fe400078ef80c */
[C-C-:B------:R-:W-:Y:S02]  /*92a0*/  SHF.R.U64 R12, R4.reuse, 0x1c, R5.reuse ;  /* 0x0000001c040c7819 */ /* 0x140fe40000001205 */
[--C-:B------:R-:W-:Y:S01]  /*92b0*/  SHF.R.U64 R24, R4, 0x1f, R5.reuse ;  /* 0x0000001f04187819 */ /* 0x100fe20000001205 */
[----:B------:R-:W-:Y:S01]  /*92c0*/  IMAD.SHL.U32 R11, R7, 0x4, RZ ;  /* 0x00000004070b7824 */ /* 0x000fe200078e00ff */
[----:B------:R-:W-:-:S02]  /*92d0*/  SHF.R.U32.HI R23, RZ, 0xf, R5 ;  /* 0x0000000fff177819 */ /* 0x000fc40000011605 */
[--C-:B------:R-:W-:Y:S02]  /*92e0*/  SHF.R.U32.HI R15, RZ, 0x18, R5.reuse ;  /* 0x00000018ff0f7819 */ /* 0x100fe40000011605 */
[----:B------:R-:W-:Y:S02]  /*92f0*/  LOP3.LUT R8, R11, 0x2, R8, 0xf8, !PT ;  /* 0x000000020b087812 */ /* 0x000fe400078ef808 */
[----:B------:R-:W-:Y:S02]  /*9300*/  SHF.R.U32.HI R11, RZ, 0x3, R5 ;  /* 0x00000003ff0b7819 */ /* 0x000fe40000011605 */
[----:B------:R-:W-:Y:S02]  /*9310*/  LOP3.LUT R8, R8, 0x1, R9, 0xf8, !PT ;  /* 0x0000000108087812 */ /* 0x000fe400078ef809 */
[C-C-:B------:R-:W-:Y:S02]  /*9320*/  SHF.R.U64 R19, R4.reuse, 0x16, R5.reuse ;  /* 0x0000001604137819 */ /* 0x140fe40000001205 */
[--C-:B------:R-:W-:Y:S01]  /*9330*/  SHF.R.U64 R27, R4, 0xd, R5.reuse ;  /* 0x0000000d041b7819 */ /* 0x100fe20000001205 */
[----:B------:R-:W-:Y:S01]  /*9340*/  IMAD.SHL.U32 R9, R8, 0x4, RZ ;  /* 0x0000000408097824 */ /* 0x000fe200078e00ff */
[----:B------:R-:W-:-:S04]  /*9350*/  SHF.R.U64 R28, R4, 0x1d, R5 ;  /* 0x0000001d041c7819 */ /* 0x000fc80000001205 */
[----:B------:R-:W-:-:S04]  /*9360*/  LOP3.LUT R9, R9, 0x2, R10, 0xf8, !PT ;  /* 0x0000000209097812 */ /* 0x000fc800078ef80a */
        /* <DEDUP_REMOVED lines=20> */
[--C-:B------:R-:W-:Y:S02]  /*94b0*/  SHF.R.U32.HI R12, RZ, 0x11, R5.reuse ;  /* 0x00000011ff0c7819 */ /* 0x100fe40000011605 */
[----:B------:R-:W-:Y:S02]  /*94c0*/  LOP3.LUT R21, R11, 0x1, R14, 0xf8, !PT ;  /* 0x000000010b157812 */ /* 0x000fe400078ef80e */
[----:B------:R-:W-:-:S03]  /*94d0*/  SHF.R.U32.HI R14, RZ, 0x1a, R5 ;  /* 0x0000001aff0e7819 */ /* 0x000fc60000011605 */
[----:B------:R-:W-:-:S05]  /*94e0*/  IMAD.SHL.U32 R11, R21, 0x4, RZ ;  /* 0x00000004150b7824 */ /* 0x000fca00078e00ff */
[----:B------:R-:W-:Y:S01]  /*94f0*/  LOP3.LUT R11, R11, 0x2, R12, 0xf8, !PT ;  /* 0x000000020b0b7812 */ /* 0x000fe200078ef80c */
[----:B------:R-:W-:-:S03]  /*9500*/  IMAD.SHL.U32 R12, R4, 0x2, RZ ;  /* 0x00000002040c7824 */ /* 0x000fc600078e00ff */
[----:B------:R-:W-:-:S05]  /*9510*/  LOP3.LUT R14, R11, 0x1, R14, 0xf8, !PT ;  /* 0x000000010b0e7812 */ /* 0x000fca00078ef80e */
[----:B------:R-:W-:-:S05]  /*9520*/  IMAD.SHL.U32 R11, R14, 0x4, RZ ;  /* 0x000000040e0b7824 */ /* 0x000fca00078e00ff */
[----:B------:R-:W-:Y:S02]  /*9530*/  LOP3.LUT R11, R11, 0x2, R12, 0xf8, !PT ;  /* 0x000000020b0b7812 */ /* 0x000fe400078ef80c */
[----:B------:R-:W-:Y:S02]  /*9540*/  SHF.R.U64 R12, R4, 0x18, R5 ;  /* 0x00000018040c7819 */ /* 0x000fe40000001205 */
        /* <DEDUP_REMOVED lines=31> */
[----:B------:R-:W-:Y:S02]  /*9740*/  LOP3.LUT R24, R24, 0x1, R27, 0xf8, !PT ;  /* 0x0000000118187812 */ /* 0x000fe400078ef81b */
[----:B------:R-:W-:Y:S02]  /*9750*/  SHF.L.U64.HI R27, R0, 0x2, RZ ;  /* 0x00000002001b7819 */ /* 0x000fe400000102ff */
        /* <DEDUP_REMOVED lines=13> */
[----:B------:R-:W-:Y:S02]  /*9830*/  LOP3.LUT R0, R0, 0x1, R27, 0xf8, !PT ;  /* 0x0000000100007812 */ /* 0x000fe400078ef81b */
[--C-:B------:R-:W-:Y:S02]  /*9840*/  SHF.R.U32.HI R27, RZ, 0x1d, R5.reuse ;  /* 0x0000001dff1b7819 */ /* 0x100fe40000011605 */
[----:B------:R-:W-:Y:S01]  /*9850*/  SHF.L.U64.HI R17, R17, 0x2, R10 ;  /* 0x0000000211117819 */ /* 0x000fe2000001020a */
[----:B------:R-:W-:Y:S01]  /*9860*/  IMAD.SHL.U32 R7, R0, 0x4, RZ ;  /* 0x0000000400077824 */ /* 0x000fe200078e00ff */
[----:B------:R-:W-:-:S02]  /*9870*/  SHF.R.U64 R10, R4, 0xb, R5 ;  /* 0x0000000b040a7819 */ /* 0x000fc40000001205 */
[----:B------:R-:W-:Y:S02]  /*9880*/  SHF.L.U64.HI R17, R18, 0x2, R17 ;  /* 0x0000000212117819 */ /* 0x000fe40000010211 */
[----:B------:R-:W-:Y:S02]  /*9890*/  LOP3.LUT R6, R7, 0x2, R6, 0xf8, !PT ;  /* 0x0000000207067812 */ /* 0x000fe400078ef806 */
[----:B------:R-:W-:Y:S02]  /*98a0*/  SHF.R.U64 R7, R4, 0x2, R5 ;  /* 0x0000000204077819 */ /* 0x000fe40000001205 */
[----:B------:R-:W-:Y:S02]  /*98b0*/  LOP3.LUT R6, R6, 0x1, R27, 0xf8, !PT ;  /* 0x0000000106067812 */ /* 0x000fe400078ef81b */
[----:B------:R-:W-:Y:S02]  /*98c0*/  SHF.L.U64.HI R22, R22, 0x2, R17 ;  /* 0x0000000216167819 */ /* 0x000fe40000010211 */
[----:B------:R-:W-:Y:S01]  /*98d0*/  SHF.R.U64 R17, R4, 0x1b, R5 ;  /* 0x0000001b04117819 */ /* 0x000fe20000001205 */
[----:B------:R-:W-:Y:S01]  /*98e0*/  IMAD.SHL.U32 R8, R6, 0x4, RZ ;  /* 0x0000000406087824 */ /* 0x000fe200078e00ff */
[----:B------:R-:W-:-:S04]  /*98f0*/  SHF.L.U64.HI R21, R21, 0x2, R22 ;  /* 0x0000000215157819 */ /* 0x000fc80000010216 */
[----:B------:R-:W-:Y:S02]  /*9900*/  LOP3.LUT R7, R8, 0x2, R7, 0xf8, !PT ;  /* 0x0000000208077812 */ /* 0x000fe400078ef807 */
[----:B------:R-:W-:Y:S02]  /*9910*/  SHF.R.U64 R8, R4, 0x12, R5 ;  /* 0x0000001204087819 */ /* 0x000fe40000001205 */
[----:B------:R-:W-:Y:S02]  /*9920*/  LOP3.LUT R7, R7, 0x1, R10, 0xf8, !PT ;  /* 0x0000000107077812 */ /* 0x000fe400078ef80a */
[----:B------:R-:W-:Y:S02]  /*9930*/  SHF.L.U64.HI R21, R14, 0x2, R21 ;  /* 0x000000020e157819 */ /* 0x000fe40000010215 */
[----:B------:R-:W-:Y:S01]  /*9940*/  SHF.R.U32.HI R14, RZ, 0xb, R5 ;  /* 0x0000000bff0e7819 */ /* 0x000fe20000011605 */
[----:B------:R-:W-:Y:S01]  /*9950*/  IMAD.SHL.U32 R9, R7, 0x4, RZ ;  /* 0x0000000407097824 */ /* 0x000fe200078e00ff */
[----:B------:R-:W-:-:S04]  /*9960*/  SHF.L.U64.HI R16, R16, 0x2, R21 ;  /* 0x0000000210107819 */ /* 0x000fc80000010215 */
[----:B------:R-:W-:Y:S02]  /*9970*/  LOP3.LUT R8, R9, 0x2, R8, 0xf8, !PT ;  /* 0x0000000209087812 */ /* 0x000fe400078ef808 */
[----:B------:R-:W-:Y:S02]  /*9980*/  SHF.R.U32.HI R9, RZ, 0x2, R5 ;  /* 0x00000002ff097819 */ /* 0x000fe40000011605 */
[----:B------:R-:W-:Y:S02]  /*9990*/  LOP3.LUT R8, R8, 0x1, R17, 0xf8, !PT ;  /* 0x0000000108087812 */ /* 0x000fe400078ef811 */
[----:B------:R-:W-:-:S03]  /*99a0*/  SHF.L.U64.HI R16, R13, 0x2, R16 ;  /* 0x000000020d107819 */ /* 0x000fc60000010210 */
[----:B------:R-:W-:Y:S01]  /*99b0*/  IMAD.SHL.U32 R10, R8, 0x4, RZ ;  /* 0x00000004080a7824 */ /* 0x000fe200078e00ff */
[----:B------:R-:W-:-:S04]  /*99c0*/  SHF.L.U64.HI R11, R11, 0x2, R16 ;  /* 0x000000020b0b7819 */ /* 0x000fc80000010210 */
        /* <DEDUP_REMOVED lines=9> */
[----:B------:R-:W-:Y:S01]  /*9a60*/  SHF.L.U64.HI R20, R20, 0x2, R19 ;  /* 0x0000000214147819 */ /* 0x000fe20000010213 */
[----:B------:R-:W-:Y:S01]  /*9a70*/  IMAD.MOV.U32 R19, RZ, RZ, RZ ;  /* 0x000000ffff137224 */ /* 0x000fe200078e00ff */
        /* <DEDUP_REMOVED lines=23> */
[----:B------:R-:W-:Y:S02]  /*9bf0*/  SHF.R.U32.HI R0, RZ, 0x10, R5 ;  /* 0x00000010ff007819 */ /* 0x000fe40000011605 */
[----:B------:R-:W-:Y:S01]  /*9c00*/  SHF.L.U64.HI R7, R10, 0x2, R7 ;  /* 0x000000020a077819 */ /* 0x000fe20000010207 */
[----:B------:R-:W-:Y:S01]  /*9c10*/  IMAD.SHL.U32 R9, R20, 0x4, RZ ;  /* 0x0000000414097824 */ /* 0x000fe200078e00ff */
[----:B------:R-:W-:-:S02]  /*9c20*/  SHF.R.U32.HI R5, RZ, 0x19, R5 ;  /* 0x00000019ff057819 */ /* 0x000fc40000011605 */
[----:B------:R-:W-:Y:S02]  /*9c30*/  SHF.L.U64.HI R7, R4, 0x2, R7 ;  /* 0x0000000204077819 */ /* 0x000fe40000010207 */
[----:B------:R-:W-:Y:S02]  /*9c40*/  LOP3.LUT R0, R9, 0x2, R0, 0xf8, !PT ;  /* 0x0000000209007812 */ /* 0x000fe400078ef800 */
[----:B------:R-:W-:Y:S02]  /*9c50*/  SHF.L.U64.HI R20, R20, 0x2, R7 ;  /* 0x0000000214147819 */ /* 0x000fe40000010207 */
[----:B------:R-:W-:Y:S01]  /*9c60*/  LOP3.LUT R34, R0, 0x1, R5, 0xf8, !PT ;  /* 0x0000000100227812 */ /* 0x000fe200078ef805 */
[----:B-1----:R-:W-:-:S07]  /*9c70*/  IMAD.MOV.U32 R0, RZ, RZ, RZ ;  /* 0x000000ffff007224 */ /* 0x002fce00078e00ff */
.L_x_5:
        /* <DEDUP_REMOVED lines=765> */
.L_x_6:
        /* <DEDUP_REMOVED lines=765> */
.L_x_7:
        /* <DEDUP_REMOVED lines=584> */
[----:B------:R-:W-:-:S07]  /*120a0*/  LOP3.LUT R5, R7, R30, RZ, 0xfc, !PT ;  /* 0x0000001e07057212 */ /* 0x000fce00078efcff */
.L_x_1:
[----:B-----5:R-:W-:Y:S01]  /*120b0*/  STG.E.64 desc[UR8][R2.64], R4 ;  /* 0x0000000402007986 */ /* 0x020fe2000c101b08 */
[----:B------:R-:W-:Y:S05]  /*120c0*/  EXIT ;  /* 0x000000000000794d */ /* 0x000fea0003800000 */
.L_x_8:
[----:B------:R-:W-:-:S00]  /*120d0*/  BRA `(.L_x_8) ;  /* 0xfffffffc00fc7947 */ /* 0x000fc0000383ffff */
[----:B------:R-:W-:-:S00]  /*120e0*/  NOP ;  /* 0x0000000000007918 */ /* 0x000fc00000000000 */
        /* <DEDUP_REMOVED lines=9> */
.L_x_14:


//--------------------- .text._Z7map_desPmiS_i    --------------------------
	.section	.text._Z7map_desPmiS_i,"ax",@progbits
	.align	128
.text._Z7map_desPmiS_i:
        .type           _Z7map_desPmiS_i,@function
        .size           _Z7map_desPmiS_i,(.L_x_15 - _Z7map_desPmiS_i)
        .other          _Z7map_desPmiS_i,@"STO_CUDA_ENTRY STV_DEFAULT"
_Z7map_desPmiS_i:
        /* <DEDUP_REMOVED lines=12> */
[----:B-1----:R-:W3:Y:S01]  /*00c0*/  LDG.E.64 R4, desc[UR8][R2.64] ;  /* 0x0000000802047981 */ /* 0x002ee2000c1e1b00 */
[----:B--2---:R-:W-:Y:S01]  /*00d0*/  UISETP.NE.AND UP0, UPT, UR4, 0x1, UPT ;  /* 0x000000010400788c */ /* 0x004fe2000bf05270 */
[C-C-:B---3--:R-:W-:Y:S02]  /*00e0*/  SHF.R.U64 R10, R4.reuse, 0x3, R5.reuse ;  /* 0x00000003040a7819 */ /* 0x148fe40000001205 */
[--C-:B------:R-:W-:Y:S02]  /*00f0*/  SHF.R.U64 R8, R4, 0xc, R5.reuse ;  /* 0x0000000c04087819 */ /* 0x100fe40000001205 */
[----:B------:R-:W-:Y:S02]  /*0100*/  LOP3.LUT R9, R10, 0x8, RZ, 0xc0, !PT ;  /* 0x000000080a097812 */ /* 0x000fe400078ec0ff */
[----:B------:R-:W-:Y:S02]  /*0110*/  SHF.R.U64 R7, R4, 0x15, R5 ;  /* 0x0000001504077819 */ /* 0x000fe40000001205 */
[----:B------:R-:W-:-:S02]  /*0120*/  LOP3.LUT R0, R9, 0x4, R8, 0xf8, !PT ;  /* 0x0000000409007812 */ /* 0x000fc400078ef808 */
[----:B------:R-:W-:Y:S02]  /*0130*/  SHF.R.U64 R6, R4, 0x1e, R5 ;  /* 0x0000001e04067819 */ /* 0x000fe40000001205 */
[----:B------:R-:W-:Y:S02]  /*0140*/  LOP3.LUT R7, R0, 0x2, R7, 0xf8, !PT ;  /* 0x0000000200077812 */ /* 0x000fe400078ef807 */
[--C-:B------:R-:W-:Y:S02]  /*0150*/  SHF.R.U32.HI R20, RZ, 0xe, R5.reuse ;  /* 0x0000000eff147819 */ /* 0x100fe40000011605 */
[----:B------:R-:W-:Y:S02]  /*0160*/  LOP3.LUT R6, R7, 0x1, R6, 0xf8, !PT ;  /* 0x0000000107067812 */ /* 0x000fe400078ef806 */
[--C-:B------:R-:W-:Y:S02]  /*0170*/  SHF.R.U32.HI R7, RZ, 0x5, R5.reuse ;  /* 0x00000005ff077819 */ /* 0x100fe40000011605 */
[--C-:B------:R-:W-:Y:S01]  /*0180*/  SHF.R.U32.HI R19, RZ, 0x1e, R5.reuse ;  /* 0x0000001eff137819 */ /* 0x100fe20000011605 */
[----:B------:R-:W-:Y:S01]  /*0190*/  IMAD.SHL.U32 R0, R6, 0x4, RZ ;  /* 0x0000000406007824 */ /* 0x000fe200078e00ff */
[----:B------:R-:W-:-:S02]  /*01a0*/  SHF.R.U64 R22, R4, 0x1c, R5 ;  /* 0x0000001c04167819 */ /* 0x000fc40000001205 */
        /* <DEDUP_REMOVED lines=16> */
[--C-:B------:R-:W-:Y:S02]  /*02b0*/  SHF.R.U32.HI R12, RZ, 0x18, R5.reuse ;  /* 0x00000018ff0c7819 */ /* 0x100fe40000011605 */
[----:B------:R-:W-:Y:S02]  /*02c0*/  LOP3.LUT R23, R23, 0x2, R10, 0xf8, !PT ;  /* 0x0000000217177812 */ /* 0x000fe400078ef80a */
[--C-:B------:R-:W-:Y:S02]  /*02d0*/  SHF.R.U32.HI R10, RZ, 0x8, R5.reuse ;  /* 0x00000008ff0a7819 */ /* 0x100fe40000011605 */
[----:B------:R-:W-:Y:S02]  /*02e0*/  LOP3.LUT R23, R23, 0x1, R8, 0xf8, !PT ;  /* 0x0000000117177812 */ /* 0x000fe400078ef808 */
[C-C-:B------:R-:W-:Y:S02]  /*02f0*/  SHF.R.U64 R8, R4.reuse, 0x1f, R5.reuse ;  /* 0x0000001f04087819 */ /* 0x140fe40000001205 */
[----:B------:R-:W-:Y:S01]  /*0300*/  SHF.R.U64 R24, R4, 0x4, R5 ;  /* 0x0000000404187819 */ /* 0x000fe20000001205 */
[----:B------:R-:W-:Y:S01]  /*0310*/  IMAD.SHL.U32 R0, R23, 0x4, RZ ;  /* 0x0000000417007824 */ /* 0x000fe200078e00ff */
[----:B------:R-:W-:-:S04]  /*0320*/  SHF.L.U64.HI R27, R6, 0x2, RZ ;  /* 0x00000002061b7819 */ /* 0x000fc800000102ff */
[----:B------:R-:W-:Y:S02]  /*0330*/  LOP3.LUT R7, R0, 0x2, R7, 0xf8, !PT ;  /* 0x0000000200077812 */ /* 0x000fe400078ef807 */
[----:B------:R-:W-:Y:S02]  /*0340*/  SHF.R.U32.HI R0, RZ, 0x3, R5 ;  /* 0x00000003ff007819 */ /* 0x000fe40000011605 */
[----:B------:R-:W-:Y:S02]  /*0350*/  LOP3.LUT R22, R7, 0x1, R22, 0xf8, !PT ;  /* 0x0000000107167812 */ /* 0x000fe400078ef816 */
[----:B------:R-:W-:Y:S02]  /*0360*/  SHF.L.U64.HI R26, R20, 0x2, R27 ;  /* 0x00000002141a7819 */ /* 0x000fe4000001021b */
[----:B------:R-:W-:Y:S01]  /*0370*/  SHF.R.U64 R20, R4, 0x14, R5 ;  /* 0x0000001404147819 */ /* 0x000fe20000001205 */
[----:B------:R-:W-:Y:S01]  /*0380*/  IMAD.SHL.U32 R7, R22, 0x4, RZ ;  /* 0x0000000416077824 */ /* 0x000fe200078e00ff */
[----:B------:R-:W-:-:S02]  /*0390*/  SHF.L.U64.HI R26, R19, 0x2, R26 ;  /* 0x00000002131a7819 */ /* 0x000fc4000001021a */
[----:B------:R-:W-:Y:S02]  /*03a0*/  SHF.R.U32.HI R19, RZ, 0x4, R5 ;  /* 0x00000004ff137819 */ /* 0x000fe40000011605 */
[----:B------:R-:W-:-:S04]  /*03b0*/  LOP3.LUT R0, R7, 0x2, R0, 0xf8, !PT ;  /* 0x0000000207007812 */ /* 0x000fc800078ef800 */
[----:B------:R-:W-:Y:S02]  /*03c0*/  LOP3.LUT R21, R0, 0x1, R21, 0xf8, !PT ;  /* 0x0000000100157812 */ /* 0x000fe400078ef815 */
[----:B------:R-:W-:-:S03]  /*03d0*/  SHF.R.U32.HI R0, RZ, 0x13, R5 ;  /* 0x00000013ff007819 */ /* 0x000fc60000011605 */
        /* <DEDUP_REMOVED lines=17> */
[----:B------:R-:W-:Y:S01]  /*04f0*/  LOP3.LUT R0, R7, 0x2, R0, 0xf8, !PT ;  /* 0x0000000207007812 */ /* 0x000fe200078ef800 */
[----:B------:R-:W-:-:S03]  /*0500*/  IMAD.SHL.U32 R7, R4, 0x2, RZ ;  /* 0x0000000204077824 */ /* 0x000fc600078e00ff */
[----:B------:R-:W-:-:S05]  /*0510*/  LOP3.LUT R13, R0, 0x1, R13, 0xf8, !PT ;  /* 0x00000001000d7812 */ /* 0x000fca00078ef80d */
[----:B------:R-:W-:-:S05]  /*0520*/  IMAD.SHL.U32 R0, R13, 0x4, RZ ;  /* 0x000000040d007824 */ /* 0x000fca00078e00ff */
[----:B------:R-:W-:-:S04]  /*0530*/  LOP3.LUT R7, R0, 0x2, R7, 0xf8, !PT ;  /* 0x0000000200077812 */ /* 0x000fc800078ef807 */
        /* <DEDUP_REMOVED lines=14> */
[----:B------:R-:W-:-:S04]  /*0620*/  LOP3.LUT R0, R0, 0x2, R25, 0xf8, !PT ;  /* 0x0000000200007812 */ /* 0x000fc800078ef819 */
[----:B------:R-:W-:Y:S02]  /*0630*/  LOP3.LUT R7, R0, 0x1, R7, 0xf8, !PT ;  /* 0x0000000100077812 */ /* 0x000fe400078ef807 */
[----:B------:R-:W-:-:S03]  /*0640*/  SHF.R.U64 R0, R4, 0x16, R5 ;  /* 0x0000001604007819 */ /* 0x000fc60000001205 */
[----:B------:R-:W-:-:S05]  /*0650*/  IMAD.SHL.U32 R25, R7, 0x4, RZ ;  /* 0x0000000407197824 */ /* 0x000fca00078e00ff */
[----:B------:R-:W-:-:S04]  /*0660*/  LOP3.LUT R25, R25, 0x2, R0, 0xf8, !PT ;  /* 0x0000000219197812 */ /* 0x000fc800078ef800 */
[----:B------:R-:W-:Y:S02]  /*0670*/  LOP3.LUT R8, R25, 0x1, R8, 0xf8, !PT ;  /* 0x0000000119087812 */ /* 0x000fe400078ef808 */
[----:B------:R-:W-:-:S03]  /*0680*/  SHF.R.U32.HI R25, RZ, 0x6, R5 ;  /* 0x00000006ff197819 */ /* 0x000fc60000011605 */
[----:B------:R-:W-:-:S05]  /*0690*/  IMAD.SHL.U32 R0, R8, 0x4, RZ ;  /* 0x0000000408007824 */ /* 0x000fca00078e00ff */
[----:B------:R-:W-:-:S04]  /*06a0*/  LOP3.LUT R0, R0, 0x2, R25, 0xf8, !PT ;  /* 0x0000000200007812 */ /* 0x000fc800078ef819 */
[----:B------:R-:W-:Y:S02]  /*06b0*/  LOP3.LUT R9, R0, 0x1, R9, 0xf8, !PT ;  /* 0x0000000100097812 */ /* 0x000fe400078ef809 */
[----:B------:R-:W-:-:S03]  /*06c0*/  SHF.R.U32.HI R0, RZ, 0x16, R5 ;  /* 0x00000016ff007819 */ /* 0x000fc60000011605 */
[----:B------:R-:W-:-:S05]  /*06d0*/  IMAD.SHL.U32 R25, R9, 0x4, RZ ;  /* 0x0000000409197824 */ /* 0x000fca00078e00ff */
[----:B------:R-:W-:Y:S02]  /*06e0*/  LOP3.LUT R25, R25, 0x2, R0, 0xf8, !PT ;  /* 0x0000000219197812 */ /* 0x000fe400078ef800 */
[----:B------:R-:W-:-:S04]  /*06f0*/  SHF.R.U32.HI R0, RZ, 0x1f, R5 ;  /* 0x0000001fff007819 */ /* 0x000fc80000011605 */
[----:B------:R-:W-:-:S05]  /*0700*/  LOP3.LUT R0, R0, R25, RZ, 0xfc, !PT ;  /* 0x0000001900007212 */ /* 0x000fca00078efcff */
[----:B------:R-:W-:-:S05]  /*0710*/  IMAD.SHL.U32 R25, R0, 0x4, RZ ;  /* 0x0000000400197824 */ /* 0x000fca00078e00ff */
[----:B------:R-:W-:Y:S02]  /*0720*/  LOP3.LUT R25, R25, 0x2, R24, 0xf8, !PT ;  /* 0x0000000219197812 */ /* 0x000fe400078ef818 */
[----:B------:R-:W-:-:S04]  /*0730*/  SHF.R.U64 R24, R4, 0xd, R5 ;  /* 0x0000000d04187819 */ /* 0x000fc80000001205 */
[----:B------:R-:W-:-:S05]  /*0740*/  LOP3.LUT R6, R25, 0x1, R24, 0xf8, !PT ;  /* 0x0000000119067812 */ /* 0x000fca00078ef818 */
[----:B------:R-:W-:-:S05]  /*0750*/  IMAD.SHL.U32 R25, R6, 0x4, RZ ;  /* 0x0000000406197824 */ /* 0x000fca00078e00ff */
[----:B------:R-:W-:Y:S02]  /*0760*/  LOP3.LUT R25, R25, 0x2, R20, 0xf8, !PT ;  /* 0x0000000219197812 */ /* 0x000fe400078ef814 */
[----:B------:R-:W-:-:S04]  /*0770*/  SHF.R.U64 R20, R4, 0x1d, R5 ;  /* 0x0000001d04147819 */ /* 0x000fc80000001205 */
[----:B------:R-:W-:Y:S02]  /*0780*/  LOP3.LUT R20, R25, 0x1, R20, 0xf8, !PT ;  /* 0x0000000119147812 */ /* 0x000fe400078ef814 */
[----:B------:R-:W-:-:S03]  /*0790*/  SHF.L.U64.HI R25, R23, 0x2, R26 ;  /* 0x0000000217197819 */ /* 0x000fc6000001021a */
[----:B------:R-:W-:Y:S01]  /*07a0*/  IMAD.SHL.U32 R24, R20, 0x4, RZ ;  /* 0x0000000414187824 */ /* 0x000fe200078e00ff */
[----:B------:R-:W-:Y:S02]  /*07b0*/  SHF.L.U64.HI R26, R22, 0x2, R25 ;  /* 0x00000002161a7819 */ /* 0x000fe40000010219 */
[----:B------:R-:W-:Y:S02]  /*07c0*/  SHF.R.U32.HI R22, RZ, 0x1d, R5 ;  /* 0x0000001dff167819 */ /* 0x000fe40000011605 */
[----:B------:R-:W-:Y:S02]  /*07d0*/  LOP3.LUT R24, R24, 0x2, R19, 0xf8, !PT ;  /* 0x0000000218187812 */ /* 0x000fe400078ef813 */
[--C-:B------:R-:W-:Y:S02]  /*07e0*/  SHF.R.U32.HI R19, RZ, 0xd, R5.reuse ;  /* 0x0000000dff137819 */ /* 0x100fe40000011605 */
[----:B------:R-:W-:Y:S02]  /*07f0*/  SHF.R.U64 R25, R4, 0x2, R5 ;  /* 0x0000000204197819 */ /* 0x000fe40000001205 */
[----:B------:R-:W-:-:S02]  /*0800*/  LOP3.LUT R19, R24, 0x1, R19, 0xf8, !PT ;  /* 0x0000000118137812 */ /* 0x000fc400078ef813 */
[----:B------:R-:W-:-:S03]  /*0810*/  SHF.R.U32.HI R24, RZ, 0x14, R5 ;  /* 0x00000014ff187819 */ /* 0x000fc60000011605 */
[----:B------:R-:W-:-:S05]  /*0820*/  IMAD.SHL.U32 R23, R19, 0x4, RZ ;  /* 0x0000000413177824 */ /* 0x000fca00078e00ff */
        /* <DEDUP_REMOVED lines=50> */
[----:B------:R-:W-:Y:S01]  /*0b50*/  SHF.R.U32.HI R4, RZ, 0x9, R5 ;  /* 0x00000009ff047819 */ /* 0x000fe20000011605 */
[----:B------:R-:W-:Y:S01]  /*0b60*/  IMAD.SHL.U32 R9, R0, 0x4, RZ ;  /* 0x0000000400097824 */ /* 0x000fe200078e00ff */
[----:B------:R-:W-:-:S04]  /*0b70*/  SHF.L.U64.HI R10, R10, 0x2, R13 ;  /* 0x000000020a0a7819 */ /* 0x000fc8000001020d */
[----:B------:R-:W-:Y:S02]  /*0b80*/  LOP3.LUT R9, R9, 0x2, R5, 0xf8, !PT ;  /* 0x0000000209097812 */ /* 0x000fe400078ef805 */
[----:B------:R-:W-:Y:S02]  /*0b90*/  SHF.L.U64.HI R7, R7, 0x2, R10 ;  /* 0x0000000207077819 */ /* 0x000fe4000001020a */
[----:B------:R-:W-:Y:S02]  /*0ba0*/  LOP3.LUT R4, R9, 0x1, R4, 0xf8, !PT ;  /* 0x0000000109047812 */ /* 0x000fe400078ef804 */
[----:B------:R-:W-:Y:S02]  /*0bb0*/  SHF.L.U64.HI R7, R6, 0x2, R7 ;  /* 0x0000000206077819 */ /* 0x000fe40000010207 */
[--C-:B------:R-:W-:Y:S01]  /*0bc0*/  SHF.R.U32.HI R9, RZ, 0x10, R5.reuse ;  /* 0x00000010ff097819 */ /* 0x100fe20000011605 */
[----:B------:R-:W-:Y:S01]  /*0bd0*/  IMAD.SHL.U32 R6, R4, 0x4, RZ ;  /* 0x0000000404067824 */ /* 0x000fe200078e00ff */
[----:B------:R-:W-:-:S02]  /*0be0*/  SHF.R.U32.HI R5, RZ, 0x19, R5 ;  /* 0x00000019ff057819 */ /* 0x000fc40000011605 */
[----:B------:R-:W-:Y:S01]  /*0bf0*/  SHF.L.U64.HI R7, R0, 0x2, R7 ;  /* 0x0000000200077819 */ /* 0x000fe20000010207 */
[----:B------:R-:W-:Y:S01]  /*0c00*/  IMAD.MOV.U32 R0, RZ, RZ, RZ ;  /* 0x000000ffff007224 */ /* 0x000fe200078e00ff */
[----:B------:R-:W-:Y:S02]  /*0c10*/  LOP3.LUT R6, R6, 0x2, R9, 0xf8, !PT ;  /* 0x0000000206067812 */ /* 0x000fe400078ef809 */
[----:B------:R-:W-:Y:S02]  /*0c20*/  SHF.L.U64.HI R4, R4, 0x2, R7 ;  /* 0x0000000204047819 */ /* 0x000fe40000010207 */
[----:B------:R-:W-:Y:S01]  /*0c30*/  LOP3.LUT R6, R6, 0x1, R5, 0xf8, !PT ;  /* 0x0000000106067812 */ /* 0x000fe200078ef805 */
[----:B------:R-:W-:Y:S01]  /*0c40*/  IMAD.MOV.U32 R5, RZ, RZ, RZ ;  /* 0x000000ffff057224 */ /* 0x000fe200078e00ff */
[----:B------:R-:W-:Y:S06]  /*0c50*/  BRA.U !UP0, `(.L_x_9) ;  /* 0x0000001508247547 */ /* 0x000fec000b800000 */
[----:B------:R-:W0:Y:S01]  /*0c60*/  LDCU.64 UR6, c[0x0][0x390] ;  /* 0x00007200ff0677ac */ /* 0x000e220008000a00 */
[----:B------:R-:W1:Y:S01]  /*0c70*/  LDCU.64 UR10, c[0x4][0x20] ;  /* 0x01000400ff0a77ac */ /* 0x000e620008000a00 */
[----:B------:R-:W-:Y:S01]  /*0c80*/  UMOV UR4, URZ ;  /* 0x000000ff00047c82 */ /* 0x000fe20008000000 */
[----:B0-----:R-:W-:-:S04]  /*0c90*/  UIADD3 UR5, UP0, UPT, UR6, 0x78, URZ ;  /* 0x0000007806057890 */ /* 0x001fc8000ff1e0ff */
[----:B-1----:R-:W-:-:S12]  /*0ca0*/  UIADD3.X UR6, UPT, UPT, URZ, UR7, URZ, UP0, !UPT ;  /* 0x00000007ff067290 */ /* 0x002fd800087fe4ff */
.L_x_10:
[C---:B------:R-:W-:Y:S01]  /*0cb0*/  IMAD.SHL.U32 R23, R6.reuse, 0x8, RZ ;  /* 0x0000000806177824 */ /* 0x040fe200078e00ff */
[----:B------:R-:W-:Y:S01]  /*0cc0*/  SHF.R.U64 R10, R6, 0x1d, R5 ;  /* 0x0000001d060a7819 */ /* 0x000fe20000001205 */
[----:B------:R-:W-:Y:S02]  /*0cd0*/  IMAD.U32 R8, RZ, RZ, UR5 ;  /* 0x00000005ff087e24 */ /* 0x000fe4000f8e00ff */
[----:B------:R-:W-:Y:S01]  /*0ce0*/  IMAD.U32 R9, RZ, RZ, UR6 ;  /* 0x00000006ff097e24 */ /* 0x000fe2000f8e00ff */
[----:B------:R-:W-:-:S04]  /*0cf0*/  LOP3.LUT R23, R23, 0x8, RZ, 0xc0, !PT ;  /* 0x0000000817177812 */ /* 0x000fc800078ec0ff */
[--C-:B------:R-:W-:Y:S01]  /*0d00*/  LOP3.LUT R23, R23, 0x4, R10.reuse, 0xf8, !PT ;  /* 0x0000000417177812 */ /* 0x100fe200078ef80a */
[----:B------:R-:W2:Y:S01]  /*0d10*/  LDG.E.64 R8, desc[UR8][R8.64] ;  /* 0x0000000808087981 */ /* 0x000ea2000c1e1b00 */
[----:B------:R-:W-:Y:S02]  /*0d20*/  SHF.R.U64 R24, R6, 0xb, R5 ;  /* 0x0000000b06187819 */ /* 0x000fe40000001205 */
[----:B------:R-:W-:-:S04]  /*0d30*/  LOP3.LUT R23, R23, 0x2, R10, 0xf8, !PT ;  /* 0x0000000217177812 */ /* 0x000fc800078ef80a */
[----:B------:R-:W-:Y:S02]  /*0d40*/  LOP3.LUT R23, R23, 0x1, R10, 0xf8, !PT ;  /* 0x0000000117177812 */ /* 0x000fe400078ef80a */
[C-C-:B------:R-:W-:Y:S02]  /*0d50*/  SHF.R.U64 R10, R6.reuse, 0x1b, R5.reuse ;  /* 0x0000001b060a7819 */ /* 0x140fe40000001205 */
[C---:B------:R-:W-:Y:S01]  /*0d60*/  SHF.L.U64.HI R25, R23.reuse, 0x2, RZ ;  /* 0x0000000217197819 */ /* 0x040fe200000102ff */
[----:B------:R-:W-:Y:S01]  /*0d70*/  IMAD.SHL.U32 R7, R23, 0x4, RZ ;  /* 0x0000000417077824 */ /* 0x000fe200078e00ff */
[----:B------:R-:W-:-:S04]  /*0d80*/  SHF.R.U64 R23, R6, 0x9, R5 ;  /* 0x0000000906177819 */ /* 0x000fc80000001205 */
[----:B------:R-:W-:-:S04]  /*0d90*/  LOP3.LUT R22, R7, 0x2, R10, 0xf8, !PT ;  /* 0x0000000207167812 */ /* 0x000fc800078ef80a */
[----:B------:R-:W-:-:S04]  /*0da0*/  LOP3.LUT R22, R22, 0x1, R10, 0xf8, !PT ;  /* 0x0000000116167812 */ /* 0x000fc800078ef80a */
[C---:B------:R-:W-:Y:S01]  /*0db0*/  SHF.L.U64.HI R26, R22.reuse, 0x2, R25 ;  /* 0x00000002161a7819 */ /* 0x040fe20000010219 */
        /* <DEDUP_REMOVED lines=20> */
[--C-:B------:R-:W-:Y:S02]  /*0f00*/  LOP3.LUT R18, R7, 0x2, R10.reuse, 0xf8, !PT ;  /* 0x0000000207127812 */ /* 0x100fe400078ef80a */
[----:B------:R-:W-:Y:S02]  /*0f10*/  SHF.R.U64 R7, R6, 0x11, R5 ;  /* 0x0000001106077819 */ /* 0x000fe40000001205 */
        /* <DEDUP_REMOVED lines=25> */
[--C-:B------:R-:W-:Y:S02]  /*10b0*/  LOP3.LUT R22, R24, 0x2, R23.reuse, 0xf8, !PT ;  /* 0x0000000218167812 */ /* 0x100fe400078ef817 */
[----:B------:R-:W-:Y:S02]  /*10c0*/  SHF.L.U64.HI R24, R11, 0x2, R26 ;  /* 0x000000020b187819 */ /* 0x000fe4000001021a */
[----:B------:R-:W-:Y:S02]  /*10d0*/  LOP3.LUT R11, R22, 0x1, R23, 0xf8, !PT ;  /* 0x00000001160b7812 */ /* 0x000fe400078ef817 */
[----:B------:R-:W-:Y:S02]  /*10e0*/  SHF.L.U64.HI R23, R21, 0x2, R24 ;  /* 0x0000000215177819 */ /* 0x000fe40000010218 */
[----:B------:R-:W-:Y:S01]  /*10f0*/  SHF.R.U64 R21, R6, 0x7, R5 ;  /* 0x0000000706157819 */ /* 0x000fe20000001205 */
[----:B------:R-:W-:Y:S01]  /*1100*/  IMAD.SHL.U32 R22, R11, 0x4, RZ ;  /* 0x000000040b167824 */ /* 0x000fe200078e00ff */
[----:B------:R-:W-:Y:S01]  /*1110*/  SHF.L.U64.HI R24, R20, 0x2, R23 ;  /* 0x0000000214187819 */ /* 0x000fe20000010217 */
[----:B------:R-:W-:-:S03]  /*1120*/  IMAD.SHL.U32 R23, R6, 0x2, RZ ;  /* 0x0000000206177824 */ /* 0x000fc600078e00ff */
[--C-:B------:R-:W-:Y:S02]  /*1130*/  LOP3.LUT R20, R22, 0x2, R21.reuse, 0xf8, !PT ;  /* 0x0000000216147812 */ /* 0x100fe400078ef815 */
[----:B------:R-:W-:Y:S02]  /*1140*/  SHF.L.U64.HI R22, R13, 0x2, R24 ;  /* 0x000000020d167819 */ /* 0x000fe40000010218 */
[----:B------:R-:W-:Y:S02]  /*1150*/  LOP3.LUT R13, R20, 0x1, R21, 0xf8, !PT ;  /* 0x00000001140d7812 */ /* 0x000fe400078ef815 */
[----:B------:R-:W-:-:S03]  /*1160*/  SHF.L.U64.HI R19, R19, 0x2, R22 ;  /* 0x0000000213137819 */ /* 0x000fc60000010216 */
[----:B------:R-:W-:Y:S01]  /*1170*/  IMAD.SHL.U32 R20, R13, 0x4, RZ ;  /* 0x000000040d147824 */ /* 0x000fe200078e00ff */
[----:B------:R-:W-:-:S04]  /*1180*/  SHF.L.U64.HI R22, R18, 0x2, R19 ;  /* 0x0000000212167819 */ /* 0x000fc80000010213 */
[--C-:B------:R-:W-:Y:S02]  /*1190*/  LOP3.LUT R18, R20, 0x2, R21.reuse, 0xf8, !PT ;  /* 0x0000000214127812 */ /* 0x100fe400078ef815 */
        /* <DEDUP_REMOVED lines=29> */
[----:B------:R-:W-:Y:S02]  /*1370*/  SHF.R.U64 R12, R6, 0x1f, R5 ;  /* 0x0000001f060c7819 */ /* 0x000fe40000001205 */
[C---:B------:R-:W-:Y:S01]  /*1380*/  SHF.L.U64.HI R7, R10.reuse, 0x2, R11 ;  /* 0x000000020a077819 */ /* 0x040fe2000001020b */
[----:B------:R-:W-:-:S03]  /*1390*/  IMAD.SHL.U32 R10, R10, 0x4, RZ ;  /* 0x000000040a0a7824 */ /* 0x000fc600078e00ff */
[----:B--2---:R-:W-:Y:S02]  /*13a0*/  LOP3.LUT R22, R7, R9, RZ, 0x3c, !PT ;  /* 0x0000000907167212 */ /* 0x004fe400078e3cff */
[----:B------:R-:W-:Y:S02]  /*13b0*/  LOP3.LUT R23, R10, 0x2, R23, 0xf8, !PT ;  /* 0x000000020a177812 */ /* 0x000fe400078ef817 */
[----:B------:R-:W-:Y:S02]  /*13c0*/  SHF.R.U32.HI R17, RZ, 0xe, R22 ;  /* 0x0000000eff117819 */ /* 0x000fe40000011616 */
[----:B------:R-:W-:Y:S02]  /*13d0*/  LOP3.LUT R23, R23, 0x1, R12, 0xf8, !PT ;  /* 0x0000000117177812 */ /* 0x000fe400078ef80c */
[----:B------:R-:W-:Y:S02]  /*13e0*/  SHF.R.U32.HI R12, RZ, 0x8, R22 ;  /* 0x00000008ff0c7819 */ /* 0x000fe40000011616 */
[----:B------:R-:W-:-:S02]  /*13f0*/  LOP3.LUT R23, R23, R8, RZ, 0x3c, !PT ;  /* 0x0000000817177212 */ /* 0x000fc400078e3cff */
[--C-:B------:R-:W-:Y:S02]  /*1400*/  SHF.R.U32.HI R7, RZ, 0x4, R22.reuse ;  /* 0x00000004ff077819 */ /* 0x100fe40000011616 */
[----:B------:R-:W-:Y:S02]  /*1410*/  LOP3.LUT R12, R12, 0x2, RZ, 0xc0, !PT ;  /* 0x000000020c0c7812 */ /* 0x000fe400078ec0ff */
[--C-:B------:R-:W-:Y:S02]  /*1420*/  SHF.R.U32.HI R9, RZ, 0x2, R22.reuse ;  /* 0x00000002ff097819 */ /* 0x100fe40000011616 */
[--C-:B------:R-:W-:Y:S02]  /*1430*/  SHF.R.U32.HI R10, RZ, 0xa, R22.reuse ;  /* 0x0000000aff0a7819 */ /* 0x100fe40000011616 */
[----:B------:R-:W-:Y:S02]  /*1440*/  LOP3.LUT R17, R17, 0x2, RZ, 0xc0, !PT ;  /* 0x0000000211117812 */ /* 0x000fe400078ec0ff */
[----:B------:R-:W-:-:S02]  /*1450*/  SHF.R.U32.HI R19, RZ, 0x5, R22 ;  /* 0x00000005ff137819 */ /* 0x000fc40000011616 */
[----:B------:R-:W-:Y:S02]  /*1460*/  LOP3.LUT R12, R12, 0x1, R7, 0xf8, !PT ;  /* 0x000000010c0c7812 */ /* 0x000fe400078ef807 */
[----:B------:R-:W-:Y:S02]  /*1470*/  LOP3.LUT R9, R9, 0x2, RZ, 0xc0, !PT ;  /* 0x0000000209097812 */ /* 0x000fe400078ec0ff */
[C-C-:B------:R-:W-:Y:S02]  /*1480*/  SHF.R.U64 R8, R23.reuse, 0x1e, R22.reuse ;  /* 0x0000001e17087819 */ /* 0x140fe40000001216 */
[----:B------:R-:W-:Y:S02]  /*1490*/  SHF.R.U64 R7, R23, 0x1c, R22 ;  /* 0x0000001c17077819 */ /* 0x000fe40000001216 */
[----:B------:R-:W-:Y:S02]  /*14a0*/  LOP3.LUT R17, R17, 0x1, R10, 0xf8, !PT ;  /* 0x0000000111117812 */ /* 0x000fe400078ef80a */
[----:B------:R-:W-:-:S02]  /*14b0*/  SHF.R.U32.HI R21, RZ, 0xb, R22 ;  /* 0x0000000bff157819 */ /* 0x000fc40000011616 */
[----:B------:R-:W-:Y:S02]  /*14c0*/  LOP3.LUT R19, R19, 0xf, RZ, 0xc0, !PT ;  /* 0x0000000f13137812 */ /* 0x000fe400078ec0ff */
[----:B------:R-:W-:Y:S02]  /*14d0*/  LEA R18, P3, R12, UR10, 0x4 ;  /* 0x0000000a0c127c11 */ /* 0x000fe4000f8620ff */
[----:B------:R-:W-:Y:S02]  /*14e0*/  LOP3.LUT R9, R9, 0x1, R8, 0xf8, !PT ;  /* 0x0000000109097812 */ /* 0x000fe400078ef808 */
[C-C-:B------:R-:W-:Y:S02]  /*14f0*/  SHF.R.U64 R8, R23.reuse, 0x18, R22.reuse ;  /* 0x0000001817087819 */ /* 0x140fe40000001216 */
[----:B------:R-:W-:Y:S02]  /*1500*/  SHF.R.U64 R11, R23, 0x16, R22 ;  /* 0x00000016170b7819 */ /* 0x000fe40000001216 */
[----:B------:R-:W-:-:S02]  /*1510*/  LOP3.LUT R7, R7, 0x2, RZ, 0xc0, !PT ;  /* 0x0000000207077812 */ /* 0x000fc400078ec0ff */
[----:B------:R-:W-:Y:S02]  /*1520*/  LOP3.LUT R21, R21, 0xf, RZ, 0xc0, !PT ;  /* 0x0000000f15157812 */ /* 0x000fe400078ec0ff */
[----:B------:R-:W-:Y:S02]  /*1530*/  LEA R20, P2, R17, UR10, 0x4 ;  /* 0x0000000a11147c11 */ /* 0x000fe4000f8420ff */
[----:B------:R-:W-:Y:S02]  /*1540*/  IADD3 R18, P5, PT, R18, R19, RZ ;  /* 0x0000001312127210 */ /* 0x000fe40007fbe0ff */
[----:B------:R-:W-:Y:S02]  /*1550*/  SHF.R.U64 R10, R23, 0x12, R22 ;  /* 0x00000012170a7819 */ /* 0x000fe40000001216 */
[----:B------:R-:W-:Y:S02]  /*1560*/  LOP3.LUT R11, R11, 0x2, RZ, 0xc0, !PT ;  /* 0x000000020b0b7812 */ /* 0x000fe400078ec0ff */
[----:B------:R-:W-:-:S02]  /*1570*/  LOP3.LUT R7, R7, 0x1, R8, 0xf8, !PT ;  /* 0x0000000107077812 */ /* 0x000fc400078ef808 */
[C-C-:B------:R-:W-:Y:S02]  /*1580*/  SHF.R.U64 R19, R23.reuse, 0x19, R22.reuse ;  /* 0x0000001917137819 */ /* 0x140fe40000001216 */
[C-C-:B------:R-:W-:Y:S02]  /*1590*/  SHF.R.U64 R15, R23.reuse, 0x10, R22.reuse ;  /* 0x00000010170f7819 */ /* 0x140fe40000001216 */
[C-C-:B------:R-:W-:Y:S02]  /*15a0*/  SHF.R.U64 R13, R23.reuse, 0xa, R22.reuse ;  /* 0x0000000a170d7819 */ /* 0x140fe40000001216 */
[----:B------:R-:W-:Y:S02]  /*15b0*/  IADD3 R20, P4, PT, R20, R21, RZ ;  /* 0x0000001514147210 */ /* 0x000fe40007f9e0ff */
[----:B------:R-:W-:Y:S02]  /*15c0*/  SHF.R.U64 R21, R23, 0x1f, R22 ;  /* 0x0000001f17157819 */ /* 0x000fe40000001216 */
[----:B------:R-:W-:-:S02]  /*15d0*/  LOP3.LUT R11, R11, 0x1, R10, 0xf8, !PT ;  /* 0x000000010b0b7812 */ /* 0x000fc400078ef80a */
[----:B------:R-:W-:Y:S02]  /*15e0*/  LOP3.LUT R19, R19, 0xf, RZ, 0xc0, !PT ;  /* 0x0000000f13137812 */ /* 0x000fe400078ec0ff */
[----:B------:R-:W-:Y:S02]  /*15f0*/  LEA R16, P0, R7, UR10, 0x4 ;  /* 0x0000000a07107c11 */ /* 0x000fe4000f8020ff */
[--C-:B------:R-:W-:Y:S02]  /*1600*/  SHF.R.U64 R14, R23, 0xc, R22.reuse ;  /* 0x0000000c170e7819 */ /* 0x100fe40000001216 */
[----:B------:R-:W-:Y:S02]  /*1610*/  LOP3.LUT R15, R15, 0x2, RZ, 0xc0, !PT ;  /* 0x000000020f0f7812 */ /* 0x000fe400078ec0ff */
[----:B------:R-:W-:Y:S02]  /*1620*/  SHF.R.U64 R10, R23, 0x6, R22 ;  /* 0x00000006170a7819 */ /* 0x000fe40000001216 */
[----:B------:R-:W-:-:S02]  /*1630*/  LOP3.LUT R13, R13, 0x2, RZ, 0xc0, !PT ;  /* 0x000000020d0d7812 */ /* 0x000fc400078ec0ff */
[----:B------:R-:W-:Y:S02]  /*1640*/  LOP3.LUT R21, R21, 0xf, RZ, 0xc0, !PT ;  /* 0x0000000f15157812 */ /* 0x000fe400078ec0ff */
[----:B------:R-:W-:Y:S02]  /*1650*/  LEA R8, P6, R9, UR10, 0x4 ;  /* 0x0000000a09087c11 */ /* 0x000fe4000f8c20ff */
[----:B------:R-:W-:Y:S02]  /*1660*/  LEA.HI.X R17, R17, UR11, RZ, 0x4, P2 ;  /* 0x0000000b11117c11 */ /* 0x000fe400090f24ff */
[----:B------:R-:W-:Y:S02]  /*1670*/  IADD3 R16, P2, PT, R16, R19, RZ ;  /* 0x0000001310107210 */ /* 0x000fe40007f5e0ff */
[----:B------:R-:W-:Y:S02]  /*1680*/  LOP3.LUT R15, R15, 0x1, R14, 0xf8, !PT ;  /* 0x000000010f0f7812 */ /* 0x000fe400078ef80e */
[----:B------:R-:W-:-:S02]  /*1690*/  LOP3.LUT R13, R13, 0x1, R10, 0xf8, !PT ;  /* 0x000000010d0d7812 */ /* 0x000fc400078ef80a */
[C-C-:B------:R-:W-:Y:S02]  /*16a0*/  SHF.R.U64 R19, R23.reuse, 0xd, R22.reuse ;  /* 0x0000000d17137819 */ /* 0x140fe40000001216 */
[----:B------:R-:W-:Y:S02]  /*16b0*/  SHF.R.U64 R10, R23, 0x13, R22 ;  /* 0x00000013170a7819 */ /* 0x000fe40000001216 */
[----:B------:R-:W-:Y:S01]  /*16c0*/  IADD3 R8, P1, PT, R8, R21, RZ ;  /* 0x0000001508087210 */ /* 0x000fe20007f3e0ff */
[----:B------:R-:W-:Y:S01]  /*16d0*/  IMAD.X R21, RZ, RZ, R17, P4 ;  /* 0x000000ffff157224 */ /* 0x000fe200020e0611 */
[----:B------:R-:W-:Y:S02]  /*16e0*/  LEA.HI.X R24, R12, UR11, RZ, 0x4, P3 ;  /* 0x0000000b0c187c11 */ /* 0x000fe400098f24ff */
[----:B------:R-:W-:Y:S02]  /*16f0*/  LOP3.LUT R12, R19, 0xf, RZ, 0xc0, !PT ;  /* 0x0000000f130c7812 */ /* 0x000fe400078ec0ff */
[----:B------:R-:W-:Y:S01]  /*1700*/  LEA R17, P4, R15, UR10, 0x4 ;  /* 0x0000000a0f117c11 */ /* 0x000fe2000f8820ff */
[----:B------:R-:W-:Y:S01]  /*1710*/  IMAD.X R19, RZ, RZ, R24, P5 ;  /* 0x000000ffff137224 */ /* 0x000fe200028e0618 */
[----:B------:R-:W-:-:S02]  /*1720*/  LEA.HI.X R7, R7, UR11, RZ, 0x4, P0 ;  /* 0x0000000b07077c11 */ /* 0x000fc400080f24ff */
[----:B------:R-:W-:Y:S02]  /*1730*/  LOP3.LUT R10, R10, 0xf, RZ, 0xc0, !PT ;  /* 0x0000000f0a0a7812 */ /* 0x000fe400078ec0ff */
[----:B------:R-:W-:Y:S01]  /*1740*/  LEA R27, P3, R11, UR10, 0x4 ;  /* 0x0000000a0b1b7c11 */ /* 0x000fe2000f8620ff */
[----:B------:R-:W2:Y:S01]  /*1750*/  LDG.E.U8.CONSTANT R18, desc[UR8][R18.64+0x40] ;  /* 0x0000400812127981 */ /* 0x000ea2000c1e9100 */
[----:B------:R-:W-:Y:S02]  /*1760*/  LEA.HI.X R9, R9, UR11, RZ, 0x4, P6 ;  /* 0x0000000b09097c11 */ /* 0x000fe4000b0f24ff */
[----:B------:R-:W-:Y:S01]  /*1770*/  IADD3 R12, P0, PT, R17, R12, RZ ;  /* 0x0000000c110c7210 */ /* 0x000fe20007f1e0ff */
[----:B------:R-:W-:Y:S01]  /*1780*/  IMAD.X R17, RZ, RZ, R7, P2 ;  /* 0x000000ffff117224 */ /* 0x000fe200010e0607 */
[----:B------:R-:W-:Y:S01]  /*1790*/  IADD3 R10, P6, PT, R27, R10, RZ ;  /* 0x0000000a1b0a7210 */ /* 0x000fe20007fde0ff */
[----:B------:R-:W3:Y:S01]  /*17a0*/  LDG.E.U8.CONSTANT R7, desc[UR8][R20.64] ;  /* 0x0000000814077981 */ /* 0x000ee2000c1e9100 */
[----:B------:R-:W-:-:S02]  /*17b0*/  LEA.HI.X R11, R11, UR11, RZ, 0x4, P3 ;  /* 0x0000000b0b0b7c11 */ /* 0x000fc400098f24ff */
[----:B------:R-:W-:Y:S01]  /*17c0*/  SHF.R.U64 R14, R23, 0x7, R22 ;  /* 0x00000007170e7819 */ /* 0x000fe20000001216 */
[----:B------:R-:W-:Y:S01]  /*17d0*/  IMAD.X R9, RZ, RZ, R9, P1 ;  /* 0x000000ffff097224 */ /* 0x000fe200008e0609 */
[----:B------:R-:W-:Y:S01]  /*17e0*/  LEA R25, P5, R13, UR10, 0x4 ;  /* 0x0000000a0d197c11 */ /* 0x000fe2000f8a20ff */
[----:B------:R-:W-:Y:S01]  /*17f0*/  IMAD.X R11, RZ, RZ, R11, P6 ;  /* 0x000000ffff0b7224 */ /* 0x000fe200030e060b */
[----:B------:R-:W-:Y:S01]  /*1800*/  LOP3.LUT R14, R14, 0xf, RZ, 0xc0, !PT ;  /* 0x0000000f0e0e7812 */ /* 0x000fe200078ec0ff */
[----:B------:R-:W4:Y:S01]  /*1810*/  LDG.E.U8.CONSTANT R16, desc[UR8][R16.64+0xc0] ;  /* 0x0000c00810107981 */ /* 0x000f22000c1e9100 */
[----:B------:R-:W-:Y:S02]  /*1820*/  LEA.HI.X R24, R15, UR11, RZ, 0x4, P4 ;  /* 0x0000000b0f187c11 */ /* 0x000fe4000a0f24ff */
[----:B------:R-:W-:Y:S01]  /*1830*/  IADD3 R14, P2, PT, R25, R14, RZ ;  /* 0x0000000e190e7210 */ /* 0x000fe20007f5e0ff */
[----:B------:R-:W5:Y:S01]  /*1840*/  LDG.E.U8.CONSTANT R27, desc[UR8][R10.64+0x100] ;  /* 0x000100080a1b7981 */ /* 0x000f62000c1e9100 */
[----:B------:R-:W-:Y:S01]  /*1850*/  LEA.HI.X R15, R13, UR11, RZ, 0x4, P5 ;  /* 0x0000000b0d0f7c11 */ /* 0x000fe2000a8f24ff */
[----:B------:R-:W-:-:S02]  /*1860*/  IMAD.X R13, RZ, RZ, R24, P0 ;  /* 0x000000ffff0d7224 */ /* 0x000fc400000e0618 */
[----:B------:R0:W5:Y:S02]  /*1870*/  LDG.E.U8.CONSTANT R25, desc[UR8][R8.64+0x80] ;  /* 0x0000800808197981 */ /* 0x000164000c1e9100 */
[----:B------:R-:W-:Y:S01]  /*1880*/  IMAD.X R15, RZ, RZ, R15, P2 ;  /* 0x000000ffff0f7224 */ /* 0x000fe200010e060f */
[C-C-:B------:R-:W-:Y:S01]  /*1890*/  SHF.R.U64 R24, R23.reuse, 0x4, R22.reuse ;  /* 0x0000000417187819 */ /* 0x140fe20000001216 */
[----:B------:R3:W5:Y:S03]  /*18a0*/  LDG.E.U8.CONSTANT R20, desc[UR8][R12.64+0x140] ;  /* 0x000140080c147981 */ /* 0x000766000c1e9100 */
[----:B------:R-:W-:Y:S01]  /*18b0*/  LOP3.LUT R24, R24, 0x2, RZ, 0xc0, !PT ;  /* 0x0000000218187812 */ /* 0x000fe200078ec0ff */
[----:B------:R1:W5:Y:S01]  /*18c0*/  LDG.E.U8.CONSTANT R15, desc[UR8][R14.64+0x180] ;  /* 0x000180080e0f7981 */ /* 0x000362000c1e9100 */
[----:B------:R-:W-:Y:S02]  /*18d0*/  SHF.R.U64 R22, R23, 0x1, R22 ;  /* 0x0000000117167819 */ /* 0x000fe40000001216 */
[----:B0-----:R-:W-:-:S02]  /*18e0*/  LOP3.LUT R8, R24, 0x1, R23, 0xf8, !PT ;  /* 0x0000000118087812 */ /* 0x001fc400078ef817 */
        /* <DEDUP_REMOVED lines=12> */
[----:B----4-:R-:W-:Y:S01]  /*19b0*/  IMAD.WIDE.U32 R8, R16, 0x10, RZ ;  /* 0x0000001010087825 */ /* 0x010fe200078e00ff */
[----:B-1----:R-:W-:Y:S02]  /*19c0*/  LOP3.LUT R14, R12, R10, RZ, 0xfc, !PT ;  /* 0x0000000a0c0e7212 */ /* 0x002fe400078efcff */
[----:B-----5:R-:W-:Y:S02]  /*19d0*/  LOP3.LUT R8, R8, R27, RZ, 0xfc, !PT ;  /* 0x0000001b08087212 */ /* 0x020fe400078efcff */
[----:B------:R-:W-:Y:S02]  /*19e0*/  LOP3.LUT R25, R25, R12, R10, 0xfe, !PT ;  /* 0x0000000c19197212 */ /* 0x000fe400078efe0a */
[----:B------:R-:W-:Y:S01]  /*19f0*/  LOP3.LUT R12, R13, R11, RZ, 0xfc, !PT ;  /* 0x0000000b0d0c7212 */ /* 0x000fe200078efcff */
[----:B------:R-:W-:Y:S01]  /*1a00*/  IMAD.SHL.U32 R13, R8, 0x100, RZ ;  /* 0x00000100080d7824 */ /* 0x000fe200078e00ff */
[----:B------:R-:W-:Y:S01]  /*1a10*/  SHF.R.U32.HI R18, RZ, 0x4, R18 ;  /* 0x00000004ff127819 */ /* 0x000fe20000011612 */
[C---:B------:R-:W-:Y:S01]  /*1a20*/  IMAD.U32 R24, R25.reuse, 0x10000, RZ ;  /* 0x0001000019187824 */ /* 0x040fe200078e00ff */
[----:B------:R-:W-:Y:S01]  /*1a30*/  SHF.L.U64.HI R26, R25, 0x10, R12 ;  /* 0x00000010191a7819 */ /* 0x000fe2000001020c */
[----:B------:R-:W-:Y:S01]  /*1a40*/  IMAD.WIDE.U32 R10, R20, 0x10, RZ ;  /* 0x00000010140a7825 */ /* 0x000fe200078e00ff */
[----:B------:R-:W-:-:S02]  /*1a50*/  SHF.L.U64.HI R21, R8, 0x8, R9 ;  /* 0x0000000808157819 */ /* 0x000fc40000010209 */
[----:B------:R-:W-:Y:S02]  /*1a60*/  LOP3.LUT R19, R18, 0xffff, R7, 0xc8, !PT ;  /* 0x0000ffff12137812 */ /* 0x000fe400078ec807 */
[----:B------:R-:W-:Y:S02]  /*1a70*/  LOP3.LUT R18, R24, R13, RZ, 0xfc, !PT ;  /* 0x0000000d18127212 */ /* 0x000fe400078efcff */
[----:B------:R-:W-:Y:S02]  /*1a80*/  LOP3.LUT R7, R26, R21, RZ, 0xfc, !PT ;  /* 0x000000151a077212 */ /* 0x000fe400078efcff */
[----:B------:R-:W-:Y:S02]  /*1a90*/  SHF.R.U64 R20, R8, 0x2, R9 ;  /* 0x0000000208147819 */ /* 0x000fe40000001209 */
[----:B------:R-:W-:Y:S02]  /*1aa0*/  LOP3.LUT R15, R10, R15, RZ, 0xfc, !PT ;  /* 0x0000000f0a0f7212 */ /* 0x000fe400078efcff */
[----:B------:R-:W-:-:S02]  /*1ab0*/  SHF.R.U64 R27, R27, 0x4, RZ ;  /* 0x000000041b1b7819 */ /* 0x000fc400000012ff */
[----:B------:R-:W-:Y:S02]  /*1ac0*/  SHF.R.U64 R13, R25, 0x4, R12 ;  /* 0x00000004190d7819 */ /* 0x000fe4000000120c */
[----:B------:R-:W-:Y:S02]  /*1ad0*/  LOP3.LUT R10, R20, 0x4, RZ, 0xc0, !PT ;  /* 0x00000004140a7812 */ /* 0x000fe400078ec0ff */
[----:B------:R-:W-:Y:S02]  /*1ae0*/  LOP3.LUT R24, R11, R7, RZ, 0xfc, !PT ;  /* 0x000000070b187212 */ /* 0x000fe400078efcff */
[----:B------:R-:W-:Y:S02]  /*1af0*/  LOP3.LUT R21, R15, R18, RZ, 0xfc, !PT ;  /* 0x000000120f157212 */ /* 0x000fe400078efcff */
[----:B0-----:R-:W-:Y:S02]  /*1b00*/  LOP3.LUT R22, R27, 0x2, R16, 0xc8, !PT ;  /* 0x000000021b167812 */ /* 0x001fe400078ec810 */
        /* <DEDUP_REMOVED lines=8> */
[----:B------:R-:W-:Y:S02]  /*1b90*/  LOP3.LUT R20, R23, 0x1, R20, 0xf8, !PT ;  /* 0x0000000117147812 */ /* 0x000fe400078ef814 */
[C---:B------:R-:W-:Y:S01]  /*1ba0*/  SHF.R.U64 R23, R21.reuse, 0xa, R24 ;  /* 0x0000000a15177819 */ /* 0x040fe20000001218 */
[----:B------:R-:W-:Y:S01]  /*1bb0*/  IMAD.SHL.U32 R24, R21, 0x10, RZ ;  /* 0x0000001015187824 */ /* 0x000fe200078e00ff */
[----:B------:R-:W-:-:S04]  /*1bc0*/  SHF.L.U64.HI R27, R26, 0x2, RZ ;  /* 0x000000021a1b7819 */ /* 0x000fc800000102ff */
        /* <DEDUP_REMOVED lines=11> */
[----:B------:R-:W-:Y:S02]  /*1c80*/  SHF.R.U64 R15, R14, 0xb, R12 ;  /* 0x0000000b0e0f7819 */ /* 0x000fe4000000120c */
[----:B------:R-:W-:Y:S02]  /*1c90*/  SHF.L.U64.HI R24, R27, 0x2, R24 ;  /* 0x000000021b187819 */ /* 0x000fe40000010218 */
[----:B------:R-:W-:Y:S02]  /*1ca0*/  LOP3.LUT R15, R26, 0x1, R15, 0xf8, !PT ;  /* 0x000000011a0f7812 */ /* 0x000fe400078ef80f */
[----:B------:R-:W-:-:S02]  /*1cb0*/  LOP3.LUT R11, R20, 0x1, RZ, 0xc0, !PT ;  /* 0x00000001140b7812 */ /* 0x000fc400078ec0ff */
[C---:B------:R-:W-:Y:S01]  /*1cc0*/  SHF.L.U64.HI R27, R15.reuse, 0x2, R24 ;  /* 0x000000020f1b7819 */ /* 0x040fe20000010218 */
[----:B------:R-:W-:-:S05]  /*1cd0*/  IMAD.SHL.U32 R15, R15, 0x4, RZ ;  /* 0x000000040f0f7824 */ /* 0x000fca00078e00ff */
        /* <DEDUP_REMOVED lines=8> */
[----:B------:R-:W-:Y:S02]  /*1d60*/  LOP3.LUT R22, R27, 0x4, R16, 0xf8, !PT ;  /* 0x000000041b167812 */ /* 0x000fe400078ef810 */
[----:B------:R-:W-:Y:S02]  /*1d70*/  SHF.R.U64 R27, R18, 0x12, R7 ;  /* 0x00000012121b7819 */ /* 0x000fe40000001207 */
[----:B------:R-:W-:Y:S02]  /*1d80*/  LOP3.LUT R22, R22, 0x2, R17, 0xf8, !PT ;  /* 0x0000000216167812 */ /* 0x000fe400078ef811 */
[----:B------:R-:W-:Y:S02]  /*1d90*/  SHF.L.U64.HI R24, R24, 0x3, R11 ;  /* 0x0000000318187819 */ /* 0x000fe4000001020b */
[----:B------:R-:W-:Y:S02]  /*1da0*/  LOP3.LUT R27, R22, 0x1, R27, 0xf8, !PT ;  /* 0x00000001161b7812 */ /* 0x000fe400078ef81b */
[----:B------:R-:W-:-:S02]  /*1db0*/  SHF.R.U64 R22, R14, 0x9, R12 ;  /* 0x000000090e167819 */ /* 0x000fc4000000120c */
[C---:B------:R-:W-:Y:S01]  /*1dc0*/  SHF.L.U64.HI R11, R27.reuse, 0x2, R24 ;  /* 0x000000021b0b7819 */ /* 0x040fe20000010218 */
[----:B------:R-:W-:-:S05]  /*1dd0*/  IMAD.SHL.U32 R27, R27, 0x4, RZ ;  /* 0x000000041b1b7824 */ /* 0x000fca00078e00ff */
[----:B------:R-:W-:-:S04]  /*1de0*/  LOP3.LUT R22, R27, 0x2, R22, 0xf8, !PT ;  /* 0x000000021b167812 */ /* 0x000fc800078ef816 */
[----:B------:R-:W-:-:S05]  /*1df0*/  LOP3.LUT R22, R22, 0x1, R13, 0xf8, !PT ;  /* 0x0000000116167812 */ /* 0x000fca00078ef80d */
[----:B------:R-:W-:Y:S01]  /*1e00*/  IMAD.SHL.U32 R24, R22, 0x4, RZ ;  /* 0x0000000416187824 */ /* 0x000fe200078e00ff */
[----:B------:R-:W-:-:S04]  /*1e10*/  SHF.R.U64 R13, R8, 0x6, R9 ;  /* 0x00000006080d7819 */ /* 0x000fc80000001209 */
[----:B------:R-:W-:-:S04]  /*1e20*/  LOP3.LUT R24, R24, 0x2, R23, 0xf8, !PT ;  /* 0x0000000218187812 */ /* 0x000fc800078ef817 */
        /* <DEDUP_REMOVED lines=21> */
[----:B------:R-:W-:Y:S02]  /*1f80*/  SHF.R.U64 R11, R18, 0x11, R7 ;  /* 0x00000011120b7819 */ /* 0x000fe40000001207 */
[----:B------:R-:W-:Y:S02]  /*1f90*/  SHF.L.U64.HI R22, R15, 0x2, R22 ;  /* 0x000000020f167819 */ /* 0x000fe40000010216 */
        /* <DEDUP_REMOVED lines=13> */
[----:B------:R-:W-:-:S02]  /*2070*/  LOP3.LUT R5, R11, R0, RZ, 0x3c, !PT ;  /* 0x000000000b057212 */ /* 0x000fc400078e3cff */
[----:B------:R-:W-:Y:S01]  /*2080*/  LOP3.LUT R6, R9, R4, RZ, 0x3c, !PT ;  /* 0x0000000409067212 */ /* 0x000fe200078e3cff */
[----:B------:R-:W-:Y:S02]  /*2090*/  IMAD.MOV.U32 R0, RZ, RZ, R8 ;  /* 0x000000ffff007224 */ /* 0x000fe400078e0008 */
[----:B------:R-:W-:Y:S01]  /*20a0*/  IMAD.MOV.U32 R4, RZ, RZ, R7 ;  /* 0x000000ffff047224 */ /* 0x000fe200078e0007 */
[----:B------:R-:W-:Y:S06]  /*20b0*/  BRA.U UP0, `(.L_x_10) ;  /* 0xffffffe900fc7547 */ /* 0x000fec000b83ffff */
[----:B------:R-:W-:Y:S02]  /*20c0*/  IMAD.MOV.U32 R0, RZ, RZ, R7 ;  /* 0x000000ffff007224 */ /* 0x000fe400078e0007 */
[----:B------:R-:W-:Y:S01]  /*20d0*/  IMAD.MOV.U32 R5, RZ, RZ, R8 ;  /* 0x000000ffff057224 */ /* 0x000fe200078e0008 */
[----:B------:R-:W-:Y:S06]  /*20e0*/  BRA `(.L_x_11) ;  /* 0x0000001400147947 */ /* 0x000fec0003800000 */
.L_x_9:
[----:B------:R-:W0:Y:S01]  /*20f0*/  LDCU.64 UR10, c[0x4][0x20] ;  /* 0x01000400ff0a77ac */ /* 0x000e220008000a00 */
[----:B------:R-:W-:-:S05]  /*2100*/  UMOV UR4, URZ ;  /* 0x000000ff00047c82 */ /* 0x000fca0008000000 */
.L_x_12:
[C---:B------:R-:W-:Y:S01]  /*2110*/  IMAD.SHL.U32 R7, R6.reuse, 0x8, RZ ;  /* 0x0000000806077824 */ /* 0x040fe200078e00ff */
[----:B------:R-:W-:Y:S01]  /*2120*/  SHF.R.U64 R10, R6, 0x1d, R5 ;  /* 0x0000001d060a7819 */ /* 0x000fe20000001205 */
[----:B------:R-:W-:Y:S02]  /*2130*/  IMAD.U32 R8, RZ, RZ, UR6 ;  /* 0x00000006ff087e24 */ /* 0x000fe4000f8e00ff */
[----:B------:R-:W-:Y:S01]  /*2140*/  IMAD.U32 R9, RZ, RZ, UR7 ;  /* 0x00000007ff097e24 */ /* 0x000fe2000f8e00ff */
[----:B------:R-:W-:-:S04]  /*2150*/  LOP3.LUT R7, R7, 0x8, RZ, 0xc0, !PT ;  /* 0x0000000807077812 */ /* 0x000fc800078ec0ff */
[--C-:B------:R-:W-:Y:S01]  /*2160*/  LOP3.LUT R7, R7, 0x4, R10.reuse, 0xf8, !PT ;  /* 0x0000000407077812 */ /* 0x100fe200078ef80a */
[----:B------:R-:W2:Y:S01]  /*2170*/  LDG.E.64 R8, desc[UR8][R8.64] ;  /* 0x0000000808087981 */ /* 0x000ea2000c1e1b00 */
[C-C-:B------:R-:W-:Y:S02]  /*2180*/  SHF.R.U64 R20, R6.reuse, 0x1b, R5.reuse ;  /* 0x0000001b06147819 */ /* 0x140fe40000001205 */
[--C-:B------:R-:W-:Y:S02]  /*2190*/  LOP3.LUT R7, R7, 0x2, R10.reuse, 0xf8, !PT ;  /* 0x0000000207077812 */ /* 0x100fe400078ef80a */
[C-C-:B------:R-:W-:Y:S02]  /*21a0*/  SHF.R.U64 R22, R6.reuse, 0x19, R5.reuse ;  /* 0x0000001906167819 */ /* 0x140fe40000001205 */
[----:B------:R-:W-:Y:S02]  /*21b0*/  LOP3.LUT R15, R7, 0x1, R10, 0xf8, !PT ;  /* 0x00000001070f7812 */ /* 0x000fe400078ef80a */
[----:B------:R-:W-:-:S02]  /*21c0*/  SHF.R.U64 R10, R6, 0x17, R5 ;  /* 0x00000017060a7819 */ /* 0x000fc40000001205 */
[C-C-:B------:R-:W-:Y:S01]  /*21d0*/  SHF.R.U64 R18, R6.reuse, 0x13, R5.reuse ;  /* 0x0000001306127819 */ /* 0x140fe20000001205 */
[----:B------:R-:W-:Y:S01]  /*21e0*/  IMAD.SHL.U32 R7, R15, 0x4, RZ ;  /* 0x000000040f077824 */ /* 0x000fe200078e00ff */
[C-C-:B------:R-:W-:Y:S02]  /*21f0*/  SHF.R.U64 R14, R6.reuse, 0x11, R5.reuse ;  /* 0x00000011060e7819 */ /* 0x140fe40000001205 */
[C-C-:B------:R-:W-:Y:S02]  /*2200*/  SHF.R.U64 R12, R6.reuse, 0xd, R5.reuse ;  /* 0x0000000d060c7819 */ /* 0x140fe40000001205 */
[--C-:B------:R-:W-:Y:S02]  /*2210*/  LOP3.LUT R7, R7, 0x2, R20.reuse, 0xf8, !PT ;  /* 0x0000000207077812 */ /* 0x100fe400078ef814 */
[----:B------:R-:W-:Y:S02]  /*2220*/  SHF.R.U64 R24, R6, 0xb, R5 ;  /* 0x0000000b06187819 */ /* 0x000fe40000001205 */
[----:B------:R-:W-:-:S02]  /*2230*/  LOP3.LUT R16, R7, 0x1, R20, 0xf8, !PT ;  /* 0x0000000107107812 */ /* 0x000fc400078ef814 */
[----:B------:R-:W-:Y:S02]  /*2240*/  SHF.L.U64.HI R15, R15, 0x2, RZ ;  /* 0x000000020f0f7819 */ /* 0x000fe400000102ff */
[----:B------:R-:W-:Y:S01]  /*2250*/  SHF.R.U64 R27, R6, 0x9, R5 ;  /* 0x00000009061b7819 */ /* 0x000fe20000001205 */
[C---:B------:R-:W-:Y:S01]  /*2260*/  IMAD.SHL.U32 R7, R16.reuse, 0x4, RZ ;  /* 0x0000000410077824 */ /* 0x040fe200078e00ff */
[----:B------:R-:W-:-:S04]  /*2270*/  SHF.L.U64.HI R15, R16, 0x2, R15 ;  /* 0x00000002100f7819 */ /* 0x000fc8000001020f */
[----:B------:R-:W-:-:S04]  /*2280*/  LOP3.LUT R7, R7, 0x2, R20, 0xf8, !PT ;  /* 0x0000000207077812 */ /* 0x000fc800078ef814 */
[----:B------:R-:W-:-:S04]  /*2290*/  LOP3.LUT R20, R7, 0x1, R20, 0xf8, !PT ;  /* 0x0000000107147812 */ /* 0x000fc800078ef814 */
[C---:B------:R-:W-:Y:S01]  /*22a0*/  SHF.L.U64.HI R25, R20.reuse, 0x2, R15 ;  /* 0x0000000214197819 */ /* 0x040fe2000001020f */
[----:B------:R-:W-:Y:S01]  /*22b0*/  IMAD.SHL.U32 R7, R20, 0x4, RZ ;  /* 0x0000000414077824 */ /* 0x000fe200078e00ff */
[----:B------:R-:W-:-:S04]  /*22c0*/  SHF.R.U64 R20, R6, 0x7, R5 ;  /* 0x0000000706147819 */ /* 0x000fc80000001205 */
[----:B------:R-:W-:-:S04]  /*22d0*/  LOP3.LUT R7, R7, 0x2, R22, 0xf8, !PT ;  /* 0x0000000207077812 */ /* 0x000fc800078ef816 */
[----:B------:R-:W-:-:S05]  /*22e0*/  LOP3.LUT R22, R7, 0x1, R22, 0xf8, !PT ;  /* 0x0000000107167812 */ /* 0x000fca00078ef816 */
[C---:B------:R-:W-:Y:S01]  /*22f0*/  IMAD.SHL.U32 R7, R22.reuse, 0x4, RZ ;  /* 0x0000000416077824 */ /* 0x040fe200078e00ff */
[----:B------:R-:W-:-:S04]  /*2300*/  SHF.L.U64.HI R22, R22, 0x2, R25 ;  /* 0x0000000216167819 */ /* 0x000fc80000010219 */
[----:B------:R-:W-:-:S04]  /*2310*/  LOP3.LUT R7, R7, 0x2, R10, 0xf8, !PT ;  /* 0x0000000207077812 */ /* 0x000fc800078ef80a */
[----:B------:R-:W-:-:S04]  /*2320*/  LOP3.LUT R21, R7, 0x1, R10, 0xf8, !PT ;  /* 0x0000000107157812 */ /* 0x000fc800078ef80a */
[C---:B------:R-:W-:Y:S01]  /*2330*/  SHF.L.U64.HI R22, R21.reuse, 0x2, R22 ;  /* 0x0000000215167819 */ /* 0x040fe20000010216 */
[----:B------:R-:W-:-:S05]  /*2340*/  IMAD.SHL.U32 R7, R21, 0x4, RZ ;  /* 0x0000000415077824 */ /* 0x000fca00078e00ff */
[----:B------:R-:W-:-:S04]  /*2350*/  LOP3.LUT R7, R7, 0x2, R10, 0xf8, !PT ;  /* 0x0000000207077812 */ /* 0x000fc800078ef80a */
[----:B------:R-:W-:Y:S02]  /*2360*/  LOP3.LUT R23, R7, 0x1, R10, 0xf8, !PT ;  /* 0x0000000107177812 */ /* 0x000fe400078ef80a */
[----:B------:R-:W-:Y:S02]  /*2370*/  SHF.R.U64 R10, R6, 0x15, R5 ;  /* 0x00000015060a7819 */ /* 0x000fe40000001205 */
        /* <DEDUP_REMOVED lines=8> */
[----:B------:R-:W-:-:S05]  /*2400*/  LOP3.LUT R17, R7, 0x1, R18, 0xf8, !PT ;  /* 0x0000000107117812 */ /* 0x000fca00078ef812 */
        /* <DEDUP_REMOVED lines=35> */
[----:B------:R-:W-:Y:S02]  /*2640*/  SHF.L.U64.HI R15, R15, 0x2, R10 ;  /* 0x000000020f0f7819 */ /* 0x000fe4000001020a */
[----:B------:R-:W-:Y:S02]  /*2650*/  SHF.R.U64 R10, R6, 0x1, R5 ;  /* 0x00000001060a7819 */ /* 0x000fe40000001205 */
[----:B------:R-:W-:-:S04]  /*2660*/  LOP3.LUT R25, R25, 0x2, R20, 0xf8, !PT ;  /* 0x0000000219197812 */ /* 0x000fc800078ef814 */
[----:B------:R-:W-:-:S04]  /*2670*/  LOP3.LUT R16, R25, 0x1, R20, 0xf8, !PT ;  /* 0x0000000119107812 */ /* 0x000fc800078ef814 */
[C---:B------:R-:W-:Y:S01]  /*2680*/  SHF.L.U64.HI R15, R16.reuse, 0x2, R15 ;  /* 0x00000002100f7819 */ /* 0x040fe2000001020f */
[----:B------:R-:W-:-:S05]  /*2690*/  IMAD.SHL.U32 R19, R16, 0x4, RZ ;  /* 0x0000000410137824 */ /* 0x000fca00078e00ff */
        /* <DEDUP_REMOVED lines=9> */
[----:B------:R-:W-:Y:S01]  /*2730*/  LOP3.LUT R14, R11, 0x1, R12, 0xf8, !PT ;  /* 0x000000010b0e7812 */ /* 0x000fe200078ef80c */
[----:B------:R-:W-:-:S03]  /*2740*/  IMAD.SHL.U32 R11, R6, 0x2, RZ ;  /* 0x00000002060b7824 */ /* 0x000fc600078e00ff */
[C---:B------:R-:W-:Y:S01]  /*2750*/  SHF.L.U64.HI R15, R14.reuse, 0x2, R15 ;  /* 0x000000020e0f7819 */ /* 0x040fe2000001020f */
[----:B------:R-:W-:-:S05]  /*2760*/  IMAD.SHL.U32 R7, R14, 0x4, RZ ;  /* 0x000000040e077824 */ /* 0x000fca00078e00ff */
        /* <DEDUP_REMOVED lines=8> */
[----:B------:R-:W-:-:S03]  /*27f0*/  IMAD.SHL.U32 R10, R10, 0x4, RZ ;  /* 0x000000040a0a7824 */ /* 0x000fc600078e00ff */
[----:B--2---:R-:W-:Y:S02]  /*2800*/  LOP3.LUT R22, R15, R9, RZ, 0x3c, !PT ;  /* 0x000000090f167212 */ /* 0x004fe400078e3cff */
[----:B------:R-:W-:Y:S02]  /*2810*/  LOP3.LUT R10, R10, 0x2, R11, 0xf8, !PT ;  /* 0x000000020a0a7812 */ /* 0x000fe400078ef80b */
[--C-:B------:R-:W-:Y:S02]  /*2820*/  SHF.R.U32.HI R12, RZ, 0x8, R22.reuse ;  /* 0x00000008ff0c7819 */ /* 0x100fe40000011616 */
        /* <DEDUP_REMOVED lines=16> */
[----:B0-----:R-:W-:Y:S02]  /*2930*/  LEA R18, P3, R12, UR10, 0x4 ;  /* 0x0000000a0c127c11 */ /* 0x001fe4000f8620ff */
        /* <DEDUP_REMOVED lines=190> */
[----:B------:R-:W-:Y:S02]  /*3520*/  IMAD.MOV.U32 R0, RZ, RZ, R8 ;  /* 0x000000ffff007224 */ /* 0x000fe400078e0008 */
[----:B------:R-:W-:-:S07]  /*3530*/  IMAD.MOV.U32 R5, RZ, RZ, R10 ;  /* 0x000000ffff057224 */ /* 0x000fce00078e000a */
.L_x_11:
[--C-:B------:R-:W-:Y:S02]  /*3540*/  SHF.R.U64 R11, R0, 0x15, R5.reuse ;  /* 0x00000015000b7819 */ /* 0x100fe40000001205 */
[----:B------:R-:W-:Y:S02]  /*3550*/  LOP3.LUT R6, R6, R5, RZ, 0xfc, !PT ;  /* 0x0000000506067212 */ /* 0x000fe400078efcff */
[----:B------:R-:W-:Y:S02]  /*3560*/  LOP3.LUT R8, R11, 0x8, RZ, 0xc0, !PT ;  /* 0x000000080b087812 */ /* 0x000fe400078ec0ff */
[----:B------:R-:W-:Y:S02]  /*3570*/  SHF.R.U32.HI R15, RZ, 0x16, R6 ;  /* 0x00000016ff0f7819 */ /* 0x000fe40000011606 */
[----:B------:R-:W-:Y:S02]  /*3580*/  SHF.R.U64 R4, R0, 0xf, R5 ;  /* 0x0000000f00047819 */ /* 0x000fe40000001205 */
[----:B------:R-:W-:-:S02]  /*3590*/  LOP3.LUT R7, R8, 0x4, R15, 0xf8, !PT ;  /* 0x0000000408077812 */ /* 0x000fc400078ef80f */
[----:B------:R-:W-:Y:S02]  /*35a0*/  SHF.R.U32.HI R9, RZ, 0x10, R6 ;  /* 0x00000010ff097819 */ /* 0x000fe40000011606 */
[----:B------:R-:W-:Y:S02]  /*35b0*/  LOP3.LUT R4, R7, 0x2, R4, 0xf8, !PT ;  /* 0x0000000207047812 */ /* 0x000fe400078ef804 */
[----:B------:R-:W-:Y:S02]  /*35c0*/  SHF.R.U64 R7, R0, 0x7, R5 ;  /* 0x0000000700077819 */ /* 0x000fe40000001205 */
[----:B------:R-:W-:Y:S02]  /*35d0*/  LOP3.LUT R9, R4, 0x1, R9, 0xf8, !PT ;  /* 0x0000000104097812 */ /* 0x000fe400078ef809 */
[--C-:B------:R-:W-:Y:S02]  /*35e0*/  SHF.R.U32.HI R10, RZ, 0x8, R6.reuse ;  /* 0x00000008ff0a7819 */ /* 0x100fe40000011606 */
[----:B------:R-:W-:Y:S01]  /*35f0*/  SHF.R.U64 R13, R0, 0x18, R5 ;  /* 0x00000018000d7819 */ /* 0x000fe20000001205 */
[----:B------:R-:W-:Y:S01]  /*3600*/  IMAD.SHL.U32 R4, R9, 0x4, RZ ;  /* 0x0000000409047824 */ /* 0x000fe200078e00ff */
[----:B------:R-:W-:-:S02]  /*3610*/  SHF.R.U32.HI R23, RZ, 0x11, R6 ;  /* 0x00000011ff177819 */ /* 0x000fc40000011606 */
[--C-:B------:R-:W-:Y:S02]  /*3620*/  SHF.R.U32.HI R22, RZ, 0x9, R6.reuse ;  /* 0x00000009ff167819 */ /* 0x100fe40000011606 */
[----:B------:R-:W-:Y:S02]  /*3630*/  LOP3.LUT R7, R4, 0x2, R7, 0xf8, !PT ;  /* 0x0000000204077812 */ /* 0x000fe400078ef807 */
[----:B------:R-:W-:Y:S02]  /*3640*/  SHF.R.U32.HI R21, RZ, 0x1, R6 ;  /* 0x00000001ff157819 */ /* 0x000fe40000011606 */
[----:B------:R-:W-:Y:S01]  /*3650*/  LOP3.LUT R10, R7, 0x1, R10, 0xf8, !PT ;  /* 0x00000001070a7812 */ /* 0x000fe200078ef80a */
[----:B------:R-:W-:Y:S01]  /*3660*/  IMAD.SHL.U32 R7, R0, 0x2, RZ ;  /* 0x0000000200077824 */ /* 0x000fe200078e00ff */
[--C-:B------:R-:W-:Y:S02]  /*3670*/  SHF.R.U32.HI R19, RZ, 0x1a, R6.reuse ;  /* 0x0000001aff137819 */ /* 0x100fe40000011606 */
[--C-:B------:R-:W-:Y:S01]  /*3680*/  SHF.R.U32.HI R20, RZ, 0x12, R6.reuse ;  /* 0x00000012ff147819 */ /* 0x100fe20000011606 */
[----:B------:R-:W-:Y:S01]  /*3690*/  IMAD.SHL.U32 R4, R10, 0x4, RZ ;  /* 0x000000040a047824 */ /* 0x000fe200078e00ff */
[----:B------:R-:W-:-:S02]  /*36a0*/  SHF.R.U32.HI R16, RZ, 0xa, R6 ;  /* 0x0000000aff107819 */ /* 0x000fc40000011606 */
[--C-:B------:R-:W-:Y:S02]  /*36b0*/  SHF.R.U32.HI R17, RZ, 0x2, R6.reuse ;  /* 0x00000002ff117819 */ /* 0x100fe40000011606 */
[----:B------:R-:W-:Y:S02]  /*36c0*/  LOP3.LUT R7, R4, 0x2, R7, 0xf8, !PT ;  /* 0x0000000204077812 */ /* 0x000fe400078ef807 */
[--C-:B------:R-:W-:Y:S02]  /*36d0*/  SHF.R.U32.HI R18, RZ, 0x1b, R6.reuse ;  /* 0x0000001bff127819 */ /* 0x100fe40000011606 */
[--C-:B------:R-:W-:Y:S02]  /*36e0*/  LOP3.LUT R4, R7, 0x1, R6.reuse, 0xf8, !PT ;  /* 0x0000000107047812 */ /* 0x100fe400078ef806 */
[--C-:B------:R-:W-:Y:S02]  /*36f0*/  SHF.R.U32.HI R7, RZ, 0x19, R6.reuse ;  /* 0x00000019ff077819 */ /* 0x100fe40000011606 */
[----:B------:R-:W-:Y:S01]  /*3700*/  SHF.R.U32.HI R12, RZ, 0x13, R6 ;  /* 0x00000013ff0c7819 */ /* 0x000fe20000011606 */
[----:B------:R-:W-:Y:S01]  /*3710*/  IMAD.SHL.U32 R8, R4, 0x4, RZ ;  /* 0x0000000404087824 */ /* 0x000fe200078e00ff */
[----:B------:R-:W-:-:S02]  /*3720*/  SHF.R.U64 R25, R0, 0xa, R5 ;  /* 0x0000000a00197819 */ /* 0x000fc40000001205 */
[----:B------:R-:W-:Y:S02]  /*3730*/  SHF.R.U32.HI R14, RZ, 0x3, R6 ;  /* 0x00000003ff0e7819 */ /* 0x000fe40000011606 */
[----:B------:R-:W-:Y:S02]  /*3740*/  LOP3.LUT R8, R8, 0x2, R13, 0xf8, !PT ;  /* 0x0000000208087812 */ /* 0x000fe400078ef80d */
[----:B------:R-:W-:Y:S02]  /*3750*/  SHF.R.U64 R13, R0, 0x10, R5 ;  /* 0x00000010000d7819 */ /* 0x000fe40000001205 */
[----:B------:R-:W-:Y:S02]  /*3760*/  LOP3.LUT R7, R8, 0x1, R7, 0xf8, !PT ;  /* 0x0000000108077812 */ /* 0x000fe400078ef807 */
[----:B------:R-:W-:Y:S02]  /*3770*/  SHF.R.U64 R24, R0, 0x13, R5 ;  /* 0x0000001300187819 */ /* 0x000fe40000001205 */
[----:B------:R-:W-:Y:S01]  /*3780*/  SHF.L.U64.HI R27, R9, 0x2, RZ ;  /* 0x00000002091b7819 */ /* 0x000fe200000102ff */
[----:B------:R-:W-:-:S03]  /*3790*/  IMAD.SHL.U32 R8, R7, 0x4, RZ ;  /* 0x0000000407087824 */ /* 0x000fc600078e00ff */
[----:B------:R-:W-:Y:S02]  /*37a0*/  SHF.L.U64.HI R27, R10, 0x2, R27 ;  /* 0x000000020a1b7819 */ /* 0x000fe4000001021b */
[----:B------:R-:W-:Y:S02]  /*37b0*/  LOP3.LUT R8, R8, 0x2, R13, 0xf8, !PT ;  /* 0x0000000208087812 */ /* 0x000fe400078ef80d */
[----:B------:R-:W-:Y:S02]  /*37c0*/  SHF.R.U64 R10, R0, 0xb, R5 ;  /* 0x0000000b000a7819 */ /* 0x000fe40000001205 */
[----:B------:R-:W-:Y:S02]  /*37d0*/  LOP3.LUT R23, R8, 0x1, R23, 0xf8, !PT ;  /* 0x0000000108177812 */ /* 0x000fe400078ef817 */
[----:B------:R-:W-:Y:S02]  /*37e0*/  SHF.R.U64 R8, R0, 0x8, R5 ;  /* 0x0000000800087819 */ /* 0x000fe40000001205 */
[----:B------:R-:W-:Y:S01]  /*37f0*/  SHF.L.U64.HI R26, R4, 0x2, R27 ;  /* 0x00000002041a7819 */ /* 0x000fe2000001021b */
[----:B------:R-:W-:Y:S01]  /*3800*/  IMAD.SHL.U32 R13, R23, 0x4, RZ ;  /* 0x00000004170d7824 */ /* 0x000fe200078e00ff */
[----:B------:R-:W-:-:S02]  /*3810*/  SHF.R.U64 R4, R0, 0x3, R5 ;  /* 0x0000000300047819 */ /* 0x000fc40000001205 */
[----:B------:R-:W-:Y:S02]  /*3820*/  SHF.L.U64.HI R26, R7, 0x2, R26 ;  /* 0x00000002071a7819 */ /* 0x000fe4000001021a */
        /* <DEDUP_REMOVED lines=41> */
[----:B------:R-:W-:-:S04]  /*3ac0*/  SHF.R.U32.HI R8, RZ, 0x1c, R6 ;  /* 0x0000001cff087819 */ /* 0x000fc80000011606 */
        /* <DEDUP_REMOVED lines=12> */
[----:B------:R-:W-:Y:S02]  /*3b90*/  LOP3.LUT R4, R25, 0x1, R4, 0xf8, !PT ;  /* 0x0000000119047812 */ /* 0x000fe400078ef804 */
[----:B------:R-:W-:Y:S02]  /*3ba0*/  SHF.L.U64.HI R25, R23, 0x2, R26 ;  /* 0x0000000217197819 */ /* 0x000fe4000001021a */
[----:B------:R-:W-:Y:S01]  /*3bb0*/  SHF.R.U64 R23, R0, 0x14, R5 ;  /* 0x0000001400177819 */ /* 0x000fe20000001205 */
[----:B------:R-:W-:Y:S01]  /*3bc0*/  IMAD.SHL.U32 R24, R4, 0x4, RZ ;  /* 0x0000000404187824 */ /* 0x000fe200078e00ff */
[----:B------:R-:W-:Y:S02]  /*3bd0*/  SHF.L.U64.HI R26, R22, 0x2, R25 ;  /* 0x00000002161a7819 */ /* 0x000fe40000010219 */
[----:B------:R-:W-:Y:S02]  /*3be0*/  SHF.R.U64 R22, R0, 0xc, R5 ;  /* 0x0000000c00167819 */ /* 0x000fe40000001205 */
[----:B------:R-:W-:-:S02]  /*3bf0*/  LOP3.LUT R24, R24, 0x2, R7, 0xf8, !PT ;  /* 0x0000000218187812 */ /* 0x000fc400078ef807 */
[----:B------:R-:W-:Y:S02]  /*3c00*/  SHF.R.U32.HI R7, RZ, 0x1d, R6 ;  /* 0x0000001dff077819 */ /* 0x000fe40000011606 */
[----:B------:R-:W-:Y:S02]  /*3c10*/  SHF.L.U64.HI R26, R21, 0x2, R26 ;  /* 0x00000002151a7819 */ /* 0x000fe4000001021a */
[----:B------:R-:W-:Y:S02]  /*3c20*/  LOP3.LUT R7, R24, 0x1, R7, 0xf8, !PT ;  /* 0x0000000118077812 */ /* 0x000fe400078ef807 */
[----:B------:R-:W-:-:S03]  /*3c30*/  SHF.R.U64 R21, R0, 0x4, R5 ;  /* 0x0000000400157819 */ /* 0x000fc60000001205 */
        /* <DEDUP_REMOVED lines=11> */
[----:B------:R-:W-:-:S04]  /*3cf0*/  SHF.L.U64.HI R25, R20, 0x2, R25 ;  /* 0x0000000214197819 */ /* 0x000fc80000010219 */
[----:B------:R-:W-:Y:S02]  /*3d00*/  LOP3.LUT R24, R24, 0x2, R21, 0xf8, !PT ;  /* 0x0000000218187812 */ /* 0x000fe400078ef815 */
[----:B------:R-:W-:Y:S02]  /*3d10*/  SHF.R.U32.HI R21, RZ, 0x5, R6 ;  /* 0x00000005ff157819 */ /* 0x000fe40000011606 */
[----:B------:R-:W-:Y:S02]  /*3d20*/  SHF.L.U64.HI R20, R16, 0x2, R25 ;  /* 0x0000000210147819 */ /* 0x000fe40000010219 */
[----:B------:R-:W-:Y:S02]  /*3d30*/  LOP3.LUT R21, R24, 0x1, R21, 0xf8, !PT ;  /* 0x0000000118157812 */ /* 0x000fe400078ef815 */
[----:B------:R-:W-:-:S03]  /*3d40*/  SHF.L.U64.HI R17, R17, 0x2, R20 ;  /* 0x0000000211117819 */ /* 0x000fc60000010214 */
[----:B------:R-:W-:-:S05]  /*3d50*/  IMAD.SHL.U32 R24, R21, 0x4, RZ ;  /* 0x0000000415187824 */ /* 0x000fca00078e00ff */
[----:B------:R-:W-:Y:S02]  /*3d60*/  LOP3.LUT R24, R24, 0x2, R19, 0xf8, !PT ;  /* 0x0000000218187812 */ /* 0x000fe400078ef813 */
[----:B------:R-:W-:-:S04]  /*3d70*/  SHF.R.U32.HI R19, RZ, 0x1e, R6 ;  /* 0x0000001eff137819 */ /* 0x000fc80000011606 */
[----:B------:R-:W-:-:S05]  /*3d80*/  LOP3.LUT R19, R24, 0x1, R19, 0xf8, !PT ;  /* 0x0000000118137812 */ /* 0x000fca00078ef813 */
[----:B------:R-:W-:-:S05]  /*3d90*/  IMAD.SHL.U32 R16, R19, 0x4, RZ ;  /* 0x0000000413107824 */ /* 0x000fca00078e00ff */
[----:B------:R-:W-:Y:S02]  /*3da0*/  LOP3.LUT R16, R16, 0x2, R11, 0xf8, !PT ;  /* 0x0000000210107812 */ /* 0x000fe400078ef80b */
[----:B------:R-:W-:Y:S02]  /*3db0*/  SHF.L.U64.HI R11, R18, 0x2, R17 ;  /* 0x00000002120b7819 */ /* 0x000fe40000010211 */
[----:B------:R-:W-:Y:S02]  /*3dc0*/  LOP3.LUT R15, R16, 0x1, R15, 0xf8, !PT ;  /* 0x00000001100f7812 */ /* 0x000fe400078ef80f */
[----:B------:R-:W-:Y:S02]  /*3dd0*/  SHF.L.U64.HI R16, R12, 0x2, R11 ;  /* 0x000000020c107819 */ /* 0x000fe4000001020b */
[----:B------:R-:W-:Y:S01]  /*3de0*/  SHF.R.U64 R17, R0, 0xd, R5 ;  /* 0x0000000d00117819 */ /* 0x000fe20000001205 */
[----:B------:R-:W-:Y:S01]  /*3df0*/  IMAD.SHL.U32 R12, R15, 0x4, RZ ;  /* 0x000000040f0c7824 */ /* 0x000fe200078e00ff */
[----:B------:R-:W-:-:S02]  /*3e00*/  SHF.R.U32.HI R11, RZ, 0xe, R6 ;  /* 0x0000000eff0b7819 */ /* 0x000fc40000011606 */
[----:B------:R-:W-:Y:S02]  /*3e10*/  SHF.L.U64.HI R13, R13, 0x2, R16 ;  /* 0x000000020d0d7819 */ /* 0x000fe40000010210 */
[----:B------:R-:W-:Y:S02]  /*3e20*/  LOP3.LUT R12, R12, 0x2, R17, 0xf8, !PT ;  /* 0x000000020c0c7812 */ /* 0x000fe400078ef811 */
[----:B------:R-:W-:Y:S02]  /*3e30*/  SHF.L.U64.HI R13, R14, 0x2, R13 ;  /* 0x000000020e0d7819 */ /* 0x000fe4000001020d */
[----:B------:R-:W-:Y:S02]  /*3e40*/  LOP3.LUT R11, R12, 0x1, R11, 0xf8, !PT ;  /* 0x000000010c0b7812 */ /* 0x000fe400078ef80b */
[----:B------:R-:W-:Y:S02]  /*3e50*/  SHF.L.U64.HI R8, R8, 0x2, R13 ;  /* 0x0000000208087819 */ /* 0x000fe4000001020d */
[----:B------:R-:W-:Y:S01]  /*3e60*/  SHF.R.U64 R13, R0, 0x5, R5 ;  /* 0x00000005000d7819 */ /* 0x000fe20000001205 */
        /* <DEDUP_REMOVED lines=13> */
[----:B------:R-:W-:Y:S02]  /*3f40*/  LOP3.LUT R10, R10, R7, RZ, 0xfc, !PT ;  /* 0x000000070a0a7212 */ /* 0x000fe400078efcff */
[----:B------:R-:W-:Y:S02]  /*3f50*/  SHF.R.U64 R7, R0, 0x16, R5 ;  /* 0x0000001600077819 */ /* 0x000fe40000001205 */
[----:B------:R-:W-:Y:S01]  /*3f60*/  SHF.L.U64.HI R12, R22, 0x2, R23 ;  /* 0x00000002160c7819 */ /* 0x000fe20000010217 */
        /* <DEDUP_REMOVED lines=21> */
[----:B------:R-:W-:-:S05]  /*40c0*/  LOP3.LUT R4, R7, 0x1, R6, 0xf8, !PT ;  /* 0x0000000107047812 */ /* 0x000fca00078ef806 */
[----:B------:R-:W-:Y:S01]  /*40d0*/  STG.E.64 desc[UR8][R2.64], R4 ;  /* 0x0000000402007986 */ /* 0x000fe2000c101b08 */
[----:B------:R-:W-:Y:S05]  /*40e0*/  EXIT ;  /* 0x000000000000794d */ /* 0x000fea0003800000 */
.L_x_13:
        /* <DEDUP_REMOVED lines=9> */
.L_x_15:


//--------------------- .nv.global.init           --------------------------
	.section	.nv.global.init,"aw",@progbits
	.align	4
.nv.global.init:
	.type		ROUND_P_BOX,@object
	.size		ROUND_P_BOX,(P_BOX - ROUND_P_BOX)
ROUND_P_BOX:
        /*0000*/ 	.byte	0x10, 0x00, 0x00, 0x00, 0x07, 0x00, 0x00, 0x00, 0x14, 0x00, 0x00, 0x00, 0x15, 0x00, 0x00, 0x00
        /*0010*/ 	.byte	0x1d, 0x00, 0x00, 0x00, 0x0c, 0x00, 0x00, 0x00, 0x1c, 0x00, 0x00, 0x00, 0x11, 0x00, 0x00, 0x00
        /*0020*/ 	.byte	0x01, 0x00, 0x00, 0x00, 0x0f, 0x00, 0x00, 0x00, 0x17, 0x00, 0x00, 0x00, 0x1a, 0x00, 0x00, 0x00
        /*0030*/ 	.byte	0x05, 0x00, 0x00, 0x00, 0x12, 0x00, 0x00, 0x00, 0x1f, 0x00, 0x00, 0x00, 0x0a, 0x00, 0x00, 0x00
        /*0040*/ 	.byte	0x02, 0x00, 0x00, 0x00, 0x08, 0x00, 0x00, 0x00, 0x18, 0x00, 0x00, 0x00, 0x0e, 0x00, 0x00, 0x00
        /*0050*/ 	.byte	0x20, 0x00, 0x00, 0x00, 0x1b, 0x00, 0x00, 0x00, 0x03, 0x00, 0x00, 0x00, 0x09, 0x00, 0x00, 0x00
        /*0060*/ 	.byte	0x13, 0x00, 0x00, 0x00, 0x0d, 0x00, 0x00, 0x00, 0x1e, 0x00, 0x00, 0x00, 0x06, 0x00, 0x00, 0x00
        /*0070*/ 	.byte	0x16, 0x00, 0x00, 0x00, 0x0b, 0x00, 0x00, 0x00, 0x04, 0x00, 0x00, 0x00, 0x19, 0x00, 0x00, 0x00
	.type		P_BOX,@object
	.size		P_BOX,(IP1 - P_BOX)
P_BOX:
        /* <DEDUP_REMOVED lines=12> */
	.type		IP1,@object
	.size		IP1,(IP2 - IP1)
IP1:
        /* <DEDUP_REMOVED lines=16> */
	.type		IP2,@object
	.size		IP2,(S_BOX - IP2)
IP2:
        /* <DEDUP_REMOVED lines=16> */
	.type		S_BOX,@object
	.size		S_BOX,(.L_4 - S_BOX)
S_BOX:
        /* <DEDUP_REMOVED lines=32> */
.L_4:


//--------------------- .nv.shared.reserved.0     --------------------------
	.section	.nv.shared.reserved.0,"aw",@nobits
	.weak		__nv_reservedSMEM_offset_0_alias
	.size		__nv_reservedSMEM_offset_0_alias, 0, 64
	.other		__nv_reservedSMEM_offset_0_alias,@"STO_CUDA_RESERVED_SHARED STV_DEFAULT"
__nv_reservedSMEM_offset_0_alias:
	.zero		0
	.zero		64


//--------------------- .nv.constant0._Z12map_3des_edePmiS_i --------------------------
	.section	.nv.constant0._Z12map_3des_edePmiS_i,"a",@progbits
	.sectionflags	@""
	.align	4
.nv.constant0._Z12map_3des_edePmiS_i:
	.zero		924


//--------------------- .nv.constant0._Z7map_desPmiS_i --------------------------
	.section	.nv.constant0._Z7map_desPmiS_i,"a",@progbits
	.sectionflags	@""
	.align	4
.nv.constant0._Z7map_desPmiS_i:
	.zero		924


//--------------------- SYMBOLS --------------------------

	.type		.nv.reservedSmem.offset0,@object
	.size		.nv.reservedSmem.offset0,0x4
